def attn_fwd(
    Q,
    K,
    V,
    Out,
    Lse,
    sm_scale,
    stride_qz,
    stride_qh,
    stride_qm,
    stride_qk,
    stride_kz,
    stride_kh,
    stride_kn,
    stride_kk,
    stride_vz,
    stride_vh,
    stride_vn,
    stride_vk,
    stride_oz,
    stride_oh,
    stride_om,
    stride_ok,
    seqlen_q,
    seqlen_k,
    BLOCK_M: tl.constexpr,
    BLOCK_N: tl.constexpr,
    HEAD_DIM: tl.constexpr,
    CAUSAL: tl.constexpr,
):
    start_m = tl.program_id(0)
    off_hz = tl.program_id(1)
    q_off = off_hz * stride_qh
    k_off = off_hz * stride_kh
    v_off = off_hz * stride_vh
    offs_m = start_m * BLOCK_M + tl.arange(0, BLOCK_M)
    offs_d = tl.arange(0, HEAD_DIM)
    offs_n = tl.arange(0, BLOCK_N)
    q_ptrs = Q + q_off + offs_m[:, None] * stride_qm + offs_d[None, :] * stride_qk
    k_ptrs = K + k_off + offs_d[:, None] * stride_kk + offs_n[None, :] * stride_kn
    v_ptrs = V + v_off + offs_n[:, None] * stride_vn + offs_d[None, :] * stride_vk
    m_i = tl.full([BLOCK_M], float("-inf"), dtype=tl.float32)
    l_i = tl.zeros([BLOCK_M], dtype=tl.float32) + 1.0
    acc = tl.zeros([BLOCK_M, HEAD_DIM], dtype=tl.float32)
    q = tl.load(q_ptrs)
    acc, l_i, m_i = _attn_fwd_inner(
        acc,
        l_i,
        m_i,
        q,
        k_ptrs,
        v_ptrs,
        sm_scale,
        stride_kn,
        stride_vn,
        start_m,
        seqlen_k,
        BLOCK_M,
        BLOCK_N,
        HEAD_DIM,
        CAUSAL,
    )
    acc = acc / l_i[:, None]
    lse = m_i + tl.math.log2(l_i) / 1.4426950408889634
    o_ptrs = (
        Out
        + off_hz * stride_oh
        + offs_m[:, None] * stride_om
        + offs_d[None, :] * stride_ok
    )
    tl.store(o_ptrs, acc.to(Out.dtype.element_ty))
    tl.store(Lse + off_hz * seqlen_q + offs_m, lse)

# config = {"BLOCK_M": 32, "BLOCK_N": 128, "HEAD_DIM": 512, "arch": "sm_90", "causal": false, "dtype": "bf16", "num_stages": 3, "num_warps": 4}
# arch = sm_90


// ===== COMPILED SASS (sm_90a) =====

	.target	sm_90a

	.elftype	@"ET_EXEC"


//--------------------- .note.nv.tkinfo           --------------------------
	.section	.note.nv.tkinfo,"",@"SHT_NOTE"
	.sectionflags	@"SHF_NOTE_NV_TKINFO"
	.tkinfo
        /*0018*/ 	.word	0x00000002
        /*0030*/ 	.string	""
        /*0030*/ 	.string	"ptxas"
        /*0030*/ 	.string	"Cuda compilation tools, release 13.0, V13.0.88"
        /*0030*/ 	.string	"Build cuda_13.0.r13.0/compiler.36424714_0"
        /*0030*/ 	.string	"-v  -suppress-debug-info  -lineinfo  -arch sm_90a "



//--------------------- .note.nv.cuinfo           --------------------------
	.section	.note.nv.cuinfo,"",@"SHT_NOTE"
	.sectionflags	@"SHF_NOTE_NV_CUINFO"
        /*0018*/ 	.short	0x0002
        /*001a*/ 	.short	0x005a
        /*001c*/ 	.short	0x0082
	.zero		2


//--------------------- .nv.info                  --------------------------
	.section	.nv.info,"",@"SHT_CUDA_INFO"
	.align	4


	//----- nvinfo : EIATTR_REGCOUNT
	.align		4
        /*0000*/ 	.byte	0x04, 0x2f
        /*0002*/ 	.short	(.L_2 - .L_1)
	.align		4
.L_1:
        /*0004*/ 	.word	index@(attn_fwd)
        /*0008*/ 	.word	0x00000020


	//----- nvinfo : EIATTR_FRAME_SIZE
	.align		4
.L_2:
        /*000c*/ 	.byte	0x04, 0x11
        /*000e*/ 	.short	(.L_4 - .L_3)
	.align		4
.L_3:
        /*0010*/ 	.word	index@(attn_fwd)
        /*0014*/ 	.word	0x00004098


	//----- nvinfo : EIATTR_MIN_STACK_SIZE
	.align		4
.L_4:
        /*0018*/ 	.byte	0x04, 0x12
        /*001a*/ 	.short	(.L_6 - .L_5)
	.align		4
.L_5:
        /*001c*/ 	.word	index@(attn_fwd)
        /*0020*/ 	.word	0x00004098
.L_6:


//--------------------- .nv.compat                --------------------------
	.section	.nv.compat,"",@"SHT_CUDA_COMPAT_INFO"
	.align	4
        /*0000*/ 	.byte	0x02, 0x09, 0x01, 0x00, 0x02, 0x02, 0x01, 0x00, 0x02, 0x05, 0x05, 0x00, 0x03, 0x07, 0x01, 0x01
        /*0010*/ 	.byte	0x02, 0x03, 0x00, 0x00, 0x02, 0x06, 0x01, 0x00, 0x04, 0x0b, 0x08, 0x00, 0x00, 0x00, 0x00, 0x00
        /*0020*/ 	.byte	0x00, 0x00, 0x00, 0x00


//--------------------- .nv.info.attn_fwd         --------------------------
	.section	.nv.info.attn_fwd,"",@"SHT_CUDA_INFO"
	.sectionflags	@""
	.align	4


	//----- nvinfo : EIATTR_CUDA_API_VERSION
	.align		4
        /*0000*/ 	.byte	0x04, 0x37
        /*0002*/ 	.short	(.L_8 - .L_7)
.L_7:
        /*0004*/ 	.word	0x00000082


	//----- nvinfo : EIATTR_KPARAM_INFO
	.align		4
.L_8:
        /*0008*/ 	.byte	0x04, 0x17
        /*000a*/ 	.short	(.L_10 - .L_9)
.L_9:
        /*000c*/ 	.word	0x00000000
        /*0010*/ 	.short	0x0019
        /*0012*/ 	.short	0x0080
        /*0014*/ 	.byte	0x00, 0xf4, 0x21, 0x00


	//----- nvinfo : EIATTR_KPARAM_INFO
	.align		4
.L_10:
        /*0018*/ 	.byte	0x04, 0x17
        /*001a*/ 	.short	(.L_12 - .L_11)
.L_11:
        /*001c*/ 	.word	0x00000000
        /*0020*/ 	.short	0x0018
        /*0022*/ 	.short	0x0078
        /*0024*/ 	.byte	0x00, 0xf4, 0x21, 0x00


	//----- nvinfo : EIATTR_KPARAM_INFO
	.align		4
.L_12:
        /*0028*/ 	.byte	0x04, 0x17
        /*002a*/ 	.short	(.L_14 - .L_13)
.L_13:
        /*002c*/ 	.word	0x00000000
        /*0030*/ 	.short	0x0017
        /*0032*/ 	.short	0x0070
        /*0034*/ 	.byte	0x00, 0xf0, 0x11, 0x00


	//----- nvinfo : EIATTR_KPARAM_INFO
	.align		4
.L_14:
        /*0038*/ 	.byte	0x04, 0x17
        /*003a*/ 	.short	(.L_16 - .L_15)
.L_15:
        /*003c*/ 	.word	0x00000000
        /*0040*/ 	.short	0x0016
        /*0042*/ 	.short	0x006c
        /*0044*/ 	.byte	0x00, 0xf0, 0x11, 0x00


	//----- nvinfo : EIATTR_KPARAM_INFO
	.align		4
.L_16:
        /*0048*/ 	.byte	0x04, 0x17
        /*004a*/ 	.short	(.L_18 - .L_17)
.L_17:
        /*004c*/ 	.word	0x00000000
        /*0050*/ 	.short	0x0015
        /*0052*/ 	.short	0x0068
        /*0054*/ 	.byte	0x00, 0xf0, 0x11, 0x00


	//----- nvinfo : EIATTR_KPARAM_INFO
	.align		4
.L_18:
        /*0058*/ 	.byte	0x04, 0x17
        /*005a*/ 	.short	(.L_20 - .L_19)
.L_19:
        /*005c*/ 	.word	0x00000000
        /*0060*/ 	.short	0x0014
        /*0062*/ 	.short	0x0064
        /*0064*/ 	.byte	0x00, 0xf0, 0x11, 0x00


	//----- nvinfo : EIATTR_KPARAM_INFO
	.align		4
.L_20:
        /*0068*/ 	.byte	0x04, 0x17
        /*006a*/ 	.short	(.L_22 - .L_21)
.L_21:
        /*006c*/ 	.word	0x00000000
        /*0070*/ 	.short	0x0013
        /*0072*/ 	.short	0x0060
        /*0074*/ 	.byte	0x00, 0xf0, 0x11, 0x00


	//----- nvinfo : EIATTR_KPARAM_INFO
	.align		4
.L_22:
        /*0078*/ 	.byte	0x04, 0x17
        /*007a*/ 	.short	(.L_24 - .L_23)
.L_23:
        /*007c*/ 	.word	0x00000000
        /*0080*/ 	.short	0x0012
        /*0082*/ 	.short	0x005c
        /*0084*/ 	.byte	0x00, 0xf0, 0x11, 0x00


	//----- nvinfo : EIATTR_KPARAM_INFO
	.align		4
.L_24:
        /*0088*/ 	.byte	0x04, 0x17
        /*008a*/ 	.short	(.L_26 - .L_25)
.L_25:
        /*008c*/ 	.word	0x00000000
        /*0090*/ 	.short	0x0011
        /*0092*/ 	.short	0x0058
        /*0094*/ 	.byte	0x00, 0xf0, 0x11, 0x00


	//----- nvinfo : EIATTR_KPARAM_INFO
	.align		4
.L_26:
        /*0098*/ 	.byte	0x04, 0x17
        /*009a*/ 	.short	(.L_28 - .L_27)
.L_27:
        /*009c*/ 	.word	0x00000000
        /*00a0*/ 	.short	0x0010
        /*00a2*/ 	.short	0x0054
        /*00a4*/ 	.byte	0x00, 0xf0, 0x11, 0x00


	//----- nvinfo : EIATTR_KPARAM_INFO
	.align		4
.L_28:
        /*00a8*/ 	.byte	0x04, 0x17
        /*00aa*/ 	.short	(.L_30 - .L_29)
.L_29:
        /*00ac*/ 	.word	0x00000000
        /*00b0*/ 	.short	0x000f
        /*00b2*/ 	.short	0x0050
        /*00b4*/ 	.byte	0x00, 0xf0, 0x11, 0x00


	//----- nvinfo : EIATTR_KPARAM_INFO
	.align		4
.L_30:
        /*00b8*/ 	.byte	0x04, 0x17
        /*00ba*/ 	.short	(.L_32 - .L_31)
.L_31:
        /*00bc*/ 	.word	0x00000000
        /*00c0*/ 	.short	0x000e
        /*00c2*/ 	.short	0x004c
        /*00c4*/ 	.byte	0x00, 0xf0, 0x11, 0x00


	//----- nvinfo : EIATTR_KPARAM_INFO
	.align		4
.L_32:
        /*00c8*/ 	.byte	0x04, 0x17
        /*00ca*/ 	.short	(.L_34 - .L_33)
.L_33:
        /*00cc*/ 	.word	0x00000000
        /*00d0*/ 	.short	0x000d
        /*00d2*/ 	.short	0x0048
        /*00d4*/ 	.byte	0x00, 0xf0, 0x11, 0x00


	//----- nvinfo : EIATTR_KPARAM_INFO
	.align		4
.L_34:
        /*00d8*/ 	.byte	0x04, 0x17
        /*00da*/ 	.short	(.L_36 - .L_35)
.L_35:
        /*00dc*/ 	.word	0x00000000
        /*00e0*/ 	.short	0x000c
        /*00e2*/ 	.short	0x0044
        /*00e4*/ 	.byte	0x00, 0xf0, 0x11, 0x00


	//----- nvinfo : EIATTR_KPARAM_INFO
	.align		4
.L_36:
        /*00e8*/ 	.byte	0x04, 0x17
        /*00ea*/ 	.short	(.L_38 - .L_37)
.L_37:
        /*00ec*/ 	.word	0x00000000
        /*00f0*/ 	.short	0x000b
        /*00f2*/ 	.short	0x0040
        /*00f4*/ 	.byte	0x00, 0xf0, 0x11, 0x00


	//----- nvinfo : EIATTR_KPARAM_INFO
	.align		4
.L_38:
        /*00f8*/ 	.byte	0x04, 0x17
        /*00fa*/ 	.short	(.L_40 - .L_39)
.L_39:
        /*00fc*/ 	.word	0x00000000
        /*0100*/ 	.short	0x000a
        /*0102*/ 	.short	0x003c
        /*0104*/ 	.byte	0x00, 0xf0, 0x11, 0x00


	//----- nvinfo : EIATTR_KPARAM_INFO
	.align		4
.L_40:
        /*0108*/ 	.byte	0x04, 0x17
        /*010a*/ 	.short	(.L_42 - .L_41)
.L_41:
        /*010c*/ 	.word	0x00000000
        /*0110*/ 	.short	0x0009
        /*0112*/ 	.short	0x0038
        /*0114*/ 	.byte	0x00, 0xf0, 0x11, 0x00


	//----- nvinfo : EIATTR_KPARAM_INFO
	.align		4
.L_42:
        /*0118*/ 	.byte	0x04, 0x17
        /*011a*/ 	.short	(.L_44 - .L_43)
.L_43:
        /*011c*/ 	.word	0x00000000
        /*0120*/ 	.short	0x0008
        /*0122*/ 	.short	0x0034
        /*0124*/ 	.byte	0x00, 0xf0, 0x11, 0x00


	//----- nvinfo : EIATTR_KPARAM_INFO
	.align		4
.L_44:
        /*0128*/ 	.byte	0x04, 0x17
        /*012a*/ 	.short	(.L_46 - .L_45)
.L_45:
        /*012c*/ 	.word	0x00000000
        /*0130*/ 	.short	0x0007
        /*0132*/ 	.short	0x0030
        /*0134*/ 	.byte	0x00, 0xf0, 0x11, 0x00


	//----- nvinfo : EIATTR_KPARAM_INFO
	.align		4
.L_46:
        /*0138*/ 	.byte	0x04, 0x17
        /*013a*/ 	.short	(.L_48 - .L_47)
.L_47:
        /*013c*/ 	.word	0x00000000
        /*0140*/ 	.short	0x0006
        /*0142*/ 	.short	0x002c
        /*0144*/ 	.byte	0x00, 0xf0, 0x11, 0x00


	//----- nvinfo : EIATTR_KPARAM_INFO
	.align		4
.L_48:
        /*0148*/ 	.byte	0x04, 0x17
        /*014a*/ 	.short	(.L_50 - .L_49)
.L_49:
        /*014c*/ 	.word	0x00000000
        /*0150*/ 	.short	0x0005
        /*0152*/ 	.short	0x0028
        /*0154*/ 	.byte	0x00, 0xf0, 0x11, 0x00


	//----- nvinfo : EIATTR_KPARAM_INFO
	.align		4
.L_50:
        /*0158*/ 	.byte	0x04, 0x17
        /*015a*/ 	.short	(.L_52 - .L_51)
.L_51:
        /*015c*/ 	.word	0x00000000
        /*0160*/ 	.short	0x0004
        /*0162*/ 	.short	0x0020
        /*0164*/ 	.byte	0x00, 0xf4, 0x21, 0x00


	//----- nvinfo : EIATTR_KPARAM_INFO
	.align		4
.L_52:
        /*0168*/ 	.byte	0x04, 0x17
        /*016a*/ 	.short	(.L_54 - .L_53)
.L_53:
        /*016c*/ 	.word	0x00000000
        /*0170*/ 	.short	0x0003
        /*0172*/ 	.short	0x0018
        /*0174*/ 	.byte	0x00, 0xf4, 0x21, 0x00


	//----- nvinfo : EIATTR_KPARAM_INFO
	.align		4
.L_54:
        /*0178*/ 	.byte	0x04, 0x17
        /*017a*/ 	.short	(.L_56 - .L_55)
.L_55:
        /*017c*/ 	.word	0x00000000
        /*0180*/ 	.short	0x0002
        /*0182*/ 	.short	0x0010
        /*0184*/ 	.byte	0x00, 0xf4, 0x21, 0x00


	//----- nvinfo : EIATTR_KPARAM_INFO
	.align		4
.L_56:
        /*0188*/ 	.byte	0x04, 0x17
        /*018a*/ 	.short	(.L_58 - .L_57)
.L_57:
        /*018c*/ 	.word	0x00000000
        /*0190*/ 	.short	0x0001
        /*0192*/ 	.short	0x0008
        /*0194*/ 	.byte	0x00, 0xf4, 0x21, 0x00


	//----- nvinfo : EIATTR_KPARAM_INFO
	.align		4
.L_58:
        /*0198*/ 	.byte	0x04, 0x17
        /*019a*/ 	.short	(.L_60 - .L_59)
.L_59:
        /*019c*/ 	.word	0x00000000
        /*01a0*/ 	.short	0x0000
        /*01a2*/ 	.short	0x0000
        /*01a4*/ 	.byte	0x00, 0xf4, 0x21, 0x00


	//----- nvinfo : EIATTR_SPARSE_MMA_MASK
	.align		4
.L_60:
        /*01a8*/ 	.byte	0x03, 0x50
        /*01aa*/ 	.short	0x0000


	//----- nvinfo : EIATTR_MAXREG_COUNT
	.align		4
        /*01ac*/ 	.byte	0x03, 0x1b
        /*01ae*/ 	.short	0x00ff


	//----- nvinfo : EIATTR_NUM_BARRIERS
	.align		4
        /*01b0*/ 	.byte	0x02, 0x4c
        /*01b2*/ 	.byte	0x01
	.zero		1


	//----- nvinfo : EIATTR_ANNOTATIONS
	.align		4
        /*01b4*/ 	.byte	0x04, 0x55
        /*01b6*/ 	.short	(.L_62 - .L_61)


	//   ....[0]....
.L_61:
        /*01b8*/ 	.word	0x00000001
        /*01bc*/ 	.byte	0x00, 0x01, 0x00, 0x00, 0x01, 0x00, 0x00, 0x00, 0x70, 0x05, 0x00, 0x00, 0x01, 0x00, 0x00, 0x00
        /* <DEDUP_REMOVED lines=2004> */
        /*7f0c*/ 	.byte	0x10, 0x63, 0x02, 0x00, 0x01, 0x00, 0x00, 0x00, 0x30, 0x63, 0x02, 0x00


	//----- nvinfo : EIATTR_MERCURY_ISA_VERSION
	.align		4
.L_62:
        /*7f18*/ 	.byte	0x03, 0x5f
        /*7f1a*/ 	.short	0x0101


	//----- nvinfo : EIATTR_COOP_GROUP_MASK_REGIDS
	.align		4
        /*7f1c*/ 	.byte	0x04, 0x29
        /*7f1e*/ 	.short	(.L_64 - .L_63)


	//   ....[0]....
.L_63:
        /*7f20*/ 	.word	0xffffffff


	//   ....[1]....
        /*7f24*/ 	.word	0xffffffff


	//   ....[2]....
        /*7f28*/ 	.word	0xffffffff


	//   ....[3]....
        /*7f2c*/ 	.word	0xffffffff


	//   ....[4]....
        /*7f30*/ 	.word	0xffffffff


	//   ....[5]....
        /*7f34*/ 	.word	0xffffffff


	//   ....[6]....
        /*7f38*/ 	.word	0xffffffff


	//   ....[7]....
        /*7f3c*/ 	.word	0xffffffff


	//   ....[8]....
        /*7f40*/ 	.word	0xffffffff


	//   ....[9]....
        /*7f44*/ 	.word	0xffffffff


	//   ....[10]....
        /*7f48*/ 	.word	0xffffffff


	//   ....[11]....
        /*7f4c*/ 	.word	0xffffffff


	//   ....[12]....
        /*7f50*/ 	.word	0xffffffff


	//   ....[13]....
        /*7f54*/ 	.word	0xffffffff


	//   ....[14]....
        /*7f58*/ 	.word	0xffffffff


	//   ....[15]....
        /*7f5c*/ 	.word	0xffffffff


	//   ....[16]....
        /*7f60*/ 	.word	0xffffffff


	//   ....[17]....
        /*7f64*/ 	.word	0xffffffff


	//   ....[18]....
        /*7f68*/ 	.word	0xffffffff


	//   ....[19]....
        /*7f6c*/ 	.word	0xffffffff


	//----- nvinfo : EIATTR_COOP_GROUP_INSTR_OFFSETS
	.align		4
.L_64:
        /*7f70*/ 	.byte	0x04, 0x28
        /*7f72*/ 	.short	(.L_66 - .L_65)


	//   ....[0]....
.L_65:
        /*7f74*/ 	.word	0x000349b0


	//   ....[1]....
        /*7f78*/ 	.word	0x000349e0


	//   ....[2]....
        /*7f7c*/ 	.word	0x000349f0


	//   ....[3]....
        /*7f80*/ 	.word	0x00034a30


	//   ....[4]....
        /*7f84*/ 	.word	0x00034b80


	//   ....[5]....
        /*7f88*/ 	.word	0x00034ba0


	//   ....[6]....
        /*7f8c*/ 	.word	0x00034bf0


	//   ....[7]....
        /*7f90*/ 	.word	0x00034c00


	//   ....[8]....
        /*7f94*/ 	.word	0x00034fc0


	//   ....[9]....
        /*7f98*/ 	.word	0x00034fe0


	//   ....[10]....
        /*7f9c*/ 	.word	0x00035cd0


	//   ....[11]....
        /*7fa0*/ 	.word	0x00035ce0


	//   ....[12]....
        /*7fa4*/ 	.word	0x00035d90


	//   ....[13]....
        /*7fa8*/ 	.word	0x00035da0


	//   ....[14]....
        /*7fac*/ 	.word	0x00035e10


	//   ....[15]....
        /*7fb0*/ 	.word	0x00035e20


	//   ....[16]....
        /*7fb4*/ 	.word	0x00035e30


	//   ....[17]....
        /*7fb8*/ 	.word	0x00035e40


	//   ....[18]....
        /*7fbc*/ 	.word	0x00035ef0


	//   ....[19]....
        /*7fc0*/ 	.word	0x00035f10


	//----- nvinfo : EIATTR_EXIT_INSTR_OFFSETS
	.align		4
.L_66:
        /*7fc4*/ 	.byte	0x04, 0x1c
        /*7fc6*/ 	.short	(.L_68 - .L_67)


	//   ....[0]....
.L_67:
        /*7fc8*/ 	.word	0x0005dec0


	//   ....[1]....
        /*7fcc*/ 	.word	0x0005df00


	//----- nvinfo : EIATTR_REQNTID
	.align		4
.L_68:
        /*7fd0*/ 	.byte	0x04, 0x10
        /*7fd2*/ 	.short	(.L_70 - .L_69)
.L_69:
        /*7fd4*/ 	.word	0x00000080
        /*7fd8*/ 	.word	0x00000001
        /*7fdc*/ 	.word	0x00000001


	//----- nvinfo : EIATTR_CBANK_PARAM_SIZE
	.align		4
.L_70:
        /*7fe0*/ 	.byte	0x03, 0x19
        /*7fe2*/ 	.short	0x0088


	//----- nvinfo : EIATTR_PARAM_CBANK
	.align		4
        /*7fe4*/ 	.byte	0x04, 0x0a
        /*7fe6*/ 	.short	(.L_72 - .L_71)
	.align		4
.L_71:
        /*7fe8*/ 	.word	index@(.nv.constant0.attn_fwd)
        /*7fec*/ 	.short	0x0210
        /*7fee*/ 	.short	0x0088


	//----- nvinfo : EIATTR_SW_WAR
	.align		4
.L_72:
        /*7ff0*/ 	.byte	0x04, 0x36
        /*7ff2*/ 	.short	(.L_74 - .L_73)
.L_73:
        /*7ff4*/ 	.word	0x00000008
.L_74:


//--------------------- .nv.callgraph             --------------------------
	.section	.nv.callgraph,"",@"SHT_CUDA_CALLGRAPH"
	.align	4
	.sectionentsize	8
	.align		4
        /*0000*/ 	.word	0x00000000
	.align		4
        /*0004*/ 	.word	0xffffffff
	.align		4
        /*0008*/ 	.word	0x00000000
	.align		4
        /*000c*/ 	.word	0xfffffffe
	.align		4
        /*0010*/ 	.word	0x00000000
	.align		4
        /*0014*/ 	.word	0xfffffffd
	.align		4
        /*0018*/ 	.word	0x00000000
	.align		4
        /*001c*/ 	.word	0xfffffffc


//--------------------- .nv.constant4             --------------------------
	.section	.nv.constant4,"a",@progbits
	.align	8
	.align		8
.nv.constant4:
        /*0000*/ 	.dword	_$_str


//--------------------- .text.attn_fwd            --------------------------
	.section	.text.attn_fwd,"ax",@progbits
	.align	128
        .global         attn_fwd
        .type           attn_fwd,@function
        .size           attn_fwd,(.L_x_3 - attn_fwd)
        .other          attn_fwd,@"STO_CUDA_ENTRY STV_DEFAULT"
attn_fwd:
.text.attn_fwd:
[----:B------:R-:W0:Y:S01]  /*0000*/  LDC R1, c[0x0][0x28] ;  /* 0x00000a00ff017b82 */ /* 0x000e220000000800 */
[----:B------:R-:W1:Y:S07]  /*0010*/  S2R R4, SR_TID.X ;  /* 0x0000000000047919 */ /* 0x000e6e0000002100 */
[----:B------:R-:W2:Y:S01]  /*0020*/  S2UR UR7, SR_CTAID.Y ;  /* 0x00000000000779c3 */ /* 0x000ea20000002600 */
[----:B------:R-:W-:Y:S01]  /*0030*/  ULDC.64 UR4, c[0x0][0x240] ;  /* 0x0000900000047ab9 */ /* 0x000fe20000000a00 */
[----:B0-----:R-:W-:Y:S01]  /*0040*/  IADD3 R1, R1, -0x4098, RZ ;  /* 0xffffbf6801017810 */ /* 0x001fe20007ffe0ff */
[----:B------:R-:W0:Y:S01]  /*0050*/  S2R R5, SR_CTAID.X ;  /* 0x0000000000057919 */ /* 0x000e220000002500 */
[----:B------:R-:W-:-:S04]  /*0060*/  ULDC.64 UR10, c[0x0][0x208] ;  /* 0x00008200000a7ab9 */ /* 0x000fc80000000a00 */
[----:B------:R-:W3:Y:S08]  /*0070*/  LDC R11, c[0x0][0x248] ;  /* 0x00009200ff0b7b82 */ /* 0x000ef00000000800 */
[----:B------:R-:W4:Y:S01]  /*0080*/  LDC.64 R2, c[0x0][0x210] ;  /* 0x00008400ff027b82 */ /* 0x000f220000000a00 */
[----:B--2---:R-:W-:-:S04]  /*0090*/  UIMAD UR4, UR7, UR4, URZ ;  /* 0x00000004070472a4 */ /* 0x004fc8000f8e023f */
[----:B------:R-:W-:Y:S01]  /*00a0*/  USHF.L.U32 UR6, UR4, 0x1, URZ ;  /* 0x0000000104067899 */ /* 0x000fe2000800063f */
[----:B-1----:R-:W-:Y:S02]  /*00b0*/  LOP3.LUT R0, R4, 0x1f, RZ, 0xc0, !PT ;  /* 0x0000001f04007812 */ /* 0x002fe400078ec0ff */
[----:B------:R-:W-:Y:S02]  /*00c0*/  SHF.R.U32.HI R4, RZ, 0x5, R4 ;  /* 0x00000005ff047819 */ /* 0x000fe40000011604 */
[----:B0-----:R-:W-:Y:S02]  /*00d0*/  LEA R6, R5, R0, 0x5 ;  /* 0x0000000005067211 */ /* 0x001fe400078e28ff */
[----:B------:R-:W-:-:S03]  /*00e0*/  SGXT.U32 R4, R4, 0x2 ;  /* 0x000000020404781a */ /* 0x000fc60000000000 */
[----:B------:R-:W-:Y:S01]  /*00f0*/  IMAD R0, R6, UR5, RZ ;  /* 0x0000000506007c24 */ /* 0x000fe2000f8e02ff */
[----:B------:R3:W-:Y:S01]  /*0100*/  STL [R1+0x2a40], R6 ;  /* 0x002a400601007387 */ /* 0x0007e20000100800 */
[----:B------:R-:W-:-:S03]  /*0110*/  UIMAD.WIDE UR4, UR4, 0x2, URZ ;  /* 0x00000002040478a5 */ /* 0x000fc6000f8e023f */
[C---:B------:R-:W-:Y:S01]  /*0120*/  SHF.L.U32 R5, R0.reuse, 0x1, RZ ;  /* 0x0000000100057819 */ /* 0x040fe200000006ff */
[----:B------:R-:W-:-:S04]  /*0130*/  IMAD.HI R0, R0, 0x2, RZ ;  /* 0x0000000200007827 */ /* 0x000fc800078e02ff */
[----:B---3--:R-:W-:Y:S01]  /*0140*/  IMAD R6, R4, R11, RZ ;  /* 0x0000000b04067224 */ /* 0x008fe200078e02ff */
[----:B----4-:R-:W-:-:S03]  /*0150*/  IADD3 R4, P0, P1, R5, UR6, R2 ;  /* 0x0000000605047c10 */ /* 0x010fc6000f91e002 */
[C---:B------:R-:W-:Y:S01]  /*0160*/  IMAD R10, R11.reuse, 0x4, R6 ;  /* 0x000000040b0a7824 */ /* 0x040fe200078e0206 */
[----:B------:R-:W-:Y:S02]  /*0170*/  IADD3.X R3, R0, UR5, R3, P0, P1 ;  /* 0x0000000500037c10 */ /* 0x000fe400087e2403 */
[C---:B------:R-:W-:Y:S02]  /*0180*/  LEA R14, P0, R6.reuse, R4, 0x1 ;  /* 0x00000004060e7211 */ /* 0x040fe400078008ff */
[C---:B------:R-:W-:Y:S02]  /*0190*/  LEA R2, R11.reuse, R10, 0x2 ;  /* 0x0000000a0b027211 */ /* 0x040fe400078e10ff */
[----:B------:R-:W-:Y:S02]  /*01a0*/  LEA.HI.X.SX32 R15, R6, R3, 0x1, P0 ;  /* 0x00000003060f7211 */ /* 0x000fe400000f0eff */
[-C--:B------:R-:W-:Y:S02]  /*01b0*/  LEA R8, P1, R2, R4.reuse, 0x1 ;  /* 0x0000000402087211 */ /* 0x080fe400078208ff */
[----:B------:R-:W-:Y:S01]  /*01c0*/  LEA R6, P0, R10, R4, 0x1 ;  /* 0x000000040a067211 */ /* 0x000fe200078008ff */
[----:B------:R0:W2:Y:S01]  /*01d0*/  LDG.E.U16 R26, desc[UR10][R14.64] ;  /* 0x0000000a0e1a7981 */ /* 0x0000a2000c1e1500 */
[----:B------:R-:W-:-:S02]  /*01e0*/  LEA R0, R11, R2, 0x2 ;  /* 0x000000020b007211 */ /* 0x000fc400078e10ff */
[-C--:B------:R-:W-:Y:S02]  /*01f0*/  LEA.HI.X.SX32 R9, R2, R3.reuse, 0x1, P1 ;  /* 0x0000000302097211 */ /* 0x080fe400008f0eff */
[-C--:B------:R-:W-:Y:S02]  /*0200*/  LEA.HI.X.SX32 R7, R10, R3.reuse, 0x1, P0 ;  /* 0x000000030a077211 */ /* 0x080fe400000f0eff */
[C---:B------:R-:W-:Y:S01]  /*0210*/  LEA R18, P0, R0.reuse, R4, 0x1 ;  /* 0x0000000400127211 */ /* 0x040fe200078008ff */
[----:B------:R-:W3:Y:S01]  /*0220*/  LDG.E.U16 R25, desc[UR10][R8.64] ;  /* 0x0000000a08197981 */ /* 0x000ee2000c1e1500 */
[C---:B------:R-:W-:Y:S02]  /*0230*/  LEA R2, R11.reuse, R0, 0x2 ;  /* 0x000000000b027211 */ /* 0x040fe400078e10ff */
[----:B------:R-:W-:Y:S01]  /*0240*/  LEA.HI.X.SX32 R19, R0, R3, 0x1, P0 ;  /* 0x0000000300137211 */ /* 0x000fe200000f0eff */
[----:B------:R1:W4:Y:S01]  /*0250*/  LDG.E.U16 R24, desc[UR10][R6.64] ;  /* 0x0000000a06187981 */ /* 0x000322000c1e1500 */
[----:B------:R-:W-:Y:S01]  /*0260*/  LEA R12, P0, R2, R4, 0x1 ;  /* 0x00000004020c7211 */ /* 0x000fe200078008ff */
[----:B------:R-:W-:-:S02]  /*0270*/  IMAD R0, R11, 0x4, R2 ;  /* 0x000000040b007824 */ /* 0x000fc400078e0202 */
[----:B------:R-:W4:Y:S01]  /*0280*/  LDG.E.U16 R23, desc[UR10][R18.64] ;  /* 0x0000000a12177981 */ /* 0x000f22000c1e1500 */
[-C--:B------:R-:W-:Y:S02]  /*0290*/  LEA.HI.X.SX32 R13, R2, R3.reuse, 0x1, P0 ;  /* 0x00000003020d7211 */ /* 0x080fe400000f0eff */
[----:B------:R-:W-:Y:S02]  /*02a0*/  LEA R2, R11, R0, 0x2 ;  /* 0x000000000b027211 */ /* 0x000fe400078e10ff */
[-C--:B------:R-:W-:Y:S01]  /*02b0*/  LEA R20, P0, R0, R4.reuse, 0x1 ;  /* 0x0000000400147211 */ /* 0x080fe200078008ff */
[----:B------:R1:W4:Y:S01]  /*02c0*/  LDG.E.U16 R22, desc[UR10][R12.64] ;  /* 0x0000000a0c167981 */ /* 0x000322000c1e1500 */
[----:B------:R-:W-:Y:S02]  /*02d0*/  LEA R16, P1, R2, R4, 0x1 ;  /* 0x0000000402107211 */ /* 0x000fe400078208ff */
[-C--:B------:R-:W-:Y:S02]  /*02e0*/  LEA.HI.X.SX32 R21, R0, R3.reuse, 0x1, P0 ;  /* 0x0000000300157211 */ /* 0x080fe400000f0eff */
[----:B------:R-:W-:-:S02]  /*02f0*/  LEA.HI.X.SX32 R17, R2, R3, 0x1, P1 ;  /* 0x0000000302117211 */ /* 0x000fc400008f0eff */
[C---:B------:R-:W-:Y:S01]  /*0300*/  LEA R10, R11.reuse, R2, 0x2 ;  /* 0x000000020b0a7211 */ /* 0x040fe200078e10ff */
[----:B------:R-:W4:Y:S04]  /*0310*/  LDG.E.U16 R19, desc[UR10][R20.64] ;  /* 0x0000000a14137981 */ /* 0x000f28000c1e1500 */
[----:B------:R-:W4:Y:S01]  /*0320*/  LDG.E.U16 R18, desc[UR10][R16.64] ;  /* 0x0000000a10127981 */ /* 0x000f22000c1e1500 */
[C---:B0-----:R-:W-:Y:S02]  /*0330*/  LEA R14, P0, R10.reuse, R4, 0x1 ;  /* 0x000000040a0e7211 */ /* 0x041fe400078008ff */
[----:B------:R-:W-:Y:S02]  /*0340*/  LEA R0, R11, R10, 0x2 ;  /* 0x0000000a0b007211 */ /* 0x000fe400078e10ff */
[----:B------:R-:W-:-:S02]  /*0350*/  LEA.HI.X.SX32 R15, R10, R3, 0x1, P0 ;  /* 0x000000030a0f7211 */ /* 0x000fc400000f0eff */
[----:B-1----:R-:W-:-:S03]  /*0360*/  LEA R6, P0, R0, R4, 0x1 ;  /* 0x0000000400067211 */ /* 0x002fc600078008ff */
[----:B------:R-:W4:Y:S01]  /*0370*/  LDG.E.U16 R5, desc[UR10][R14.64] ;  /* 0x0000000a0e057981 */ /* 0x000f22000c1e1500 */
[----:B------:R-:W-:-:S05]  /*0380*/  LEA.HI.X.SX32 R7, R0, R3, 0x1, P0 ;  /* 0x0000000300077211 */ /* 0x000fca00000f0eff */
[----:B------:R0:W4:Y:S01]  /*0390*/  LDG.E.U16 R17, desc[UR10][R6.64] ;  /* 0x0000000a06117981 */ /* 0x000122000c1e1500 */
[----:B------:R-:W-:-:S05]  /*03a0*/  IMAD R2, R11, 0x4, R0 ;  /* 0x000000040b027824 */ /* 0x000fca00078e0200 */
[C---:B------:R-:W-:Y:S02]  /*03b0*/  LEA R0, R11.reuse, R2, 0x2 ;  /* 0x000000020b007211 */ /* 0x040fe400078e10ff */
[----:B------:R-:W-:Y:S02]  /*03c0*/  LEA R8, P0, R2, R4, 0x1 ;  /* 0x0000000402087211 */ /* 0x000fe400078008ff */
[----:B------:R-:W-:Y:S02]  /*03d0*/  LEA R10, R11, R0, 0x2 ;  /* 0x000000000b0a7211 */ /* 0x000fe400078e10ff */
[-C--:B------:R-:W-:Y:S02]  /*03e0*/  LEA R12, P1, R0, R4.reuse, 0x1 ;  /* 0x00000004000c7211 */ /* 0x080fe400078208ff */
[----:B------:R-:W-:Y:S02]  /*03f0*/  LEA.HI.X.SX32 R9, R2, R3, 0x1, P0 ;  /* 0x0000000302097211 */ /* 0x000fe400000f0eff */
[----:B0-----:R-:W-:-:S02]  /*0400*/  LEA R6, P0, R10, R4, 0x1 ;  /* 0x000000040a067211 */ /* 0x001fc400078008ff */
[----:B------:R-:W-:Y:S01]  /*0410*/  LEA R2, R11, R10, 0x2 ;  /* 0x0000000a0b027211 */ /* 0x000fe200078e10ff */
[----:B------:R0:W4:Y:S01]  /*0420*/  LDG.E.U16 R16, desc[UR10][R8.64] ;  /* 0x0000000a08107981 */ /* 0x000122000c1e1500 */
[-C--:B------:R-:W-:Y:S02]  /*0430*/  LEA.HI.X.SX32 R13, R0, R3.reuse, 0x1, P1 ;  /* 0x00000003000d7211 */ /* 0x080fe400008f0eff */
[----:B------:R-:W-:-:S03]  /*0440*/  LEA.HI.X.SX32 R7, R10, R3, 0x1, P0 ;  /* 0x000000030a077211 */ /* 0x000fc600000f0eff */
[----:B------:R-:W4:Y:S01]  /*0450*/  LDG.E.U16 R15, desc[UR10][R12.64] ;  /* 0x0000000a0c0f7981 */ /* 0x000f22000c1e1500 */
[C---:B0-----:R-:W-:Y:S01]  /*0460*/  LEA R8, P0, R2.reuse, R4, 0x1 ;  /* 0x0000000402087211 */ /* 0x041fe200078008ff */
[C---:B------:R-:W-:Y:S02]  /*0470*/  IMAD R0, R11.reuse, 0x4, R2 ;  /* 0x000000040b007824 */ /* 0x040fe400078e0202 */
[----:B------:R0:W4:Y:S01]  /*0480*/  LDG.E.U16 R21, desc[UR10][R6.64] ;  /* 0x0000000a06157981 */ /* 0x000122000c1e1500 */
[----:B------:R-:W-:Y:S02]  /*0490*/  LEA.HI.X.SX32 R9, R2, R3, 0x1, P0 ;  /* 0x0000000302097211 */ /* 0x000fe400000f0eff */
[----:B------:R-:W-:-:S03]  /*04a0*/  LEA R10, R11, R0, 0x2 ;  /* 0x000000000b0a7211 */ /* 0x000fc600078e10ff */
[----:B------:R1:W4:Y:S01]  /*04b0*/  LDG.E.U16 R14, desc[UR10][R8.64] ;  /* 0x0000000a080e7981 */ /* 0x000322000c1e1500 */
[----:B------:R-:W-:Y:S02]  /*04c0*/  LEA R2, R11, R10, 0x2 ;  /* 0x0000000a0b027211 */ /* 0x000fe400078e10ff */
[-C--:B0-----:R-:W-:Y:S02]  /*04d0*/  LEA R6, P0, R0, R4.reuse, 0x1 ;  /* 0x0000000400067211 */ /* 0x081fe400078008ff */
[-C--:B------:R-:W-:Y:S02]  /*04e0*/  LEA R12, P1, R10, R4.reuse, 0x1 ;  /* 0x000000040a0c7211 */ /* 0x080fe400078208ff */
[-C--:B------:R-:W-:Y:S02]  /*04f0*/  LEA.HI.X.SX32 R7, R0, R3.reuse, 0x1, P0 ;  /* 0x0000000300077211 */ /* 0x080fe400000f0eff */
[----:B-1----:R-:W-:Y:S02]  /*0500*/  LEA R8, P0, R2, R4, 0x1 ;  /* 0x0000000402087211 */ /* 0x002fe400078008ff */
[-C--:B------:R-:W-:Y:S01]  /*0510*/  LEA.HI.X.SX32 R13, R10, R3.reuse, 0x1, P1 ;  /* 0x000000030a0d7211 */ /* 0x080fe200008f0eff */
[----:B------:R0:W4:Y:S01]  /*0520*/  LDG.E.U16 R20, desc[UR10][R6.64] ;  /* 0x0000000a06147981 */ /* 0x000122000c1e1500 */
[----:B------:R-:W-:-:S02]  /*0530*/  LEA.HI.X.SX32 R9, R2, R3, 0x1, P0 ;  /* 0x0000000302097211 */ /* 0x000fc400000f0eff */
[----:B------:R-:W-:-:S04]  /*0540*/  LEA R0, R11, R2, 0x2 ;  /* 0x000000020b007211 */ /* 0x000fc800078e10ff */
[----:B0-----:R-:W-:-:S04]  /*0550*/  LEA R6, P0, R0, R4, 0x1 ;  /* 0x0000000400067211 */ /* 0x001fc800078008ff */
[----:B------:R-:W-:Y:S01]  /*0560*/  LEA.HI.X.SX32 R7, R0, R3, 0x1, P0 ;  /* 0x0000000300077211 */ /* 0x000fe200000f0eff */
[----:B--2---:R-:W-:Y:S04]  /*0570*/  STL [R1+0x198], R26 ;  /* 0x0001981a01007387 */ /* 0x004fe80000100800 */
[----:B---3--:R-:W-:Y:S04]  /*0580*/  STL [R1+0x18c], R25 ;  /* 0x00018c1901007387 */ /* 0x008fe80000100800 */
[----:B----4-:R-:W-:Y:S04]  /*0590*/  STL [R1+0x1b8], R24 ;  /* 0x0001b81801007387 */ /* 0x010fe80000100800 */
[----:B------:R-:W-:Y:S04]  /*05a0*/  STL [R1+0x1b4], R23 ;  /* 0x0001b41701007387 */ /* 0x000fe80000100800 */
[----:B------:R-:W-:Y:S04]  /*05b0*/  STL [R1+0x188], R22 ;  /* 0x0001881601007387 */ /* 0x000fe80000100800 */
[----:B------:R0:W-:Y:S04]  /*05c0*/  STL [R1+0x1b0], R19 ;  /* 0x0001b01301007387 */ /* 0x0001e80000100800 */
[----:B------:R1:W-:Y:S04]  /*05d0*/  STL [R1+0x17c], R18 ;  /* 0x00017c1201007387 */ /* 0x0003e80000100800 */
[----:B0-----:R-:W2:Y:S04]  /*05e0*/  LDG.E.U16 R19, desc[UR10][R12.64] ;  /* 0x0000000a0c137981 */ /* 0x001ea8000c1e1500 */
[----:B-1----:R0:W3:Y:S04]  /*05f0*/  LDG.E.U16 R18, desc[UR10][R8.64] ;  /* 0x0000000a08127981 */ /* 0x0020e8000c1e1500 */
[----:B------:R-:W-:Y:S04]  /*0600*/  STL [R1+0x1ac], R5 ;  /* 0x0001ac0501007387 */ /* 0x000fe80000100800 */
[----:B------:R1:W-:Y:S04]  /*0610*/  STL [R1+0x178], R17 ;  /* 0x0001781101007387 */ /* 0x0003e80000100800 */
[----:B-1----:R1:W4:Y:S01]  /*0620*/  LDG.E.U16 R17, desc[UR10][R6.64] ;  /* 0x0000000a06117981 */ /* 0x002322000c1e1500 */
[----:B------:R-:W-:-:S05]  /*0630*/  IMAD R2, R11, 0x4, R0 ;  /* 0x000000040b027824 */ /* 0x000fca00078e0200 */
[C---:B------:R-:W-:Y:S02]  /*0640*/  LEA R5, R11.reuse, R2, 0x2 ;  /* 0x000000020b057211 */ /* 0x040fe400078e10ff */
[CC--:B0-----:R-:W-:Y:S02]  /*0650*/  LEA R8, P0, R2.reuse, R4.reuse, 0x1 ;  /* 0x0000000402087211 */ /* 0x0c1fe400078008ff */
[----:B------:R-:W-:Y:S02]  /*0660*/  LEA R0, R11, R5, 0x2 ;  /* 0x000000050b007211 */ /* 0x000fe400078e10ff */
[-C--:B------:R-:W-:Y:S02]  /*0670*/  LEA R12, P1, R5, R4.reuse, 0x1 ;  /* 0x00000004050c7211 */ /* 0x080fe400078208ff */
[----:B------:R-:W-:Y:S02]  /*0680*/  LEA.HI.X.SX32 R9, R2, R3, 0x1, P0 ;  /* 0x0000000302097211 */ /* 0x000fe400000f0eff */
[----:B-1----:R-:W-:-:S02]  /*0690*/  LEA R6, P0, R0, R4, 0x1 ;  /* 0x0000000400067211 */ /* 0x002fc400078008ff */
[----:B------:R-:W-:Y:S01]  /*06a0*/  LEA R2, R11, R0, 0x2 ;  /* 0x000000000b027211 */ /* 0x000fe200078e10ff */
[----:B------:R0:W-:Y:S01]  /*06b0*/  STL [R1+0x1a8], R16 ;  /* 0x0001a81001007387 */ /* 0x0001e20000100800 */
[-C--:B------:R-:W-:Y:S02]  /*06c0*/  LEA.HI.X.SX32 R13, R5, R3.reuse, 0x1, P1 ;  /* 0x00000003050d7211 */ /* 0x080fe400008f0eff */
[----:B------:R-:W-:Y:S01]  /*06d0*/  LEA.HI.X.SX32 R7, R0, R3, 0x1, P0 ;  /* 0x0000000300077211 */ /* 0x000fe200000f0eff */
[----:B------:R1:W-:Y:S04]  /*06e0*/  STL [R1+0x16c], R15 ;  /* 0x00016c0f01007387 */ /* 0x0003e80000100800 */
[----:B0-----:R0:W4:Y:S01]  /*06f0*/  LDG.E.U16 R16, desc[UR10][R8.64] ;  /* 0x0000000a08107981 */ /* 0x001122000c1e1500 */
[----:B------:R-:W-:-:S03]  /*0700*/  IMAD R0, R11, 0x4, R2 ;  /* 0x000000040b007824 */ /* 0x000fc600078e0202 */
[----:B-1----:R-:W4:Y:S04]  /*0710*/  LDG.E.U16 R15, desc[UR10][R12.64] ;  /* 0x0000000a0c0f7981 */ /* 0x002f28000c1e1500 */
[----:B------:R1:W4:Y:S01]  /*0720*/  LDG.E.U16 R10, desc[UR10][R6.64] ;  /* 0x0000000a060a7981 */ /* 0x000322000c1e1500 */
[----:B0-----:R-:W-:-:S04]  /*0730*/  LEA R8, P0, R2, R4, 0x1 ;  /* 0x0000000402087211 */ /* 0x001fc800078008ff */
[----:B------:R-:W-:Y:S01]  /*0740*/  LEA.HI.X.SX32 R9, R2, R3, 0x1, P0 ;  /* 0x0000000302097211 */ /* 0x000fe200000f0eff */
[----:B------:R-:W-:Y:S01]  /*0750*/  STL [R1+0x1a4], R21 ;  /* 0x0001a41501007387 */ /* 0x000fe20000100800 */
[----:B------:R-:W-:-:S03]  /*0760*/  LEA R5, R11, R0, 0x2 ;  /* 0x000000000b057211 */ /* 0x000fc600078e10ff */
[----:B------:R0:W-:Y:S01]  /*0770*/  STL [R1+0x168], R14 ;  /* 0x0001680e01007387 */ /* 0x0001e20000100800 */
[CC--:B-1----:R-:W-:Y:S02]  /*0780*/  LEA R6, P0, R0.reuse, R4.reuse, 0x1 ;  /* 0x0000000400067211 */ /* 0x0c2fe400078008ff */
[----:B------:R-:W-:Y:S01]  /*0790*/  LEA R2, R11, R5, 0x2 ;  /* 0x000000050b027211 */ /* 0x000fe200078e10ff */
[----:B0-----:R0:W4:Y:S01]  /*07a0*/  LDG.E.U16 R14, desc[UR10][R8.64] ;  /* 0x0000000a080e7981 */ /* 0x001122000c1e1500 */
[CC--:B------:R-:W-:Y:S02]  /*07b0*/  LEA R12, P1, R5.reuse, R4.reuse, 0x1 ;  /* 0x00000004050c7211 */ /* 0x0c0fe400078208ff */
[-C--:B------:R-:W-:Y:S02]  /*07c0*/  LEA.HI.X.SX32 R7, R0, R3.reuse, 0x1, P0 ;  /* 0x0000000300077211 */ /* 0x080fe400000f0eff */
[-C--:B------:R-:W-:Y:S02]  /*07d0*/  LEA.HI.X.SX32 R13, R5, R3.reuse, 0x1, P1 ;  /* 0x00000003050d7211 */ /* 0x080fe400008f0eff */
[C---:B0-----:R-:W-:Y:S01]  /*07e0*/  LEA R8, P0, R2.reuse, R4, 0x1 ;  /* 0x0000000402087211 */ /* 0x041fe200078008ff */
[----:B------:R0:W-:Y:S03]  /*07f0*/  STL [R1+0x1a0], R20 ;  /* 0x0001a01401007387 */ /* 0x0001e60000100800 */
[----:B------:R-:W-:Y:S01]  /*0800*/  LEA.HI.X.SX32 R9, R2, R3, 0x1, P0 ;  /* 0x0000000302097211 */ /* 0x000fe200000f0eff */
[----:B0-----:R0:W4:Y:S01]  /*0810*/  LDG.E.U16 R20, desc[UR10][R6.64] ;  /* 0x0000000a06147981 */ /* 0x001122000c1e1500 */
[----:B------:R-:W-:-:S04]  /*0820*/  LEA R0, R11, R2, 0x2 ;  /* 0x000000020b007211 */ /* 0x000fc800078e10ff */
[----:B0-----:R-:W-:-:S04]  /*0830*/  LEA R6, P0, R0, R4, 0x1 ;  /* 0x0000000400067211 */ /* 0x001fc800078008ff */
[----:B------:R-:W-:Y:S01]  /*0840*/  LEA.HI.X.SX32 R7, R0, R3, 0x1, P0 ;  /* 0x0000000300077211 */ /* 0x000fe200000f0eff */
[----:B--2---:R0:W-:Y:S04]  /*0850*/  STL [R1+0x15c], R19 ;  /* 0x00015c1301007387 */ /* 0x0041e80000100800 */
[----:B---3--:R1:W-:Y:S04]  /*0860*/  STL [R1+0x19c], R18 ;  /* 0x00019c1201007387 */ /* 0x0083e80000100800 */
[----:B0-----:R-:W2:Y:S04]  /*0870*/  LDG.E.U16 R19, desc[UR10][R12.64] ;  /* 0x0000000a0c137981 */ /* 0x001ea8000c1e1500 */
[----:B-1----:R0:W3:Y:S04]  /*0880*/  LDG.E.U16 R18, desc[UR10][R8.64] ;  /* 0x0000000a08127981 */ /* 0x0020e8000c1e1500 */
[----:B----4-:R1:W-:Y:S04]  /*0890*/  STL [R1+0x158], R17 ;  /* 0x0001581101007387 */ /* 0x0103e80000100800 */
        /* <DEDUP_REMOVED lines=15> */
[----:B-1----:R-:W4:Y:S01]  /*0990*/  LDG.E.U16 R15, desc[UR10][R12.64] ;  /* 0x0000000a0c0f7981 */ /* 0x002f22000c1e1500 */
[----:B0-----:R-:W-:-:S03]  /*09a0*/  LEA R8, P0, R2, R4, 0x1 ;  /* 0x0000000402087211 */ /* 0x001fc600078008ff */
[----:B------:R0:W-:Y:S01]  /*09b0*/  STL [R1+0x190], R10 ;  /* 0x0001900a01007387 */ /* 0x0001e20000100800 */
[----:B------:R-:W-:-:S03]  /*09c0*/  LEA.HI.X.SX32 R9, R2, R3, 0x1, P0 ;  /* 0x0000000302097211 */ /* 0x000fc600000f0eff */
[----:B0-----:R0:W4:Y:S01]  /*09d0*/  LDG.E.U16 R10, desc[UR10][R6.64] ;  /* 0x0000000a060a7981 */ /* 0x001122000c1e1500 */
[----:B------:R-:W-:-:S03]  /*09e0*/  LEA R5, R11, R0, 0x2 ;  /* 0x000000000b057211 */ /* 0x000fc600078e10ff */
[----:B------:R1:W-:Y:S01]  /*09f0*/  STL [R1+0x148], R14 ;  /* 0x0001480e01007387 */ /* 0x0003e20000100800 */
[----:B------:R-:W-:-:S03]  /*0a00*/  LEA R2, R11, R5, 0x2 ;  /* 0x000000050b027211 */ /* 0x000fc600078e10ff */
[----:B-1----:R1:W4:Y:S01]  /*0a10*/  LDG.E.U16 R14, desc[UR10][R8.64] ;  /* 0x0000000a080e7981 */ /* 0x002322000c1e1500 */
[CC--:B0-----:R-:W-:Y:S02]  /*0a20*/  LEA R6, P0, R0.reuse, R4.reuse, 0x1 ;  /* 0x0000000400067211 */ /* 0x0c1fe400078008ff */
[CC--:B------:R-:W-:Y:S02]  /*0a30*/  LEA R12, P1, R5.reuse, R4.reuse, 0x1 ;  /* 0x00000004050c7211 */ /* 0x0c0fe400078208ff */
[-C--:B------:R-:W-:Y:S02]  /*0a40*/  LEA.HI.X.SX32 R7, R0, R3.reuse, 0x1, P0 ;  /* 0x0000000300077211 */ /* 0x080fe400000f0eff */
[-C--:B------:R-:W-:Y:S02]  /*0a50*/  LEA.HI.X.SX32 R13, R5, R3.reuse, 0x1, P1 ;  /* 0x00000003050d7211 */ /* 0x080fe400008f0eff */
[C---:B-1----:R-:W-:Y:S01]  /*0a60*/  LEA R8, P0, R2.reuse, R4, 0x1 ;  /* 0x0000000402087211 */ /* 0x042fe200078008ff */
        /* <DEDUP_REMOVED lines=95> */
[C---:B------:R-:W-:Y:S02]  /*1060*/  LEA R0, R11.reuse, R5, 0x2 ;  /* 0x000000050b007211 */ /* 0x040fe400078e10ff */
[----:B------:R-:W-:Y:S02]  /*1070*/  LEA.HI.X.SX32 R9, R2, R3, 0x1, P0 ;  /* 0x0000000302097211 */ /* 0x000fe400000f0eff */
[----:B-1----:R-:W-:Y:S02]  /*1080*/  LEA R6, P0, R0, R4, 0x1 ;  /* 0x0000000400067211 */ /* 0x002fe400078008ff */
[----:B------:R-:W-:-:S02]  /*1090*/  LEA R2, R11, R0, 0x2 ;  /* 0x000000000b027211 */ /* 0x000fc400078e10ff */
[----:B------:R-:W-:Y:S02]  /*10a0*/  LEA R12, P1, R5, R4, 0x1 ;  /* 0x00000004050c7211 */ /* 0x000fe400078208ff */
[-C--:B------:R-:W-:Y:S01]  /*10b0*/  LEA.HI.X.SX32 R7, R0, R3.reuse, 0x1, P0 ;  /* 0x0000000300077211 */ /* 0x080fe200000f0eff */
[----:B------:R-:W-:Y:S01]  /*10c0*/  IMAD R0, R11, 0x4, R2 ;  /* 0x000000040b007824 */ /* 0x000fe200078e0202 */
[----:B------:R0:W-:Y:S01]  /*10d0*/  STL [R1+0x134], R16 ;  /* 0x0001341001007387 */ /* 0x0001e20000100800 */
[----:B------:R-:W-:-:S03]  /*10e0*/  LEA.HI.X.SX32 R13, R5, R3, 0x1, P1 ;  /* 0x00000003050d7211 */ /* 0x000fc600008f0eff */
[----:B------:R1:W-:Y:S01]  /*10f0*/  STL [R1+0xf4], R15 ;  /* 0x0000f40f01007387 */ /* 0x0003e20000100800 */
[----:B------:R-:W-:-:S03]  /*1100*/  LEA R5, R11, R0, 0x2 ;  /* 0x000000000b057211 */ /* 0x000fc600078e10ff */
[----:B0-----:R0:W4:Y:S04]  /*1110*/  LDG.E.U16 R16, desc[UR10][R8.64] ;  /* 0x0000000a08107981 */ /* 0x001128000c1e1500 */
[----:B-1----:R1:W4:Y:S01]  /*1120*/  LDG.E.U16 R15, desc[UR10][R12.64] ;  /* 0x0000000a0c0f7981 */ /* 0x002322000c1e1500 */
[----:B0-----:R-:W-:-:S03]  /*1130*/  LEA R8, P0, R2, R4, 0x1 ;  /* 0x0000000402087211 */ /* 0x001fc600078008ff */
[----:B------:R0:W-:Y:S01]  /*1140*/  STL [R1+0x130], R10 ;  /* 0x0001300a01007387 */ /* 0x0001e20000100800 */
[----:B------:R-:W-:Y:S02]  /*1150*/  LEA.HI.X.SX32 R9, R2, R3, 0x1, P0 ;  /* 0x0000000302097211 */ /* 0x000fe400000f0eff */
[----:B------:R-:W-:Y:S01]  /*1160*/  LEA R2, R11, R5, 0x2 ;  /* 0x000000050b027211 */ /* 0x000fe200078e10ff */
[----:B0-----:R0:W4:Y:S01]  /*1170*/  LDG.E.U16 R10, desc[UR10][R6.64] ;  /* 0x0000000a060a7981 */ /* 0x001122000c1e1500 */
[----:B-1----:R-:W-:-:S03]  /*1180*/  LEA R12, P1, R5, R4, 0x1 ;  /* 0x00000004050c7211 */ /* 0x002fc600078208ff */
[----:B------:R1:W-:Y:S01]  /*1190*/  STL [R1+0xe8], R14 ;  /* 0x0000e80e01007387 */ /* 0x0003e20000100800 */
[----:B0-----:R-:W-:-:S04]  /*11a0*/  LEA R6, P0, R0, R4, 0x1 ;  /* 0x0000000400067211 */ /* 0x001fc800078008ff */
[-C--:B------:R-:W-:Y:S01]  /*11b0*/  LEA.HI.X.SX32 R7, R0, R3.reuse, 0x1, P0 ;  /* 0x0000000300077211 */ /* 0x080fe200000f0eff */
[----:B-1----:R0:W4:Y:S01]  /*11c0*/  LDG.E.U16 R14, desc[UR10][R8.64] ;  /* 0x0000000a080e7981 */ /* 0x002122000c1e1500 */
[----:B------:R-:W-:Y:S02]  /*11d0*/  LEA R0, R11, R2, 0x2 ;  /* 0x000000020b007211 */ /* 0x000fe400078e10ff */
[----:B------:R-:W-:Y:S01]  /*11e0*/  LEA.HI.X.SX32 R13, R5, R3, 0x1, P1 ;  /* 0x00000003050d7211 */ /* 0x000fe200008f0eff */
[----:B------:R1:W4:Y:S04]  /*11f0*/  LDG.E.U16 R23, desc[UR10][R6.64] ;  /* 0x0000000a06177981 */ /* 0x000328000c1e1500 */
[----:B------:R-:W4:Y:S01]  /*1200*/  LDG.E.U16 R22, desc[UR10][R12.64] ;  /* 0x0000000a0c167981 */ /* 0x000f22000c1e1500 */
[----:B0-----:R-:W-:-:S04]  /*1210*/  LEA R8, P0, R2, R4, 0x1 ;  /* 0x0000000402087211 */ /* 0x001fc800078008ff */
[----:B------:R-:W-:Y:S01]  /*1220*/  LEA.HI.X.SX32 R9, R2, R3, 0x1, P0 ;  /* 0x0000000302097211 */ /* 0x000fe200000f0eff */
[----:B------:R-:W-:Y:S01]  /*1230*/  IMAD R2, R11, 0x4, R0 ;  /* 0x000000040b027824 */ /* 0x000fe200078e0200 */
[----:B-1----:R-:W-:-:S03]  /*1240*/  LEA R6, P0, R0, R4, 0x1 ;  /* 0x0000000400067211 */ /* 0x002fc600078008ff */
[----:B------:R0:W4:Y:S01]  /*1250*/  LDG.E.U16 R21, desc[UR10][R8.64] ;  /* 0x0000000a08157981 */ /* 0x000122000c1e1500 */
[----:B------:R-:W-:Y:S02]  /*1260*/  LEA.HI.X.SX32 R7, R0, R3, 0x1, P0 ;  /* 0x0000000300077211 */ /* 0x000fe400000f0eff */
[----:B------:R-:W-:Y:S01]  /*1270*/  LEA R5, R11, R2, 0x2 ;  /* 0x000000020b057211 */ /* 0x000fe200078e10ff */
[----:B------:R1:W-:Y:S01]  /*1280*/  STL [R1+0x124], R20 ;  /* 0x0001241401007387 */ /* 0x0003e20000100800 */
[----:B0-----:R-:W-:-:S04]  /*1290*/  LEA R8, P0, R2, R4, 0x1 ;  /* 0x0000000402087211 */ /* 0x001fc800078008ff */
[----:B------:R-:W-:Y:S02]  /*12a0*/  LEA.HI.X.SX32 R9, R2, R3, 0x1, P0 ;  /* 0x0000000302097211 */ /* 0x000fe400000f0eff */
[----:B------:R-:W-:-:S03]  /*12b0*/  LEA R12, P1, R5, R4, 0x1 ;  /* 0x00000004050c7211 */ /* 0x000fc600078208ff */
[----:B-1----:R-:W4:Y:S01]  /*12c0*/  LDG.E.U16 R20, desc[UR10][R8.64] ;  /* 0x0000000a08147981 */ /* 0x002f22000c1e1500 */
[----:B------:R-:W-:Y:S02]  /*12d0*/  LEA R0, R11, R5, 0x2 ;  /* 0x000000050b007211 */ /* 0x000fe400078e10ff */
[----:B------:R-:W-:Y:S01]  /*12e0*/  LEA.HI.X.SX32 R13, R5, R3, 0x1, P1 ;  /* 0x00000003050d7211 */ /* 0x000fe200008f0eff */
[----:B--2---:R0:W-:Y:S04]  /*12f0*/  STL [R1+0xe4], R19 ;  /* 0x0000e41301007387 */ /* 0x0041e80000100800 */
[----:B---3--:R1:W-:Y:S04]  /*1300*/  STL [R1+0x120], R18 ;  /* 0x0001201201007387 */ /* 0x0083e80000100800 */
[----:B0-----:R-:W2:Y:S04]  /*1310*/  LDG.E.U16 R19, desc[UR10][R12.64] ;  /* 0x0000000a0c137981 */ /* 0x001ea8000c1e1500 */
[----:B-1----:R0:W3:Y:S02]  /*1320*/  LDG.E.U16 R18, desc[UR10][R6.64] ;  /* 0x0000000a06127981 */ /* 0x0020e4000c1e1500 */
[----:B0-----:R-:W-:-:S04]  /*1330*/  LEA R6, P0, R0, R4, 0x1 ;  /* 0x0000000400067211 */ /* 0x001fc800078008ff */
[----:B------:R-:W-:Y:S01]  /*1340*/  LEA.HI.X.SX32 R7, R0, R3, 0x1, P0 ;  /* 0x0000000300077211 */ /* 0x000fe200000f0eff */
[----:B----4-:R0:W-:Y:S04]  /*1350*/  STL [R1+0xe0], R17 ;  /* 0x0000e01101007387 */ /* 0x0101e80000100800 */
[----:B0-----:R0:W4:Y:S01]  /*1360*/  LDG.E.U16 R17, desc[UR10][R6.64] ;  /* 0x0000000a06117981 */ /* 0x001122000c1e1500 */
[----:B------:R-:W-:-:S05]  /*1370*/  LEA R2, R11, R0, 0x2 ;  /* 0x000000000b027211 */ /* 0x000fca00078e10ff */
[----:B------:R-:W-:Y:S01]  /*1380*/  IMAD R5, R11, 0x4, R2 ;  /* 0x000000040b057824 */ /* 0x000fe200078e0202 */
[----:B------:R-:W-:-:S04]  /*1390*/  LEA R8, P0, R2, R4, 0x1 ;  /* 0x0000000402087211 */ /* 0x000fc800078008ff */
[----:B------:R-:W-:Y:S02]  /*13a0*/  LEA R0, R11, R5, 0x2 ;  /* 0x000000050b007211 */ /* 0x000fe400078e10ff */
[----:B------:R-:W-:Y:S01]  /*13b0*/  LEA.HI.X.SX32 R9, R2, R3, 0x1, P0 ;  /* 0x0000000302097211 */ /* 0x000fe200000f0eff */
[----:B------:R1:W-:Y:S01]  /*13c0*/  STL [R1+0x114], R16 ;  /* 0x0001141001007387 */ /* 0x0003e20000100800 */
[----:B0-----:R-:W-:-:S03]  /*13d0*/  LEA R6, P0, R5, R4, 0x1 ;  /* 0x0000000405067211 */ /* 0x001fc600078008ff */
[----:B------:R-:W-:Y:S01]  /*13e0*/  STL [R1+0xd4], R15 ;  /* 0x0000d40f01007387 */ /* 0x000fe20000100800 */
[----:B------:R-:W-:-:S03]  /*13f0*/  LEA.HI.X.SX32 R7, R5, R3, 0x1, P0 ;  /* 0x0000000305077211 */ /* 0x000fc600000f0eff */
[----:B-1----:R0:W4:Y:S04]  /*1400*/  LDG.E.U16 R16, desc[UR10][R8.64] ;  /* 0x0000000a08107981 */ /* 0x002128000c1e1500 */
[----:B------:R1:W-:Y:S02]  /*1410*/  STL [R1+0x110], R10 ;  /* 0x0001100a01007387 */ /* 0x0003e40000100800 */
[----:B-1----:R-:W-:-:S04]  /*1420*/  LEA R10, R11, R0, 0x2 ;  /* 0x000000000b0a7211 */ /* 0x002fc800078e10ff */
[C---:B------:R-:W-:Y:S02]  /*1430*/  LEA R2, R11.reuse, R10, 0x2 ;  /* 0x0000000a0b027211 */ /* 0x040fe400078e10ff */
[CC--:B0-----:R-:W-:Y:S01]  /*1440*/  LEA R8, P0, R10.reuse, R4.reuse, 0x1 ;  /* 0x000000040a087211 */ /* 0x0c1fe200078008ff */
[----:B------:R0:W-:Y:S02]  /*1450*/  STL [R1+0xd0], R14 ;  /* 0x0000d00e01007387 */ /* 0x0001e40000100800 */
[----:B------:R-:W-:Y:S01]  /*1460*/  IMAD R5, R11, 0x4, R2 ;  /* 0x000000040b057824 */ /* 0x000fe200078e0202 */
[-C--:B------:R-:W-:Y:S01]  /*1470*/  LEA.HI.X.SX32 R9, R10, R3.reuse, 0x1, P0 ;  /* 0x000000030a097211 */ /* 0x080fe200000f0eff */
[----:B------:R1:W-:Y:S01]  /*1480*/  STL [R1+0x104], R23 ;  /* 0x0001041701007387 */ /* 0x0003e20000100800 */
[-C--:B------:R-:W-:Y:S02]  /*1490*/  LEA R12, P0, R2, R4.reuse, 0x1 ;  /* 0x00000004020c7211 */ /* 0x080fe400078008ff */
[----:B0-----:R-:W-:Y:S01]  /*14a0*/  LEA R14, P1, R0, R4, 0x1 ;  /* 0x00000004000e7211 */ /* 0x001fe200078208ff */
[----:B------:R0:W-:Y:S01]  /*14b0*/  STL [R1+0xcc], R22 ;  /* 0x0000cc1601007387 */ /* 0x0001e20000100800 */
[----:B------:R-:W-:-:S02]  /*14c0*/  LEA.HI.X.SX32 R13, R2, R3, 0x1, P0 ;  /* 0x00000003020d7211 */ /* 0x000fc400000f0eff */
[----:B------:R-:W-:Y:S01]  /*14d0*/  LEA.HI.X.SX32 R15, R0, R3, 0x1, P1 ;  /* 0x00000003000f7211 */ /* 0x000fe200008f0eff */
[----:B-1----:R1:W4:Y:S04]  /*14e0*/  LDG.E.U16 R23, desc[UR10][R6.64] ;  /* 0x0000000a06177981 */ /* 0x002328000c1e1500 */
[----:B------:R1:W-:Y:S01]  /*14f0*/  STL [R1+0x100], R21 ;  /* 0x0001001501007387 */ /* 0x0003e20000100800 */
[----:B------:R-:W-:-:S03]  /*1500*/  LEA R0, R11, R5, 0x2 ;  /* 0x000000050b007211 */ /* 0x000fc600078e10ff */
[----:B0-----:R-:W4:Y:S04]  /*1510*/  LDG.E.U16 R22, desc[UR10][R14.64] ;  /* 0x0000000a0e167981 */ /* 0x001f28000c1e1500 */
[----:B-1----:R0:W4:Y:S01]  /*1520*/  LDG.E.U16 R21, desc[UR10][R8.64] ;  /* 0x0000000a08157981 */ /* 0x002122000c1e1500 */
[----:B------:R-:W-:Y:S02]  /*1530*/  LEA R7, R11, R0, 0x2 ;  /* 0x000000000b077211 */ /* 0x000fe400078e10ff */
[----:B0-----:R-:W-:-:S04]  /*1540*/  LEA R8, P0, R5, R4, 0x1 ;  /* 0x0000000405087211 */ /* 0x001fc800078008ff */
[----:B------:R-:W-:Y:S02]  /*1550*/  LEA.HI.X.SX32 R9, R5, R3, 0x1, P0 ;  /* 0x0000000305097211 */ /* 0x000fe400000f0eff */
[----:B------:R-:W-:Y:S02]  /*1560*/  LEA R10, R11, R7, 0x2 ;  /* 0x000000070b0a7211 */ /* 0x000fe400078e10ff */
[----:B------:R-:W-:-:S03]  /*1570*/  LEA R14, P1, R0, R4, 0x1 ;  /* 0x00000004000e7211 */ /* 0x000fc600078208ff */
[----:B------:R-:W-:Y:S01]  /*1580*/  IMAD R2, R11, 0x4, R10 ;  /* 0x000000040b027824 */ /* 0x000fe200078e020a */
[----:B------:R-:W-:Y:S01]  /*1590*/  LEA.HI.X.SX32 R15, R0, R3, 0x1, P1 ;  /* 0x00000003000f7211 */ /* 0x000fe200008f0eff */
[----:B---3--:R0:W-:Y:S04]  /*15a0*/  STL [R1+0xc0], R18 ;  /* 0x0000c01201007387 */ /* 0x0081e80000100800 */
[----:B------:R1:W-:Y:S04]  /*15b0*/  STL [R1+0xf0], R20 ;  /* 0x0000f01401007387 */ /* 0x0003e80000100800 */
[----:B0-----:R0:W3:Y:S04]  /*15c0*/  LDG.E.U16 R18, desc[UR10][R12.64] ;  /* 0x0000000a0c127981 */ /* 0x0010e8000c1e1500 */
[----:B-1----:R1:W3:Y:S01]  /*15d0*/  LDG.E.U16 R20, desc[UR10][R8.64] ;  /* 0x0000000a08147981 */ /* 0x0022e2000c1e1500 */
[----:B0-----:R-:W-:-:S04]  /*15e0*/  LEA R12, P0, R7, R4, 0x1 ;  /* 0x00000004070c7211 */ /* 0x001fc800078008ff */
[-C--:B------:R-:W-:Y:S02]  /*15f0*/  LEA.HI.X.SX32 R13, R7, R3.reuse, 0x1, P0 ;  /* 0x00000003070d7211 */ /* 0x080fe400000f0eff */
[CC--:B-1----:R-:W-:Y:S01]  /*1600*/  LEA R8, P0, R10.reuse, R4.reuse, 0x1 ;  /* 0x000000040a087211 */ /* 0x0c2fe200078008ff */
[----:B--2---:R0:W-:Y:S03]  /*1610*/  STL [R1+0xbc], R19 ;  /* 0x0000bc1301007387 */ /* 0x0041e60000100800 */
[----:B------:R-:W-:Y:S01]  /*1620*/  LEA.HI.X.SX32 R9, R10, R3, 0x1, P0 ;  /* 0x000000030a097211 */ /* 0x000fe200000f0eff */
[----:B----4-:R1:W-:Y:S04]  /*1630*/  STL [R1+0xec], R17 ;  /* 0x0000ec1101007387 */ /* 0x0103e80000100800 */
[----:B------:R-:W2:Y:S04]  /*1640*/  LDG.E.U16 R25, desc[UR10][R8.64] ;  /* 0x0000000a08197981 */ /* 0x000ea8000c1e1500 */
[----:B0-----:R0:W4:Y:S04]  /*1650*/  LDG.E.U16 R19, desc[UR10][R12.64] ;  /* 0x0000000a0c137981 */ /* 0x001128000c1e1500 */
[----:B-1----:R1:W2:Y:S01]  /*1660*/  LDG.E.U16 R17, desc[UR10][R14.64] ;  /* 0x0000000a0e117981 */ /* 0x0022a2000c1e1500 */
[----:B0-----:R-:W-:-:S04]  /*1670*/  LEA R12, P0, R2, R4, 0x1 ;  /* 0x00000004020c7211 */ /* 0x001fc800078008ff */
[----:B------:R-:W-:-:S05]  /*1680*/  LEA.HI.X.SX32 R13, R2, R3, 0x1, P0 ;  /* 0x00000003020d7211 */ /* 0x000fca00000f0eff */
[----:B------:R0:W4:Y:S01]  /*1690*/  LDG.E.U16 R24, desc[UR10][R12.64] ;  /* 0x0000000a0c187981 */ /* 0x000122000c1e1500 */
[----:B------:R-:W-:-:S04]  /*16a0*/  LEA R6, R11, R2, 0x2 ;  /* 0x000000020b067211 */ /* 0x000fc800078e10ff */
[----:B------:R-:W-:-:S04]  /*16b0*/  LEA R5, R11, R6, 0x2 ;  /* 0x000000060b057211 */ /* 0x000fc800078e10ff */
[----:B------:R-:W-:Y:S02]  /*16c0*/  LEA R0, R11, R5, 0x2 ;  /* 0x000000050b007211 */ /* 0x000fe400078e10ff */
[----:B------:R-:W-:-:S03]  /*16d0*/  LEA R8, P0, R5, R4, 0x1 ;  /* 0x0000000405087211 */ /* 0x000fc600078008ff */
[----:B------:R-:W-:Y:S01]  /*16e0*/  IMAD R7, R11, 0x4, R0 ;  /* 0x000000040b077824 */ /* 0x000fe200078e0200 */
[CC--:B-1----:R-:W-:Y:S01]  /*16f0*/  LEA R14, P1, R6.reuse, R4.reuse, 0x1 ;  /* 0x00000004060e7211 */ /* 0x0c2fe200078208ff */
[----:B------:R1:W-:Y:S01]  /*1700*/  STL [R1+0xb8], R16 ;  /* 0x0000b81001007387 */ /* 0x0003e20000100800 */
[----:B------:R-:W-:Y:S02]  /*1710*/  LEA.HI.X.SX32 R9, R5, R3, 0x1, P0 ;  /* 0x0000000305097211 */ /* 0x000fe400000f0eff */
[C---:B------:R-:W-:Y:S02]  /*1720*/  LEA R10, R11.reuse, R7, 0x2 ;  /* 0x000000070b0a7211 */ /* 0x040fe400078e10ff */
[----:B------:R-:W-:Y:S02]  /*1730*/  LEA.HI.X.SX32 R15, R6, R3, 0x1, P1 ;  /* 0x00000003060f7211 */ /* 0x000fe400008f0eff */
[----:B0-----:R-:W-:Y:S02]  /*1740*/  LEA R12, P0, R0, R4, 0x1 ;  /* 0x00000004000c7211 */ /* 0x001fe400078008ff */
[----:B-1----:R-:W-:-:S02]  /*1750*/  LEA R16, R11, R10, 0x2 ;  /* 0x0000000a0b107211 */ /* 0x002fc400078e10ff */
[----:B------:R-:W-:Y:S01]  /*1760*/  LEA.HI.X.SX32 R13, R0, R3, 0x1, P0 ;  /* 0x00000003000d7211 */ /* 0x000fe200000f0eff */
[----:B------:R0:W-:Y:S01]  /*1770*/  STL [R1+0xdc], R23 ;  /* 0x0000dc1701007387 */ /* 0x0001e20000100800 */
[----:B------:R-:W-:-:S03]  /*1780*/  LEA R2, R11, R16, 0x2 ;  /* 0x000000100b027211 */ /* 0x000fc600078e10ff */
[----:B------:R-:W-:Y:S04]  /*1790*/  STL [R1+0xb4], R22 ;  /* 0x0000b41601007387 */ /* 0x000fe80000100800 */
[----:B0-----:R0:W4:Y:S04]  /*17a0*/  LDG.E.U16 R23, desc[UR10][R14.64] ;  /* 0x0000000a0e177981 */ /* 0x001128000c1e1500 */
[----:B------:R1:W-:Y:S01]  /*17b0*/  STL [R1+0xd8], R21 ;  /* 0x0000d81501007387 */ /* 0x0003e20000100800 */
[----:B0-----:R-:W-:-:S03]  /*17c0*/  LEA R14, P1, R10, R4, 0x1 ;  /* 0x000000040a0e7211 */ /* 0x001fc600078208ff */
[----:B-1----:R0:W4:Y:S01]  /*17d0*/  LDG.E.U16 R21, desc[UR10][R8.64] ;  /* 0x0000000a08157981 */ /* 0x002122000c1e1500 */
[----:B------:R-:W-:Y:S01]  /*17e0*/  LEA.HI.X.SX32 R15, R10, R3, 0x1, P1 ;  /* 0x000000030a0f7211 */ /* 0x000fe200008f0eff */
[----:B------:R-:W-:-:S04]  /*17f0*/  IMAD R6, R11, 0x4, R2 ;  /* 0x000000040b067824 */ /* 0x000fc800078e0202 */
[----:B------:R1:W4:Y:S01]  /*1800*/  LDG.E.U16 R26, desc[UR10][R14.64] ;  /* 0x0000000a0e1a7981 */ /* 0x000322000c1e1500 */
[----:B0-----:R-:W-:-:S04]  /*1810*/  LEA R8, P0, R7, R4, 0x1 ;  /* 0x0000000407087211 */ /* 0x001fc800078008ff */
[----:B------:R-:W-:Y:S02]  /*1820*/  LEA.HI.X.SX32 R9, R7, R3, 0x1, P0 ;  /* 0x0000000307097211 */ /* 0x000fe400000f0eff */
[----:B------:R-:W-:-:S03]  /*1830*/  LEA R5, R11, R6, 0x2 ;  /* 0x000000060b057211 */ /* 0x000fc600078e10ff */
[----:B------:R-:W4:Y:S01]  /*1840*/  LDG.E.U16 R27, desc[UR10][R8.64] ;  /* 0x0000000a081b7981 */ /* 0x000f22000c1e1500 */
[----:B-1----:R-:W-:-:S04]  /*1850*/  LEA R14, P1, R5, R4, 0x1 ;  /* 0x00000004050e7211 */ /* 0x002fc800078208ff */
[----:B------:R-:W-:-:S05]  /*1860*/  LEA.HI.X.SX32 R15, R5, R3, 0x1, P1 ;  /* 0x00000003050f7211 */ /* 0x000fca00008f0eff */
[----:B------:R-:W4:Y:S04]  /*1870*/  LDG.E.U16 R29, desc[UR10][R14.64] ;  /* 0x0000000a0e1d7981 */ /* 0x000f28000c1e1500 */
[----:B---3--:R-:W-:Y:S04]  /*1880*/  STL [R1+0xa8], R18 ;  /* 0x0000a81201007387 */ /* 0x008fe80000100800 */
[----:B------:R0:W-:Y:S04]  /*1890*/  STL [R1+0xc8], R20 ;  /* 0x0000c81401007387 */ /* 0x0001e80000100800 */
[----:B0-----:R0:W3:Y:S02]  /*18a0*/  LDG.E.U16 R20, desc[UR10][R12.64] ;  /* 0x0000000a0c147981 */ /* 0x0010e4000c1e1500 */
[----:B0-----:R-:W-:-:S04]  /*18b0*/  LEA R12, P0, R16, R4, 0x1 ;  /* 0x00000004100c7211 */ /* 0x001fc800078008ff */
[----:B------:R-:W-:Y:S02]  /*18c0*/  LEA.HI.X.SX32 R13, R16, R3, 0x1, P0 ;  /* 0x00000003100d7211 */ /* 0x000fe400000f0eff */
[----:B------:R-:W-:-:S03]  /*18d0*/  LEA R8, P0, R2, R4, 0x1 ;  /* 0x0000000402087211 */ /* 0x000fc600078008ff */
[----:B------:R0:W3:Y:S01]  /*18e0*/  LDG.E.U16 R22, desc[UR10][R12.64] ;  /* 0x0000000a0c167981 */ /* 0x0000e2000c1e1500 */
[----:B------:R-:W-:-:S03]  /*18f0*/  LEA.HI.X.SX32 R9, R2, R3, 0x1, P0 ;  /* 0x0000000302097211 */ /* 0x000fc600000f0eff */
[----:B--2---:R-:W-:Y:S01]  /*1900*/  STL [R1+0xa4], R17 ;  /* 0x0000a41101007387 */ /* 0x004fe20000100800 */
[----:B0-----:R-:W-:-:S03]  /*1910*/  LEA R12, P0, R6, R4, 0x1 ;  /* 0x00000004060c7211 */ /* 0x001fc600078008ff */
[----:B----4-:R-:W-:Y:S01]  /*1920*/  STL [R1+0xc4], R19 ;  /* 0x0000c41301007387 */ /* 0x010fe20000100800 */
[----:B------:R-:W-:-:S03]  /*1930*/  LEA.HI.X.SX32 R13, R6, R3, 0x1, P0 ;  /* 0x00000003060d7211 */ /* 0x000fc600000f0eff */
[----:B------:R-:W-:Y:S04]  /*1940*/  STL [R1+0xa0], R25 ;  /* 0x0000a01901007387 */ /* 0x000fe80000100800 */
[----:B------:R0:W2:Y:S04]  /*1950*/  LDG.E.U16 R28, desc[UR10][R8.64] ;  /* 0x0000000a081c7981 */ /* 0x0000a8000c1e1500 */
[----:B------:R1:W-:Y:S04]  /*1960*/  STL [R1+0xb0], R24 ;  /* 0x0000b01801007387 */ /* 0x0003e80000100800 */
[----:B-1----:R1:W4:Y:S01]  /*1970*/  LDG.E.U16 R24, desc[UR10][R12.64] ;  /* 0x0000000a0c187981 */ /* 0x002322000c1e1500 */
[----:B------:R-:W-:-:S04]  /*1980*/  LEA R0, R11, R5, 0x2 ;  /* 0x000000050b007211 */ /* 0x000fc800078e10ff */
[----:B------:R-:W-:Y:S02]  /*1990*/  LEA R18, R11, R0, 0x2 ;  /* 0x000000000b127211 */ /* 0x000fe400078e10ff */
[----:B0-----:R-:W-:-:S03]  /*19a0*/  LEA R8, P0, R0, R4, 0x1 ;  /* 0x0000000400087211 */ /* 0x001fc600078008ff */
[C---:B------:R-:W-:Y:S01]  /*19b0*/  IMAD R7, R11.reuse, 0x4, R18 ;  /* 0x000000040b077824 */ /* 0x040fe200078e0212 */
[----:B------:R-:W-:Y:S02]  /*19c0*/  LEA.HI.X.SX32 R9, R0, R3, 0x1, P0 ;  /* 0x0000000300097211 */ /* 0x000fe400000f0eff */
[C---:B-1----:R-:W-:Y:S02]  /*19d0*/  LEA R12, P0, R18.reuse, R4, 0x1 ;  /* 0x00000004120c7211 */ /* 0x042fe400078008ff */
[C---:B------:R-:W-:Y:S01]  /*19e0*/  LEA R10, R11.reuse, R7, 0x2 ;  /* 0x000000070b0a7211 */ /* 0x040fe200078e10ff */
[----:B------:R0:W4:Y:S01]  /*19f0*/  LDG.E.U16 R25, desc[UR10][R8.64] ;  /* 0x0000000a08197981 */ /* 0x000122000c1e1500 */
[-C--:B------:R-:W-:Y:S02]  /*1a00*/  LEA.HI.X.SX32 R13, R18, R3.reuse, 0x1, P0 ;  /* 0x00000003120d7211 */ /* 0x080fe400000f0eff */
[----:B------:R-:W-:Y:S02]  /*1a10*/  LEA R17, R11, R10, 0x2 ;  /* 0x0000000a0b117211 */ /* 0x000fe400078e10ff */
[C---:B0-----:R-:W-:Y:S01]  /*1a20*/  LEA R8, P0, R7.reuse, R4, 0x1 ;  /* 0x0000000407087211 */ /* 0x041fe200078008ff */
[----:B------:R0:W-:Y:S03]  /*1a30*/  STL [R1+0x94], R23 ;  /* 0x0000941701007387 */ /* 0x0001e60000100800 */
[----:B------:R-:W-:-:S02]  /*1a40*/  LEA.HI.X.SX32 R9, R7, R3, 0x1, P0 ;  /* 0x0000000307097211 */ /* 0x000fc400000f0eff */
[C---:B------:R-:W-:Y:S01]  /*1a50*/  LEA R16, R11.reuse, R17, 0x2 ;  /* 0x000000110b107211 */ /* 0x040fe200078e10ff */
[----:B0-----:R0:W4:Y:S04]  /*1a60*/  LDG.E.U16 R23, desc[UR10][R12.64] ;  /* 0x0000000a0c177981 */ /* 0x001128000c1e1500 */
[----:B------:R-:W-:Y:S01]  /*1a70*/  STL [R1+0xac], R21 ;  /* 0x0000ac1501007387 */ /* 0x000fe20000100800 */
[----:B------:R-:W-:Y:S01]  /*1a80*/  IMAD R19, R11, 0x4, R16 ;  /* 0x000000040b137824 */ /* 0x000fe200078e0210 */
[----:B0-----:R-:W-:-:S04]  /*1a90*/  LEA R12, P0, R17, R4, 0x1 ;  /* 0x00000004110c7211 */ /* 0x001fc800078008ff */
[----:B------:R-:W-:Y:S02]  /*1aa0*/  LEA.HI.X.SX32 R13, R17, R3, 0x1, P0 ;  /* 0x00000003110d7211 */ /* 0x000fe400000f0eff */
[----:B------:R-:W-:-:S04]  /*1ab0*/  LEA R14, P1, R10, R4, 0x1 ;  /* 0x000000040a0e7211 */ /* 0x000fc800078208ff */
[----:B------:R-:W-:Y:S01]  /*1ac0*/  LEA.HI.X.SX32 R15, R10, R3, 0x1, P1 ;  /* 0x000000030a0f7211 */ /* 0x000fe200008f0eff */
[----:B---3--:R-:W-:Y:S04]  /*1ad0*/  STL [R1+0x90], R20 ;  /* 0x0000901401007387 */ /* 0x008fe80000100800 */
[----:B------:R0:W-:Y:S04]  /*1ae0*/  STL [R1+0x9c], R27 ;  /* 0x00009c1b01007387 */ /* 0x0001e80000100800 */
[----:B------:R1:W-:Y:S04]  /*1af0*/  STL [R1+0x8c], R26 ;  /* 0x00008c1a01007387 */ /* 0x0003e80000100800 */
[----:B0-----:R-:W3:Y:S04]  /*1b00*/  LDG.E.U16 R27, desc[UR10][R12.64] ;  /* 0x0000000a0c1b7981 */ /* 0x001ee8000c1e1500 */
[----:B-1----:R0:W3:Y:S02]  /*1b10*/  LDG.E.U16 R26, desc[UR10][R8.64] ;  /* 0x0000000a081a7981 */ /* 0x0020e4000c1e1500 */
[----:B0-----:R-:W-:-:S04]  /*1b20*/  LEA R8, P0, R16, R4, 0x1 ;  /* 0x0000000410087211 */ /* 0x001fc800078008ff */
[-C--:B------:R-:W-:Y:S02]  /*1b30*/  LEA.HI.X.SX32 R9, R16, R3.reuse, 0x1, P0 ;  /* 0x0000000310097211 */ /* 0x080fe400000f0eff */
[C---:B------:R-:W-:Y:S01]  /*1b40*/  LEA R12, P0, R19.reuse, R4, 0x1 ;  /* 0x00000004130c7211 */ /* 0x040fe200078008ff */
[----:B------:R0:W-:Y:S03]  /*1b50*/  STL [R1+0x98], R22 ;  /* 0x0000981601007387 */ /* 0x0001e60000100800 */
[----:B------:R-:W-:Y:S01]  /*1b60*/  LEA.HI.X.SX32 R13, R19, R3, 0x1, P0 ;  /* 0x00000003130d7211 */ /* 0x000fe200000f0eff */
[----:B--2---:R-:W-:Y:S04]  /*1b70*/  STL [R1+0x80], R28 ;  /* 0x0000801c01007387 */ /* 0x004fe80000100800 */
[----:B0-----:R0:W2:Y:S04]  /*1b80*/  LDG.E.U16 R22, desc[UR10][R14.64] ;  /* 0x0000000a0e167981 */ /* 0x0010a8000c1e1500 */
[----:B----4-:R1:W-:Y:S04]  /*1b90*/  STL [R1+0x88], R24 ;  /* 0x0000881801007387 */ /* 0x0103e80000100800 */
[----:B------:R4:W-:Y:S04]  /*1ba0*/  STL [R1+0x7c], R29 ;  /* 0x00007c1d01007387 */ /* 0x0009e80000100800 */
[----:B-1----:R1:W2:Y:S04]  /*1bb0*/  LDG.E.U16 R24, desc[UR10][R8.64] ;  /* 0x0000000a08187981 */ /* 0x0022a8000c1e1500 */
[----:B----4-:R4:W2:Y:S01]  /*1bc0*/  LDG.E.U16 R29, desc[UR10][R12.64] ;  /* 0x0000000a0c1d7981 */ /* 0x0108a2000c1e1500 */
[----:B------:R-:W-:-:S04]  /*1bd0*/  LEA R2, R11, R19, 0x2 ;  /* 0x000000130b027211 */ /* 0x000fc800078e10ff */
[----:B------:R-:W-:-:S04]  /*1be0*/  LEA R6, R11, R2, 0x2 ;  /* 0x000000020b067211 */ /* 0x000fc800078e10ff */
[C---:B------:R-:W-:Y:S02]  /*1bf0*/  LEA R5, R11.reuse, R6, 0x2 ;  /* 0x000000060b057211 */ /* 0x040fe400078e10ff */
[-C--:B0-----:R-:W-:Y:S02]  /*1c00*/  LEA R14, P1, R2, R4.reuse, 0x1 ;  /* 0x00000004020e7211 */ /* 0x081fe400078208ff */
[-C--:B-1----:R-:W-:Y:S01]  /*1c10*/  LEA R8, P0, R6, R4.reuse, 0x1 ;  /* 0x0000000406087211 */ /* 0x082fe200078008ff */
[----:B------:R-:W-:Y:S01]  /*1c20*/  IMAD R0, R11, 0x4, R5 ;  /* 0x000000040b007824 */ /* 0x000fe200078e0205 */
[-C--:B------:R-:W-:Y:S02]  /*1c30*/  LEA.HI.X.SX32 R15, R2, R3.reuse, 0x1, P1 ;  /* 0x00000003020f7211 */ /* 0x080fe400008f0eff */
[----:B------:R-:W-:Y:S02]  /*1c40*/  LEA.HI.X.SX32 R9, R6, R3, 0x1, P0 ;  /* 0x0000000306097211 */ /* 0x000fe400000f0eff */
[----:B----4-:R-:W-:Y:S01]  /*1c50*/  LEA R12, P0, R5, R4, 0x1 ;  /* 0x00000004050c7211 */ /* 0x010fe200078008ff */
[----:B------:R0:W-:Y:S01]  /*1c60*/  STL [R1+0x84], R25 ;  /* 0x0000841901007387 */ /* 0x0001e20000100800 */
[----:B------:R-:W-:-:S02]  /*1c70*/  LEA R21, R11, R0, 0x2 ;  /* 0x000000000b157211 */ /* 0x000fc400078e10ff */
[----:B------:R-:W-:Y:S01]  /*1c80*/  LEA.HI.X.SX32 R13, R5, R3, 0x1, P0 ;  /* 0x00000003050d7211 */ /* 0x000fe200000f0eff */
[----:B------:R1:W-:Y:S04]  /*1c90*/  STL [R1+0x78], R23 ;  /* 0x0000781701007387 */ /* 0x0003e80000100800 */
[----:B0-----:R0:W4:Y:S04]  /*1ca0*/  LDG.E.U16 R25, desc[UR10][R14.64] ;  /* 0x0000000a0e197981 */ /* 0x001128000c1e1500 */
[----:B-1----:R1:W4:Y:S01]  /*1cb0*/  LDG.E.U16 R23, desc[UR10][R8.64] ;  /* 0x0000000a08177981 */ /* 0x002322000c1e1500 */
[----:B0-----:R-:W-:-:S02]  /*1cc0*/  LEA R14, P1, R21, R4, 0x1 ;  /* 0x00000004150e7211 */ /* 0x001fc400078208ff */
[C---:B-1----:R-:W-:Y:S02]  /*1cd0*/  LEA R8, P0, R0.reuse, R4, 0x1 ;  /* 0x0000000400087211 */ /* 0x042fe400078008ff */
[-C--:B------:R-:W-:Y:S02]  /*1ce0*/  LEA.HI.X.SX32 R15, R21, R3.reuse, 0x1, P1 ;  /* 0x00000003150f7211 */ /* 0x080fe400008f0eff */
[----:B------:R-:W-:Y:S02]  /*1cf0*/  LEA.HI.X.SX32 R9, R0, R3, 0x1, P0 ;  /* 0x0000000300097211 */ /* 0x000fe400000f0eff */
[----:B------:R-:W-:-:S03]  /*1d00*/  LEA R20, R11, R21, 0x2 ;  /* 0x000000150b147211 */ /* 0x000fc600078e10ff */
[----:B------:R-:W4:Y:S04]  /*1d10*/  LDG.E.U16 R21, desc[UR10][R8.64] ;  /* 0x0000000a08157981 */ /* 0x000f28000c1e1500 */
[----:B---3--:R-:W-:Y:S04]  /*1d20*/  STL [R1+0x74], R26 ;  /* 0x0000741a01007387 */ /* 0x008fe80000100800 */
[----:B--2---:R0:W-:Y:S04]  /*1d30*/  STL [R1+0x70], R22 ;  /* 0x0000701601007387 */ /* 0x0041e80000100800 */
[----:B------:R-:W-:Y:S04]  /*1d40*/  STL [R1+0x6c], R27 ;  /* 0x00006c1b01007387 */ /* 0x000fe80000100800 */
[----:B0-----:R0:W2:Y:S04]  /*1d50*/  LDG.E.U16 R22, desc[UR10][R12.64] ;  /* 0x0000000a0c167981 */ /* 0x0010a8000c1e1500 */
[----:B------:R-:W-:Y:S04]  /*1d60*/  STL [R1+0x68], R24 ;  /* 0x0000681801007387 */ /* 0x000fe80000100800 */
[----:B------:R1:W-:Y:S04]  /*1d70*/  STL [R1+0x64], R29 ;  /* 0x0000641d01007387 */ /* 0x0003e80000100800 */
[----:B-1----:R1:W3:Y:S01]  /*1d80*/  LDG.E.U16 R29, desc[UR10][R14.64] ;  /* 0x0000000a0e1d7981 */ /* 0x0022e2000c1e1500 */
[----:B0-----:R-:W-:-:S02]  /*1d90*/  LEA R12, P0, R20, R4, 0x1 ;  /* 0x00000004140c7211 */ /* 0x001fc400078008ff */
[----:B------:R-:W-:Y:S02]  /*1da0*/  LEA R7, R11, R20, 0x2 ;  /* 0x000000140b077211 */ /* 0x000fe400078e10ff */
[-C--:B------:R-:W-:Y:S02]  /*1db0*/  LEA.HI.X.SX32 R13, R20, R3.reuse, 0x1, P0 ;  /* 0x00000003140d7211 */ /* 0x080fe400000f0eff */
[----:B------:R-:W-:Y:S01]  /*1dc0*/  LEA R8, P0, R7, R4, 0x1 ;  /* 0x0000000407087211 */ /* 0x000fe200078008ff */
[----:B------:R-:W-:Y:S02]  /*1dd0*/  IMAD R10, R11, 0x4, R7 ;  /* 0x000000040b0a7824 */ /* 0x000fe400078e0207 */
[----:B------:R0:W3:Y:S01]  /*1de0*/  LDG.E.U16 R20, desc[UR10][R12.64] ;  /* 0x0000000a0c147981 */ /* 0x0000e2000c1e1500 */
[----:B------:R-:W-:Y:S02]  /*1df0*/  LEA.HI.X.SX32 R9, R7, R3, 0x1, P0 ;  /* 0x0000000307097211 */ /* 0x000fe400000f0eff */
[----:B------:R-:W-:-:S02]  /*1e00*/  LEA R17, R11, R10, 0x2 ;  /* 0x0000000a0b117211 */ /* 0x000fc400078e10ff */
[-C--:B-1----:R-:W-:Y:S01]  /*1e10*/  LEA R14, P0, R10, R4.reuse, 0x1 ;  /* 0x000000040a0e7211 */ /* 0x082fe200078008ff */
[----:B----4-:R-:W-:Y:S01]  /*1e20*/  STL [R1+0x60], R25 ;  /* 0x0000601901007387 */ /* 0x010fe20000100800 */
[----:B0-----:R-:W-:-:S03]  /*1e30*/  LEA R12, P1, R17, R4, 0x1 ;  /* 0x00000004110c7211 */ /* 0x001fc600078208ff */
[----:B------:R0:W-:Y:S01]  /*1e40*/  STL [R1+0x5c], R23 ;  /* 0x00005c1701007387 */ /* 0x0001e20000100800 */
[-C--:B------:R-:W-:Y:S02]  /*1e50*/  LEA.HI.X.SX32 R15, R10, R3.reuse, 0x1, P0 ;  /* 0x000000030a0f7211 */ /* 0x080fe400000f0eff */
[----:B------:R-:W-:Y:S01]  /*1e60*/  LEA.HI.X.SX32 R13, R17, R3, 0x1, P1 ;  /* 0x00000003110d7211 */ /* 0x000fe200008f0eff */
[----:B0-----:R0:W4:Y:S04]  /*1e70*/  LDG.E.U16 R23, desc[UR10][R8.64] ;  /* 0x0000000a08177981 */ /* 0x001128000c1e1500 */
[----:B--2---:R-:W-:Y:S04]  /*1e80*/  STL [R1+0x58], R22 ;  /* 0x0000581601007387 */ /* 0x004fe80000100800 */
[----:B------:R1:W-:Y:S04]  /*1e90*/  STL [R1+0x54], R21 ;  /* 0x0000541501007387 */ /* 0x0003e80000100800 */
[----:B-1----:R1:W2:Y:S04]  /*1ea0*/  LDG.E.U16 R21, desc[UR10][R14.64] ;  /* 0x0000000a0e157981 */ /* 0x0022a8000c1e1500 */
[----:B---3--:R3:W-:Y:S04]  /*1eb0*/  STL [R1+0x50], R29 ;  /* 0x0000501d01007387 */ /* 0x0087e80000100800 */
[----:B---3--:R3:W2:Y:S01]  /*1ec0*/  LDG.E.U16 R29, desc[UR10][R12.64] ;  /* 0x0000000a0c1d7981 */ /* 0x0086a2000c1e1500 */
[----:B------:R-:W-:-:S04]  /*1ed0*/  LEA R18, R11, R17, 0x2 ;  /* 0x000000110b127211 */ /* 0x000fc800078e10ff */
[----:B------:R-:W-:-:S05]  /*1ee0*/  LEA R16, R11, R18, 0x2 ;  /* 0x000000120b107211 */ /* 0x000fca00078e10ff */
[----:B------:R-:W-:Y:S01]  /*1ef0*/  IMAD R28, R11, 0x4, R16 ;  /* 0x000000040b1c7824 */ /* 0x000fe200078e0210 */
[----:B0-----:R-:W-:-:S04]  /*1f00*/  LEA R8, P0, R16, R4, 0x1 ;  /* 0x0000000410087211 */ /* 0x001fc800078008ff */
[C---:B------:R-:W-:Y:S02]  /*1f10*/  LEA R2, R11.reuse, R28, 0x2 ;  /* 0x0000001c0b027211 */ /* 0x040fe400078e10ff */
[----:B------:R-:W-:Y:S02]  /*1f20*/  LEA.HI.X.SX32 R9, R16, R3, 0x1, P0 ;  /* 0x0000000310097211 */ /* 0x000fe400000f0eff */
[C---:B------:R-:W-:Y:S02]  /*1f30*/  LEA R19, R11.reuse, R2, 0x2 ;  /* 0x000000020b137211 */ /* 0x040fe400078e10ff */
[CC--:B-1----:R-:W-:Y:S01]  /*1f40*/  LEA R14, P0, R2.reuse, R4.reuse, 0x1 ;  /* 0x00000004020e7211 */ /* 0x0c2fe200078008ff */
[----:B------:R-:W-:Y:S01]  /*1f50*/  STL [R1+0x4c], R20 ;  /* 0x00004c1401007387 */ /* 0x000fe20000100800 */
[----:B------:R-:W-:Y:S02]  /*1f60*/  LEA R6, R11, R19, 0x2 ;  /* 0x000000130b067211 */ /* 0x000fe400078e10ff */
[----:B------:R-:W-:Y:S01]  /*1f70*/  LEA.HI.X.SX32 R15, R2, R3, 0x1, P0 ;  /* 0x00000003020f7211 */ /* 0x000fe200000f0eff */
[----:B----4-:R0:W-:Y:S01]  /*1f80*/  STL [R1+0x48], R23 ;  /* 0x0000481701007387 */ /* 0x0101e20000100800 */
[----:B---3--:R-:W-:-:S03]  /*1f90*/  LEA R12, P0, R6, R4, 0x1 ;  /* 0x00000004060c7211 */ /* 0x008fc600078008ff */
[----:B------:R-:W3:Y:S01]  /*1fa0*/  LDG.E.U16 R17, desc[UR10][R14.64] ;  /* 0x0000000a0e117981 */ /* 0x000ee2000c1e1500 */
[----:B------:R-:W-:-:S03]  /*1fb0*/  LEA.HI.X.SX32 R13, R6, R3, 0x1, P0 ;  /* 0x00000003060d7211 */ /* 0x000fc600000f0eff */
[----:B0-----:R0:W4:Y:S04]  /*1fc0*/  LDG.E.U16 R23, desc[UR10][R8.64] ;  /* 0x0000000a08177981 */ /* 0x001128000c1e1500 */
[----:B--2---:R-:W-:Y:S04]  /*1fd0*/  STL [R1+0x44], R21 ;  /* 0x0000441501007387 */ /* 0x004fe80000100800 */
[----:B------:R1:W-:Y:S04]  /*1fe0*/  STL [R1+0x40], R29 ;  /* 0x0000401d01007387 */ /* 0x0003e80000100800 */
[----:B-1----:R-:W2:Y:S01]  /*1ff0*/  LDG.E.U16 R29, desc[UR10][R12.64] ;  /* 0x0000000a0c1d7981 */ /* 0x002ea2000c1e1500 */
[----:B------:R-:W-:-:S05]  /*2000*/  IMAD R26, R11, 0x4, R6 ;  /* 0x000000040b1a7824 */ /* 0x000fca00078e0206 */
[----:B------:R-:W-:-:S04]  /*2010*/  LEA R5, R11, R26, 0x2 ;  /* 0x0000001a0b057211 */ /* 0x000fc800078e10ff */
[----:B------:R-:W-:-:S04]  /*2020*/  LEA R27, R11, R5, 0x2 ;  /* 0x000000050b1b7211 */ /* 0x000fc800078e10ff */
[----:B------:R-:W-:Y:S02]  /*2030*/  LEA R0, R11, R27, 0x2 ;  /* 0x0000001b0b007211 */ /* 0x000fe400078e10ff */
[----:B0-----:R-:W-:-:S03]  /*2040*/  LEA R8, P1, R5, R4, 0x1 ;  /* 0x0000000405087211 */ /* 0x001fc600078208ff */
[----:B------:R-:W-:Y:S01]  /*2050*/  IMAD R24, R11, 0x4, R0 ;  /* 0x000000040b187824 */ /* 0x000fe200078e0200 */
[-C--:B------:R-:W-:Y:S02]  /*2060*/  LEA.HI.X.SX32 R9, R5, R3.reuse, 0x1, P1 ;  /* 0x0000000305097211 */ /* 0x080fe400008f0eff */
[C---:B------:R-:W-:Y:S02]  /*2070*/  LEA R14, P0, R0.reuse, R4, 0x1 ;  /* 0x00000004000e7211 */ /* 0x040fe400078008ff */
[----:B------:R-:W-:Y:S01]  /*2080*/  LEA R7, R11, R24, 0x2 ;  /* 0x000000180b077211 */ /* 0x000fe200078e10ff */
[----:B----4-:R0:W-:Y:S01]  /*2090*/  STL [R1+0x3c], R23 ;  /* 0x00003c1701007387 */ /* 0x0101e20000100800 */
[----:B------:R-:W-:-:S03]  /*20a0*/  LEA.HI.X.SX32 R15, R0, R3, 0x1, P0 ;  /* 0x00000003000f7211 */ /* 0x000fc600000f0eff */
[----:B0-----:R0:W4:Y:S02]  /*20b0*/  LDG.E.U16 R23, desc[UR10][R8.64] ;  /* 0x0000000a08177981 */ /* 0x001124000c1e1500 */
[C---:B0-----:R-:W-:Y:S02]  /*20c0*/  LEA R8, P0, R7.reuse, R4, 0x1 ;  /* 0x0000000407087211 */ /* 0x041fe400078008ff */
[----:B---3--:R0:W-:Y:S02]  /*20d0*/  STL [R1+0x38], R17 ;  /* 0x0000381101007387 */ /* 0x0081e40000100800 */
[----:B------:R-:W-:Y:S02]  /*20e0*/  LEA.HI.X.SX32 R9, R7, R3, 0x1, P0 ;  /* 0x0000000307097211 */ /* 0x000fe400000f0eff */
[----:B0-----:R0:W3:Y:S04]  /*20f0*/  LDG.E.U16 R17, desc[UR10][R14.64] ;  /* 0x0000000a0e117981 */ /* 0x0010e8000c1e1500 */
[----:B--2---:R1:W-:Y:S04]  /*2100*/  STL [R1+0x34], R29 ;  /* 0x0000341d01007387 */ /* 0x0043e80000100800 */
[----:B-1----:R-:W2:Y:S01]  /*2110*/  LDG.E.U16 R29, desc[UR10][R8.64] ;  /* 0x0000000a081d7981 */ /* 0x002ea2000c1e1500 */
[----:B------:R-:W-:-:S04]  /*2120*/  LEA R25, R11, R7, 0x2 ;  /* 0x000000070b197211 */ /* 0x000fc800078e10ff */
[----:B------:R-:W-:-:S05]  /*2130*/  LEA R10, R11, R25, 0x2 ;  /* 0x000000190b0a7211 */ /* 0x000fca00078e10ff */
[----:B------:R-:W-:Y:S01]  /*2140*/  IMAD R22, R11, 0x4, R10 ;  /* 0x000000040b167824 */ /* 0x000fe200078e020a */
[----:B------:R-:W-:-:S04]  /*2150*/  LEA R12, P1, R10, R4, 0x1 ;  /* 0x000000040a0c7211 */ /* 0x000fc800078208ff */
[----:B------:R-:W-:-:S04]  /*2160*/  LEA R16, R11, R22, 0x2 ;  /* 0x000000160b107211 */ /* 0x000fc800078e10ff */
[----:B0-----:R-:W-:Y:S02]  /*2170*/  LEA R14, P0, R16, R4, 0x1 ;  /* 0x00000004100e7211 */ /* 0x001fe400078008ff */
[-C--:B------:R-:W-:Y:S02]  /*2180*/  LEA.HI.X.SX32 R13, R10, R3.reuse, 0x1, P1 ;  /* 0x000000030a0d7211 */ /* 0x080fe400008f0eff */
[----:B------:R-:W-:Y:S01]  /*2190*/  LEA.HI.X.SX32 R15, R16, R3, 0x1, P0 ;  /* 0x00000003100f7211 */ /* 0x000fe200000f0eff */
[----:B----4-:R0:W-:Y:S04]  /*21a0*/  STL [R1+0x30], R23 ;  /* 0x0000301701007387 */ /* 0x0101e80000100800 */
[----:B0-----:R0:W4:Y:S04]  /*21b0*/  LDG.E.U16 R23, desc[UR10][R12.64] ;  /* 0x0000000a0c177981 */ /* 0x001128000c1e1500 */
[----:B---3--:R-:W-:Y:S04]  /*21c0*/  STL [R1+0x2c], R17 ;  /* 0x00002c1101007387 */ /* 0x008fe80000100800 */
[----:B--2---:R1:W-:Y:S04]  /*21d0*/  STL [R1+0x28], R29 ;  /* 0x0000281d01007387 */ /* 0x0043e80000100800 */
[----:B-1----:R-:W2:Y:S01]  /*21e0*/  LDG.E.U16 R29, desc[UR10][R14.64] ;  /* 0x0000000a0e1d7981 */ /* 0x002ea2000c1e1500 */
[----:B------:R-:W-:-:S04]  /*21f0*/  LEA R20, R11, R16, 0x2 ;  /* 0x000000100b147211 */ /* 0x000fc800078e10ff */
[----:B------:R-:W-:-:S05]  /*2200*/  LEA R2, R11, R20, 0x2 ;  /* 0x000000140b027211 */ /* 0x000fca00078e10ff */
[----:B------:R-:W-:Y:S01]  /*2210*/  IMAD R6, R11, 0x4, R2 ;  /* 0x000000040b067824 */ /* 0x000fe200078e0202 */
[----:B------:R-:W-:-:S04]  /*2220*/  LEA R16, P0, R2, R4, 0x1 ;  /* 0x0000000402107211 */ /* 0x000fc800078008ff */
[----:B------:R-:W-:-:S04]  /*2230*/  LEA R21, R11, R6, 0x2 ;  /* 0x000000060b157211 */ /* 0x000fc800078e10ff */
[C---:B0-----:R-:W-:Y:S02]  /*2240*/  LEA R12, P1, R21.reuse, R4, 0x1 ;  /* 0x00000004150c7211 */ /* 0x041fe400078208ff */
[-C--:B------:R-:W-:Y:S02]  /*2250*/  LEA.HI.X.SX32 R17, R2, R3.reuse, 0x1, P0 ;  /* 0x0000000302117211 */ /* 0x080fe400000f0eff */
[----:B------:R-:W-:Y:S02]  /*2260*/  LEA.HI.X.SX32 R13, R21, R3, 0x1, P1 ;  /* 0x00000003150d7211 */ /* 0x000fe400008f0eff */
[C---:B------:R-:W-:Y:S01]  /*2270*/  LEA R5, R11.reuse, R21, 0x2 ;  /* 0x000000150b057211 */ /* 0x040fe200078e10ff */
[----:B----4-:R-:W-:Y:S04]  /*2280*/  STL [R1+0x24], R23 ;  /* 0x0000241701007387 */ /* 0x010fe80000100800 */
[----:B------:R-:W3:Y:S04]  /*2290*/  LDG.E.U16 R21, desc[UR10][R16.64] ;  /* 0x0000000a10157981 */ /* 0x000ee8000c1e1500 */
[----:B--2---:R0:W-:Y:S04]  /*22a0*/  STL [R1+0x20], R29 ;  /* 0x0000201d01007387 */ /* 0x0041e80000100800 */
[----:B0-----:R-:W2:Y:S01]  /*22b0*/  LDG.E.U16 R29, desc[UR10][R12.64] ;  /* 0x0000000a0c1d7981 */ /* 0x001ea2000c1e1500 */
[----:B------:R-:W-:-:S04]  /*22c0*/  LEA R0, R11, R5, 0x2 ;  /* 0x000000050b007211 */ /* 0x000fc800078e10ff */
[----:B------:R-:W-:-:S04]  /*22d0*/  LEA R14, P0, R0, R4, 0x1 ;  /* 0x00000004000e7211 */ /* 0x000fc800078008ff */
[----:B------:R-:W-:Y:S01]  /*22e0*/  LEA.HI.X.SX32 R15, R0, R3, 0x1, P0 ;  /* 0x00000003000f7211 */ /* 0x000fe200000f0eff */
[----:B---3--:R-:W-:Y:S04]  /*22f0*/  STL [R1+0x1c], R21 ;  /* 0x00001c1501007387 */ /* 0x008fe80000100800 */
[----:B--2---:R0:W-:Y:S04]  /*2300*/  STL [R1+0x18], R29 ;  /* 0x0000181d01007387 */ /* 0x0041e80000100800 */
[----:B0-----:R-:W2:Y:S01]  /*2310*/  LDG.E.U16 R29, desc[UR10][R14.64] ;  /* 0x0000000a0e1d7981 */ /* 0x001ea2000c1e1500 */
[----:B------:R-:W-:-:S05]  /*2320*/  IMAD R7, R11, 0x4, R0 ;  /* 0x000000040b077824 */ /* 0x000fca00078e0200 */
[----:B------:R-:W-:-:S04]  /*2330*/  LEA R10, R11, R7, 0x2 ;  /* 0x000000070b0a7211 */ /* 0x000fc800078e10ff */
[----:B------:R-:W-:-:S04]  /*2340*/  LEA R16, P0, R10, R4, 0x1 ;  /* 0x000000040a107211 */ /* 0x000fc800078008ff */
[----:B------:R-:W-:Y:S02]  /*2350*/  LEA.HI.X.SX32 R17, R10, R3, 0x1, P0 ;  /* 0x000000030a117211 */ /* 0x000fe400000f0eff */
[----:B------:R-:W-:-:S04]  /*2360*/  LEA R9, R11, R10, 0x2 ;  /* 0x0000000a0b097211 */ /* 0x000fc800078e10ff */
[C---:B------:R-:W-:Y:S01]  /*2370*/  LEA R8, R11.reuse, R9, 0x2 ;  /* 0x000000090b087211 */ /* 0x040fe200078e10ff */
[----:B--2---:R0:W-:Y:S04]  /*2380*/  STL [R1+0x14], R29 ;  /* 0x0000141d01007387 */ /* 0x0041e80000100800 */
[----:B0-----:R-:W2:Y:S01]  /*2390*/  LDG.E.U16 R29, desc[UR10][R16.64] ;  /* 0x0000000a101d7981 */ /* 0x001ea2000c1e1500 */
[----:B------:R-:W-:Y:S01]  /*23a0*/  IMAD R2, R11, 0x4, R8 ;  /* 0x000000040b027824 */ /* 0x000fe200078e0208 */
[----:B------:R-:W-:-:S04]  /*23b0*/  LEA R12, P1, R8, R4, 0x1 ;  /* 0x00000004080c7211 */ /* 0x000fc800078208ff */
[----:B------:R-:W-:Y:S02]  /*23c0*/  LEA R23, R11, R2, 0x2 ;  /* 0x000000020b177211 */ /* 0x000fe400078e10ff */
[----:B------:R-:W-:Y:S02]  /*23d0*/  LEA.HI.X.SX32 R13, R8, R3, 0x1, P1 ;  /* 0x00000003080d7211 */ /* 0x000fe400008f0eff */
[----:B------:R-:W-:Y:S02]  /*23e0*/  LEA R14, P0, R23, R4, 0x1 ;  /* 0x00000004170e7211 */ /* 0x000fe400078008ff */
[----:B------:R-:W-:Y:S02]  /*23f0*/  LEA R0, R11, R23, 0x2 ;  /* 0x000000170b007211 */ /* 0x000fe400078e10ff */
[----:B------:R-:W-:Y:S02]  /*2400*/  LEA.HI.X.SX32 R15, R23, R3, 0x1, P0 ;  /* 0x00000003170f7211 */ /* 0x000fe400000f0eff */
[----:B------:R-:W3:Y:S01]  /*2410*/  LDG.E.U16 R23, desc[UR10][R12.64] ;  /* 0x0000000a0c177981 */ /* 0x000ee2000c1e1500 */
[----:B------:R-:W-:-:S05]  /*2420*/  LEA R21, R11, R0, 0x2 ;  /* 0x000000000b157211 */ /* 0x000fca00078e10ff */
[C---:B------:R-:W-:Y:S01]  /*2430*/  IMAD R10, R11.reuse, 0x4, R21 ;  /* 0x000000040b0a7824 */ /* 0x040fe200078e0215 */
[----:B--2---:R0:W-:Y:S04]  /*2440*/  STL [R1+0x10], R29 ;  /* 0x0000101d01007387 */ /* 0x0041e80000100800 */
[----:B0-----:R0:W2:Y:S01]  /*2450*/  LDG.E.U16 R29, desc[UR10][R14.64] ;  /* 0x0000000a0e1d7981 */ /* 0x0010a2000c1e1500 */
[----:B------:R-:W-:-:S04]  /*2460*/  LEA R8, R11, R10, 0x2 ;  /* 0x0000000a0b087211 */ /* 0x000fc800078e10ff */
[----:B------:R-:W-:-:S04]  /*2470*/  LEA R16, P0, R8, R4, 0x1 ;  /* 0x0000000408107211 */ /* 0x000fc800078008ff */
[-C--:B------:R-:W-:Y:S02]  /*2480*/  LEA.HI.X.SX32 R17, R8, R3.reuse, 0x1, P0 ;  /* 0x0000000308117211 */ /* 0x080fe400000f0eff */
[CC--:B0-----:R-:W-:Y:S01]  /*2490*/  LEA R14, P0, R18.reuse, R4.reuse, 0x1 ;  /* 0x00000004120e7211 */ /* 0x0c1fe200078008ff */
[----:B---3--:R0:W-:Y:S03]  /*24a0*/  STL [R1+0xc], R23 ;  /* 0x00000c1701007387 */ /* 0x0081e60000100800 */
[----:B------:R-:W-:Y:S01]  /*24b0*/  LEA.HI.X.SX32 R15, R18, R3, 0x1, P0 ;  /* 0x00000003120f7211 */ /* 0x000fe200000f0eff */
[----:B0-----:R0:W3:Y:S02]  /*24c0*/  LDG.E.U16 R23, desc[UR10][R16.64] ;  /* 0x0000000a10177981 */ /* 0x0010e4000c1e1500 */
[----:B0-----:R-:W-:-:S04]  /*24d0*/  LEA R16, P0, R28, R4, 0x1 ;  /* 0x000000041c107211 */ /* 0x001fc800078008ff */
[----:B------:R-:W-:-:S05]  /*24e0*/  LEA.HI.X.SX32 R17, R28, R3, 0x1, P0 ;  /* 0x000000031c117211 */ /* 0x000fca00000f0eff */
[----:B------:R-:W4:Y:S04]  /*24f0*/  LDG.E.U16 R28, desc[UR10][R16.64] ;  /* 0x0000000a101c7981 */ /* 0x000f28000c1e1500 */
[----:B--2---:R0:W-:Y:S04]  /*2500*/  STL [R1+0x8], R29 ;  /* 0x0000081d01007387 */ /* 0x0041e80000100800 */
[----:B0-----:R-:W2:Y:S01]  /*2510*/  LDG.E.U16 R29, desc[UR10][R14.64] ;  /* 0x0000000a0e1d7981 */ /* 0x001ea2000c1e1500 */
[----:B------:R-:W-:-:S04]  /*2520*/  LEA R12, P1, R21, R4, 0x1 ;  /* 0x00000004150c7211 */ /* 0x000fc800078208ff */
[----:B------:R-:W-:Y:S02]  /*2530*/  LEA.HI.X.SX32 R13, R21, R3, 0x1, P1 ;  /* 0x00000003150d7211 */ /* 0x000fe400008f0eff */
[----:B------:R-:W-:-:S03]  /*2540*/  LEA R18, P1, R19, R4, 0x1 ;  /* 0x0000000413127211 */ /* 0x000fc600078208ff */
[----:B------:R0:W3:Y:S01]  /*2550*/  LDG.E.U16 R21, desc[UR10][R12.64] ;  /* 0x0000000a0c157981 */ /* 0x0000e2000c1e1500 */
[----:B------:R-:W-:Y:S02]  /*2560*/  LEA.HI.X.SX32 R19, R19, R3, 0x1, P1 ;  /* 0x0000000313137211 */ /* 0x000fe400008f0eff */
[----:B0-----:R-:W-:-:S04]  /*2570*/  LEA R12, P0, R26, R4, 0x1 ;  /* 0x000000041a0c7211 */ /* 0x001fc800078008ff */
[----:B------:R-:W-:Y:S02]  /*2580*/  LEA.HI.X.SX32 R13, R26, R3, 0x1, P0 ;  /* 0x000000031a0d7211 */ /* 0x000fe400000f0eff */
[----:B------:R-:W-:-:S04]  /*2590*/  LEA R14, P0, R27, R4, 0x1 ;  /* 0x000000041b0e7211 */ /* 0x000fc800078008ff */
[----:B------:R-:W-:Y:S01]  /*25a0*/  LEA.HI.X.SX32 R15, R27, R3, 0x1, P0 ;  /* 0x000000031b0f7211 */ /* 0x000fe200000f0eff */
[----:B--2---:R0:W-:Y:S04]  /*25b0*/  STL [R1+0x2a44], R29 ;  /* 0x002a441d01007387 */ /* 0x0041e80000100800 */
[----:B0-----:R-:W2:Y:S04]  /*25c0*/  LDL.LU R29, [R1+0x118] ;  /* 0x00011800011d7983 */ /* 0x001ea80000300800 */
[----:B----4-:R0:W-:Y:S04]  /*25d0*/  STL [R1+0x2a48], R28 ;  /* 0x002a481c01007387 */ /* 0x0101e80000100800 */
[----:B0-----:R-:W4:Y:S04]  /*25e0*/  LDL.LU R28, [R1+0x14c] ;  /* 0x00014c00011c7983 */ /* 0x001f280000300800 */
[----:B------:R0:W-:Y:S04]  /*25f0*/  STL [R1+0x2a4c], R26 ;  /* 0x002a4c1a01007387 */ /* 0x0001e80000100800 */
[----:B0-----:R-:W2:Y:S04]  /*2600*/  LDL.LU R26, [R1+0xfc] ;  /* 0x0000fc00011a7983 */ /* 0x001ea80000300800 */
[----:B---3--:R0:W-:Y:S04]  /*2610*/  STL [R1+0x4], R23 ;  /* 0x0000041701007387 */ /* 0x0081e80000100800 */
[----:B0-----:R0:W3:Y:S02]  /*2620*/  LDG.E.U16 R23, desc[UR10][R18.64] ;  /* 0x0000000a12177981 */ /* 0x0010e4000c1e1500 */
[----:B0-----:R-:W-:-:S02]  /*2630*/  LEA R18, R11, R8, 0x2 ;  /* 0x000000080b127211 */ /* 0x001fc400078e10ff */
[----:B------:R0:W4:Y:S04]  /*2640*/  LDG.E.U16 R8, desc[UR10][R12.64] ;  /* 0x0000000a0c087981 */ /* 0x000128000c1e1500 */
[----:B------:R1:W2:Y:S01]  /*2650*/  LDG.E.U16 R11, desc[UR10][R14.64] ;  /* 0x0000000a0e0b7981 */ /* 0x0002a2000c1e1500 */
[----:B------:R-:W-:-:S04]  /*2660*/  LEA R16, P1, R24, R4, 0x1 ;  /* 0x0000000418107211 */ /* 0x000fc800078208ff */
[-C--:B------:R-:W-:Y:S02]  /*2670*/  LEA.HI.X.SX32 R17, R24, R3.reuse, 0x1, P1 ;  /* 0x0000000318117211 */ /* 0x080fe400008f0eff */
[CC--:B0-----:R-:W-:Y:S02]  /*2680*/  LEA R12, P1, R18.reuse, R4.reuse, 0x1 ;  /* 0x00000004120c7211 */ /* 0x0c1fe400078208ff */
[C---:B-1----:R-:W-:Y:S02]  /*2690*/  LEA R14, P0, R25.reuse, R4, 0x1 ;  /* 0x00000004190e7211 */ /* 0x042fe400078008ff */
[-C--:B------:R-:W-:Y:S02]  /*26a0*/  LEA.HI.X.SX32 R13, R18, R3.reuse, 0x1, P1 ;  /* 0x00000003120d7211 */ /* 0x080fe400008f0eff */
[----:B------:R0:W2:Y:S01]  /*26b0*/  LDG.E.U16 R18, desc[UR10][R16.64] ;  /* 0x0000000a10127981 */ /* 0x0000a2000c1e1500 */
[----:B------:R-:W-:-:S03]  /*26c0*/  LEA.HI.X.SX32 R15, R25, R3, 0x1, P0 ;  /* 0x00000003190f7211 */ /* 0x000fc600000f0eff */
[----:B------:R1:W2:Y:S01]  /*26d0*/  LDG.E.U16 R19, desc[UR10][R12.64] ;  /* 0x0000000a0c137981 */ /* 0x0002a2000c1e1500 */
[-C--:B0-----:R-:W-:Y:S02]  /*26e0*/  LEA R16, P0, R22, R4.reuse, 0x1 ;  /* 0x0000000416107211 */ /* 0x081fe400078008ff */
[----:B-1----:R-:W-:Y:S02]  /*26f0*/  LEA R12, P1, R20, R4, 0x1 ;  /* 0x00000004140c7211 */ /* 0x002fe400078208ff */
[-C--:B------:R-:W-:Y:S02]  /*2700*/  LEA.HI.X.SX32 R17, R22, R3.reuse, 0x1, P0 ;  /* 0x0000000316117211 */ /* 0x080fe400000f0eff */
[----:B------:R-:W-:-:S03]  /*2710*/  LEA.HI.X.SX32 R13, R20, R3, 0x1, P1 ;  /* 0x00000003140d7211 */ /* 0x000fc600008f0eff */
[----:B------:R0:W2:Y:S04]  /*2720*/  LDG.E.U16 R20, desc[UR10][R16.64] ;  /* 0x0000000a10147981 */ /* 0x0000a8000c1e1500 */
[----:B------:R-:W2:Y:S01]  /*2730*/  LDG.E.U16 R22, desc[UR10][R12.64] ;  /* 0x0000000a0c167981 */ /* 0x000ea2000c1e1500 */
[----:B0-----:R-:W-:-:S04]  /*2740*/  LEA R16, P1, R5, R4, 0x1 ;  /* 0x0000000405107211 */ /* 0x001fc800078208ff */
[----:B------:R-:W-:-:S05]  /*2750*/  LEA.HI.X.SX32 R17, R5, R3, 0x1, P1 ;  /* 0x0000000305117211 */ /* 0x000fca00008f0eff */
[----:B------:R-:W2:Y:S04]  /*2760*/  LDG.E.U16 R16, desc[UR10][R16.64] ;  /* 0x0000000a10107981 */ /* 0x000ea8000c1e1500 */
[----:B---3--:R0:W-:Y:S04]  /*2770*/  STL [R1+0x2a50], R23 ;  /* 0x002a501701007387 */ /* 0x0081e80000100800 */
[----:B0-----:R-:W3:Y:S04]  /*2780*/  LDL.LU R23, [R1+0x10c] ;  /* 0x00010c0001177983 */ /* 0x001ee80000300800 */
[----:B----4-:R0:W-:Y:S04]  /*2790*/  STL [R1+0x2a54], R8 ;  /* 0x002a540801007387 */ /* 0x0101e80000100800 */
[----:B0-----:R-:W4:Y:S04]  /*27a0*/  LDL.LU R8, [R1+0x11c] ;  /* 0x00011c0001087983 */ /* 0x001f280000300800 */
[----:B--2---:R0:W-:Y:S04]  /*27b0*/  STL [R1+0x2a58], R11 ;  /* 0x002a580b01007387 */ /* 0x0041e80000100800 */
[----:B0-----:R-:W2:Y:S04]  /*27c0*/  LDL.LU R11, [R1+0x108] ;  /* 0x00010800010b7983 */ /* 0x001ea80000300800 */
[----:B------:R0:W-:Y:S04]  /*27d0*/  STL [R1], R21 ;  /* 0x0000001501007387 */ /* 0x0001e80000100800 */
[----:B0-----:R0:W3:Y:S02]  /*27e0*/  LDG.E.U16 R21, desc[UR10][R14.64] ;  /* 0x0000000a0e157981 */ /* 0x0010e4000c1e1500 */
[----:B0-----:R-:W-:-:S04]  /*27f0*/  LEA R14, P0, R6, R4, 0x1 ;  /* 0x00000004060e7211 */ /* 0x001fc800078008ff */
[----:B------:R-:W-:Y:S02]  /*2800*/  LEA.HI.X.SX32 R15, R6, R3, 0x1, P0 ;  /* 0x00000003060f7211 */ /* 0x000fe400000f0eff */
[----:B------:R-:W-:-:S03]  /*2810*/  LEA R6, P0, R7, R4, 0x1 ;  /* 0x0000000407067211 */ /* 0x000fc600078008ff */
[----:B------:R0:W4:Y:S01]  /*2820*/  LDG.E.U16 R24, desc[UR10][R14.64] ;  /* 0x0000000a0e187981 */ /* 0x000122000c1e1500 */
[----:B------:R-:W-:Y:S02]  /*2830*/  LEA.HI.X.SX32 R7, R7, R3, 0x1, P0 ;  /* 0x0000000307077211 */ /* 0x000fe400000f0eff */
[----:B------:R-:W-:-:S04]  /*2840*/  LEA R12, P0, R9, R4, 0x1 ;  /* 0x00000004090c7211 */ /* 0x000fc800078008ff */
[----:B------:R-:W-:Y:S02]  /*2850*/  LEA.HI.X.SX32 R13, R9, R3, 0x1, P0 ;  /* 0x00000003090d7211 */ /* 0x000fe400000f0eff */
[----:B------:R1:W2:Y:S01]  /*2860*/  LDG.E.U16 R9, desc[UR10][R6.64] ;  /* 0x0000000a06097981 */ /* 0x0002a2000c1e1500 */
[----:B0-----:R-:W-:-:S03]  /*2870*/  LEA R14, P1, R2, R4, 0x1 ;  /* 0x00000004020e7211 */ /* 0x001fc600078208ff */
[----:B------:R-:W2:Y:S01]  /*2880*/  LDG.E.U16 R12, desc[UR10][R12.64] ;  /* 0x0000000a0c0c7981 */ /* 0x000ea2000c1e1500 */
[----:B------:R-:W-:Y:S02]  /*2890*/  LEA.HI.X.SX32 R15, R2, R3, 0x1, P1 ;  /* 0x00000003020f7211 */ /* 0x000fe400008f0eff */
[----:B-1----:R-:W-:-:S03]  /*28a0*/  LEA R6, P0, R0, R4, 0x1 ;  /* 0x0000000400067211 */ /* 0x002fc600078008ff */
[----:B------:R-:W2:Y:S01]  /*28b0*/  LDG.E.U16 R14, desc[UR10][R14.64] ;  /* 0x0000000a0e0e7981 */ /* 0x000ea2000c1e1500 */
[----:B------:R-:W-:Y:S02]  /*28c0*/  LEA R4, P1, R10, R4, 0x1 ;  /* 0x000000040a047211 */ /* 0x000fe400078208ff */
[-C--:B------:R-:W-:Y:S02]  /*28d0*/  LEA.HI.X.SX32 R7, R0, R3.reuse, 0x1, P0 ;  /* 0x0000000300077211 */ /* 0x080fe400000f0eff */
[----:B------:R-:W-:-:S03]  /*28e0*/  LEA.HI.X.SX32 R5, R10, R3, 0x1, P1 ;  /* 0x000000030a057211 */ /* 0x000fc600008f0eff */
[----:B------:R-:W2:Y:S04]  /*28f0*/  LDG.E.U16 R6, desc[UR10][R6.64] ;  /* 0x0000000a06067981 */ /* 0x000ea8000c1e1500 */
[----:B------:R-:W2:Y:S01]  /*2900*/  LDG.E.U16 R4, desc[UR10][R4.64] ;  /* 0x0000000a04047981 */ /* 0x000ea2000c1e1500 */
[----:B------:R-:W0:Y:S01]  /*2910*/  S2R R27, SR_TID.X ;  /* 0x00000000001b7919 */ /* 0x000e220000002100 */
[----:B------:R-:W1:Y:S02]  /*2920*/  S2UR UR6, SR_CgaCtaId ;  /* 0x00000000000679c3 */ /* 0x000e640000008800 */
[----:B------:R1:W-:Y:S04]  /*2930*/  STL [R1+0x2a5c], R18 ;  /* 0x002a5c1201007387 */ /* 0x0003e80000100800 */
[----:B-1----:R-:W2:Y:S04]  /*2940*/  LDL.LU R18, [R1+0x128] ;  /* 0x0001280001127983 */ /* 0x002ea80000300800 */
[----:B------:R1:W-:Y:S04]  /*2950*/  STL [R1+0x2a60], R25 ;  /* 0x002a601901007387 */ /* 0x0003e80000100800 */
[----:B-1----:R-:W2:Y:S04]  /*2960*/  LDL.LU R25, [R1+0x12c] ;  /* 0x00012c0001197983 */ /* 0x002ea80000300800 */
[----:B------:R1:W-:Y:S04]  /*2970*/  STL [R1+0x2a68], R19 ;  /* 0x002a681301007387 */ /* 0x0003e80000100800 */
[----:B-1----:R-:W2:Y:S01]  /*2980*/  LDL.LU R19, [R1+0x138] ;  /* 0x0001380001137983 */ /* 0x002ea20000300800 */
[----:B0-----:R-:W-:-:S02]  /*2990*/  SHF.R.S32.HI R2, RZ, 0x6, R27 ;  /* 0x00000006ff027819 */ /* 0x001fc4000001141b */
[----:B------:R-:W-:Y:S01]  /*29a0*/  LOP3.LUT R0, R27, 0x3f, RZ, 0xc0, !PT ;  /* 0x0000003f1b007812 */ /* 0x000fe200078ec0ff */
[----:B------:R-:W-:Y:S01]  /*29b0*/  UMOV UR4, 0x400 ;  /* 0x0000040000047882 */ /* 0x000fe20000000000 */
[----:B------:R-:W-:Y:S01]  /*29c0*/  SGXT R2, R2, 0x1 ;  /* 0x000000010202781a */ /* 0x000fe20000000200 */
[----:B------:R-:W-:Y:S01]  /*29d0*/  ULEA UR6, UR6, UR4, 0x18 ;  /* 0x0000000406067291 */ /* 0x000fe2000f8ec03f */
[----:B------:R-:W-:-:S04]  /*29e0*/  SHF.L.U32 R0, R0, 0x1, RZ ;  /* 0x0000000100007819 */ /* 0x000fc800000006ff */
[----:B------:R-:W-:-:S05]  /*29f0*/  LOP3.LUT R0, R0, 0x90, R2, 0x78, !PT ;  /* 0x0000009000007812 */ /* 0x000fca00078e7802 */
[----:B------:R-:W-:Y:S04]  /*2a00*/  STS.U16 [R0+UR6+0x21200], R28 ;  /* 0x0212001c00007988 */ /* 0x000fe80008000406 */
[----:B------:R-:W-:Y:S04]  /*2a10*/  STS.U16 [R0+UR6+0x22000], R29 ;  /* 0x0220001d00007988 */ /* 0x000fe80008000406 */
[----:B---3--:R0:W-:Y:S04]  /*2a20*/  STL [R1+0x2a64], R21 ;  /* 0x002a641501007387 */ /* 0x0081e80000100800 */
[----:B0-----:R-:W3:Y:S04]  /*2a30*/  LDL.LU R21, [R1+0x13c] ;  /* 0x00013c0001157983 */ /* 0x001ee80000300800 */
[----:B------:R0:W-:Y:S04]  /*2a40*/  STL [R1+0x2a6c], R20 ;  /* 0x002a6c1401007387 */ /* 0x0001e80000100800 */
[----:B0-----:R-:W3:Y:S04]  /*2a50*/  LDL.LU R20, [R1+0x148] ;  /* 0x0001480001147983 */ /* 0x001ee80000300800 */
[----:B------:R0:W-:Y:S04]  /*2a60*/  STL [R1+0x2a70], R22 ;  /* 0x002a701601007387 */ /* 0x0001e80000100800 */
[----:B0-----:R-:W3:Y:S04]  /*2a70*/  LDL.LU R22, [R1+0x158] ;  /* 0x0001580001167983 */ /* 0x001ee80000300800 */
[----:B----4-:R0:W-:Y:S04]  /*2a80*/  STL [R1+0x2a74], R24 ;  /* 0x002a741801007387 */ /* 0x0101e80000100800 */
[----:B0-----:R-:W4:Y:S04]  /*2a90*/  LDL.LU R24, [R1+0x15c] ;  /* 0x00015c0001187983 */ /* 0x001f280000300800 */
[----:B------:R-:W4:Y:S04]  /*2aa0*/  LDL.LU R17, [R1+0x168] ;  /* 0x0001680001117983 */ /* 0x000f280000300800 */
[----:B------:R0:W-:Y:S04]  /*2ab0*/  STL [R1+0x2a78], R16 ;  /* 0x002a781001007387 */ /* 0x0001e80000100800 */
[----:B0-----:R-:W4:Y:S04]  /*2ac0*/  LDL.LU R16, [R1+0x16c] ;  /* 0x00016c0001107983 */ /* 0x001f280000300800 */
[----:B--2---:R0:W-:Y:S04]  /*2ad0*/  STL [R1+0x2a7c], R9 ;  /* 0x002a7c0901007387 */ /* 0x0041e80000100800 */
[----:B0-----:R-:W2:Y:S04]  /*2ae0*/  LDL.LU R9, [R1+0x178] ;  /* 0x0001780001097983 */ /* 0x001ea80000300800 */
[----:B------:R-:W2:Y:S04]  /*2af0*/  LDL.LU R13, [R1+0x17c] ;  /* 0x00017c00010d7983 */ /* 0x000ea80000300800 */
[----:B------:R0:W-:Y:S04]  /*2b00*/  STL [R1+0x2a80], R12 ;  /* 0x002a800c01007387 */ /* 0x0001e80000100800 */
[----:B0-----:R-:W2:Y:S04]  /*2b10*/  LDL.LU R12, [R1+0x188] ;  /* 0x00018800010c7983 */ /* 0x001ea80000300800 */
[----:B------:R-:W2:Y:S04]  /*2b20*/  LDL.LU R10, [R1+0x198] ;  /* 0x00019800010a7983 */ /* 0x000ea80000300800 */
[----:B------:R-:W2:Y:S04]  /*2b30*/  LDL.LU R3, [R1+0x18c] ;  /* 0x00018c0001037983 */ /* 0x000ea80000300800 */
[----:B------:R-:W-:Y:S04]  /*2b40*/  STL [R1+0x2a84], R14 ;  /* 0x002a840e01007387 */ /* 0x000fe80000100800 */
[----:B------:R-:W-:Y:S04]  /*2b50*/  STL [R1+0x2a88], R6 ;  /* 0x002a880601007387 */ /* 0x000fe80000100800 */
[----:B------:R-:W-:Y:S04]  /*2b60*/  STL [R1+0x2a8c], R4 ;  /* 0x002a8c0401007387 */ /* 0x000fe80000100800 */
[----:B------:R0:W-:Y:S04]  /*2b70*/  STL [R1+0x2a90], R27 ;  /* 0x002a901b01007387 */ /* 0x0001e80000100800 */
[----:B------:R-:W2:Y:S04]  /*2b80*/  LDL.LU R28, [R1+0xf8] ;  /* 0x0000f800011c7983 */ /* 0x000ea80000300800 */
[----:B0-----:R-:W2:Y:S04]  /*2b90*/  LDL.LU R27, [R1+0xf4] ;  /* 0x0000f400011b7983 */ /* 0x001ea80000300800 */
[----:B------:R-:W2:Y:S04]  /*2ba0*/  LDL.LU R4, [R1+0xe8] ;  /* 0x0000e80001047983 */ /* 0x000ea80000300800 */
[----:B------:R-:W2:Y:S04]  /*2bb0*/  LDL.LU R5, [R1+0xe4] ;  /* 0x0000e40001057983 */ /* 0x000ea80000300800 */
[----:B------:R-:W2:Y:S04]  /*2bc0*/  LDL.LU R6, [R1+0xe0] ;  /* 0x0000e00001067983 */ /* 0x000ea80000300800 */
[----:B------:R-:W2:Y:S04]  /*2bd0*/  LDL.LU R7, [R1+0xd4] ;  /* 0x0000d40001077983 */ /* 0x000ea80000300800 */
[----:B------:R-:W2:Y:S04]  /*2be0*/  LDL.LU R14, [R1+0xd0] ;  /* 0x0000d000010e7983 */ /* 0x000ea80000300800 */
[----:B------:R-:W2:Y:S04]  /*2bf0*/  LDL.LU R15, [R1+0xcc] ;  /* 0x0000cc00010f7983 */ /* 0x000ea80000300800 */
[----:B------:R-:W2:Y:S04]  /*2c00*/  LDL.LU R29, [R1+0xc0] ;  /* 0x0000c000011d7983 */ /* 0x000ea80000300800 */
[----:B------:R0:W-:Y:S04]  /*2c10*/  STS.U16 [R0+UR6+0x21e00], R8 ;  /* 0x021e000800007988 */ /* 0x0001e80008000406 */
[----:B------:R1:W-:Y:S04]  /*2c20*/  STS.U16 [R0+UR6+0x22200], R23 ;  /* 0x0222001700007988 */ /* 0x0003e80008000406 */
[----:B0-----:R-:W2:Y:S04]  /*2c30*/  LDL.LU R8, [R1+0xbc] ;  /* 0x0000bc0001087983 */ /* 0x001ea80000300800 */
[----:B-1----:R-:W2:Y:S04]  /*2c40*/  LDL.LU R23, [R1+0xb8] ;  /* 0x0000b80001177983 */ /* 0x002ea80000300800 */
[----:B------:R-:W-:Y:S04]  /*2c50*/  STS.U16 [R0+UR6+0x22600], R26 ;  /* 0x0226001a00007988 */ /* 0x000fe80008000406 */
[----:B------:R-:W-:Y:S04]  /*2c60*/  STS.U16 [R0+UR6+0x21800], R19 ;  /* 0x0218001300007988 */ /* 0x000fe80008000406 */
[----:B------:R-:W-:Y:S04]  /*2c70*/  STS.U16 [R0+UR6+0x21a00], R25 ;  /* 0x021a001900007988 */ /* 0x000fe80008000406 */
[----:B------:R-:W-:Y:S04]  /*2c80*/  STS.U16 [R0+UR6+0x21c00], R18 ;  /* 0x021c001200007988 */ /* 0x000fe80008000406 */
[----:B------:R-:W-:Y:S04]  /*2c90*/  STS.U16 [R0+UR6+0x22400], R11 ;  /* 0x0224000b00007988 */ /* 0x000fe80008000406 */
[----:B---3--:R-:W-:Y:S04]  /*2ca0*/  STS.U16 [R0+UR6+0x21600], R21 ;  /* 0x0216001500007988 */ /* 0x008fe80008000406 */
[----:B------:R-:W-:Y:S04]  /*2cb0*/  STS.U16 [R0+UR6+0x21400], R20 ;  /* 0x0214001400007988 */ /* 0x000fe80008000406 */
[----:B------:R-:W-:Y:S04]  /*2cc0*/  STS.U16 [R0+UR6+0x21000], R22 ;  /* 0x0210001600007988 */ /* 0x000fe80008000406 */
[----:B----4-:R-:W-:Y:S04]  /*2cd0*/  STS.U16 [R0+UR6+0x20e00], R24 ;  /* 0x020e001800007988 */ /* 0x010fe80008000406 */
[----:B------:R-:W-:Y:S04]  /*2ce0*/  STS.U16 [R0+UR6+0x20c00], R17 ;  /* 0x020c001100007988 */ /* 0x000fe80008000406 */
[----:B------:R-:W-:Y:S04]  /*2cf0*/  STS.U16 [R0+UR6+0x20a00], R16 ;  /* 0x020a001000007988 */ /* 0x000fe80008000406 */
[----:B--2---:R-:W-:Y:S04]  /*2d00*/  STS.U16 [R0+UR6+0x20800], R9 ;  /* 0x0208000900007988 */ /* 0x004fe80008000406 */
[----:B------:R-:W-:Y:S04]  /*2d10*/  STS.U16 [R0+UR6+0x20600], R13 ;  /* 0x0206000d00007988 */ /* 0x000fe80008000406 */
[----:B------:R-:W-:Y:S04]  /*2d20*/  STS.U16 [R0+UR6+0x20400], R12 ;  /* 0x0204000c00007988 */ /* 0x000fe80008000406 */
[----:B------:R0:W-:Y:S04]  /*2d30*/  STS.U16 [R0+UR6+0x20000], R10 ;  /* 0x0200000a00007988 */ /* 0x0001e80008000406 */
[----:B------:R1:W-:Y:S04]  /*2d40*/  STS.U16 [R0+UR6+0x20200], R3 ;  /* 0x0202000300007988 */ /* 0x0003e80008000406 */
[----:B0-----:R-:W2:Y:S04]  /*2d50*/  LDL.LU R10, [R1+0xb4] ;  /* 0x0000b400010a7983 */ /* 0x001ea80000300800 */
[----:B-1----:R-:W3:Y:S04]  /*2d60*/  LDL.LU R3, [R1+0xa8] ;  /* 0x0000a80001037983 */ /* 0x002ee80000300800 */
[----:B------:R-:W4:Y:S04]  /*2d70*/  LDL.LU R12, [R1+0xa4] ;  /* 0x0000a400010c7983 */ /* 0x000f280000300800 */
        /* <DEDUP_REMOVED lines=12> */
[----:B------:R0:W-:Y:S04]  /*2e40*/  STS.U16 [R0+UR6+0x22800], R28 ;  /* 0x0228001c00007988 */ /* 0x0001e80008000406 */
[----:B------:R-:W4:Y:S04]  /*2e50*/  LDL.LU R11, [R1+0x48] ;  /* 0x00004800010b7983 */ /* 0x000f280000300800 */
[----:B------:R1:W-:Y:S04]  /*2e60*/  STS.U16 [R0+UR6+0x23800], R29 ;  /* 0x0238001d00007988 */ /* 0x0003e80008000406 */
[----:B0-----:R-:W4:Y:S04]  /*2e70*/  LDL.LU R28, [R1+0x40] ;  /* 0x00004000011c7983 */ /* 0x001f280000300800 */
[----:B-1----:R-:W4:Y:S04]  /*2e80*/  LDL.LU R29, [R1+0x3c] ;  /* 0x00003c00011d7983 */ /* 0x002f280000300800 */
[----:B------:R0:W-:Y:S04]  /*2e90*/  STS.U16 [R0+UR6+0x23a00], R8 ;  /* 0x023a000800007988 */ /* 0x0001e80008000406 */
[----:B------:R1:W-:Y:S04]  /*2ea0*/  STS.U16 [R0+UR6+0x23c00], R23 ;  /* 0x023c001700007988 */ /* 0x0003e80008000406 */
[----:B------:R-:W-:Y:S04]  /*2eb0*/  STS.U16 [R0+UR6+0x22a00], R27 ;  /* 0x022a001b00007988 */ /* 0x000fe80008000406 */
[----:B0-----:R-:W4:Y:S04]  /*2ec0*/  LDL.LU R8, [R1+0x38] ;  /* 0x0000380001087983 */ /* 0x001f280000300800 */
[----:B-1----:R-:W4:Y:S04]  /*2ed0*/  LDL.LU R23, [R1+0x34] ;  /* 0x0000340001177983 */ /* 0x002f280000300800 */
[----:B------:R-:W-:Y:S04]  /*2ee0*/  STS.U16 [R0+UR6+0x22c00], R4 ;  /* 0x022c000400007988 */ /* 0x000fe80008000406 */
[----:B------:R-:W-:Y:S04]  /*2ef0*/  STS.U16 [R0+UR6+0x22e00], R5 ;  /* 0x022e000500007988 */ /* 0x000fe80008000406 */
[----:B------:R-:W-:Y:S04]  /*2f00*/  STS.U16 [R0+UR6+0x23000], R6 ;  /* 0x0230000600007988 */ /* 0x000fe80008000406 */
[----:B------:R-:W-:Y:S04]  /*2f10*/  STS.U16 [R0+UR6+0x23200], R7 ;  /* 0x0232000700007988 */ /* 0x000fe80008000406 */
[----:B------:R-:W-:Y:S04]  /*2f20*/  STS.U16 [R0+UR6+0x23400], R14 ;  /* 0x0234000e00007988 */ /* 0x000fe80008000406 */
[----:B------:R-:W-:Y:S04]  /*2f30*/  STS.U16 [R0+UR6+0x23600], R15 ;  /* 0x0236000f00007988 */ /* 0x000fe80008000406 */
[----:B--2---:R-:W-:Y:S04]  /*2f40*/  STS.U16 [R0+UR6+0x23e00], R10 ;  /* 0x023e000a00007988 */ /* 0x004fe80008000406 */
[----:B---3--:R-:W-:Y:S04]  /*2f50*/  STS.U16 [R0+UR6+0x24000], R3 ;  /* 0x0240000300007988 */ /* 0x008fe80008000406 */
[----:B----4-:R-:W-:Y:S04]  /*2f60*/  STS.U16 [R0+UR6+0x24200], R12 ;  /* 0x0242000c00007988 */ /* 0x010fe80008000406 */
[----:B------:R-:W-:Y:S04]  /*2f70*/  STS.U16 [R0+UR6+0x24400], R13 ;  /* 0x0244000d00007988 */ /* 0x000fe80008000406 */
[----:B------:R-:W-:Y:S04]  /*2f80*/  STS.U16 [R0+UR6+0x24600], R9 ;  /* 0x0246000900007988 */ /* 0x000fe80008000406 */
[----:B------:R0:W-:Y:S04]  /*2f90*/  STS.U16 [R0+UR6+0x25000], R26 ;  /* 0x0250001a00007988 */ /* 0x0001e80008000406 */
[----:B0-----:R-:W2:Y:S04]  /*2fa0*/  LDL.LU R26, [R1+0x30] ;  /* 0x00003000011a7983 */ /* 0x001ea80000300800 */
[----:B------:R-:W3:Y:S04]  /*2fb0*/  LDL.LU R27, [R1+0x2c] ;  /* 0x00002c00011b7983 */ /* 0x000ee80000300800 */
        /* <DEDUP_REMOVED lines=11> */
[----:B------:R-:W4:Y:S04]  /*3070*/  LDL.LU R3, [R1+0x4] ;  /* 0x0000040001037983 */ /* 0x000f280000300800 */
[----:B------:R-:W4:Y:S04]  /*3080*/  LDL.LU R12, [R1] ;  /* 0x00000000010c7983 */ /* 0x000f280000300800 */
        /* <DEDUP_REMOVED lines=8> */
[----:B------:R1:W-:Y:S04]  /*3110*/  STS.U16 [R0+UR6+0x25200], R20 ;  /* 0x0252001400007988 */ /* 0x0003e80008000406 */
[----:B0-----:R-:W4:Y:S04]  /*3120*/  LDL.LU R24, [R1+0x1a8] ;  /* 0x0001a80001187983 */ /* 0x001f280000300800 */
[----:B-1----:R-:W4:Y:S04]  /*3130*/  LDL.LU R22, [R1+0x1a4] ;  /* 0x0001a40001167983 */ /* 0x002f280000300800 */
        /* <DEDUP_REMOVED lines=13> */
[----:B0-----:R-:W4:Y:S01]  /*3210*/  LDL.LU R8, [R1+0x174] ;  /* 0x0001740001087983 */ /* 0x001f220000300800 */
[----:B------:R-:W-:-:S03]  /*3220*/  LOP3.LUT R2, R0, 0x20, RZ, 0x3c, !PT ;  /* 0x0000002000027812 */ /* 0x000fc600078e3cff */
[----:B-1----:R-:W4:Y:S04]  /*3230*/  LDL.LU R23, [R1+0x170] ;  /* 0x0001700001177983 */ /* 0x002f280000300800 */
[----:B--2---:R0:W-:Y:S04]  /*3240*/  STS.U16 [R0+UR6+0x26600], R26 ;  /* 0x0266001a00007988 */ /* 0x0041e80008000406 */
[----:B0-----:R-:W2:Y:S04]  /*3250*/  LDL.LU R26, [R1+0x164] ;  /* 0x00016400011a7983 */ /* 0x001ea80000300800 */
[----:B---3--:R-:W-:Y:S04]  /*3260*/  STS.U16 [R0+UR6+0x26800], R27 ;  /* 0x0268001b00007988 */ /* 0x008fe80008000406 */
[----:B----4-:R-:W-:Y:S04]  /*3270*/  STS.U16 [R0+UR6+0x26a00], R4 ;  /* 0x026a000400007988 */ /* 0x010fe80008000406 */
[----:B------:R-:W-:Y:S04]  /*3280*/  STS.U16 [R0+UR6+0x26c00], R5 ;  /* 0x026c000500007988 */ /* 0x000fe80008000406 */
[----:B------:R-:W-:Y:S04]  /*3290*/  STS.U16 [R0+UR6+0x26e00], R6 ;  /* 0x026e000600007988 */ /* 0x000fe80008000406 */
[----:B------:R-:W-:Y:S04]  /*32a0*/  STS.U16 [R0+UR6+0x27000], R7 ;  /* 0x0270000700007988 */ /* 0x000fe80008000406 */
[----:B------:R-:W-:Y:S04]  /*32b0*/  STS.U16 [R0+UR6+0x27200], R14 ;  /* 0x0272000e00007988 */ /* 0x000fe80008000406 */
[----:B------:R0:W-:Y:S04]  /*32c0*/  STS.U16 [R0+UR6+0x27800], R28 ;  /* 0x0278001c00007988 */ /* 0x0001e80008000406 */
[----:B------:R1:W-:Y:S04]  /*32d0*/  STS.U16 [R0+UR6+0x27a00], R29 ;  /* 0x027a001d00007988 */ /* 0x0003e80008000406 */
[----:B0-----:R-:W3:Y:S04]  /*32e0*/  LDL.LU R28, [R1+0x160] ;  /* 0x00016000011c7983 */ /* 0x001ee80000300800 */
[----:B-1----:R-:W4:Y:S04]  /*32f0*/  LDL.LU R29, [R1+0x154] ;  /* 0x00015400011d7983 */ /* 0x002f280000300800 */
[----:B------:R-:W-:Y:S04]  /*3300*/  STS.U16 [R0+UR6+0x27400], R15 ;  /* 0x0274000f00007988 */ /* 0x000fe80008000406 */
[----:B------:R-:W-:Y:S04]  /*3310*/  STS.U16 [R0+UR6+0x27600], R10 ;  /* 0x0276000a00007988 */ /* 0x000fe80008000406 */
[----:B------:R-:W-:Y:S04]  /*3320*/  STS.U16 [R0+UR6+0x27e00], R3 ;  /* 0x027e000300007988 */ /* 0x000fe80008000406 */
[----:B------:R-:W-:Y:S04]  /*3330*/  STS.U16 [R0+UR6+0x27c00], R12 ;  /* 0x027c000c00007988 */ /* 0x000fe80008000406 */
[----:B------:R0:W-:Y:S04]  /*3340*/  STS.U16 [R2+UR6+0x20700], R17 ;  /* 0x0207001102007988 */ /* 0x0001e80008000406 */
[----:B------:R1:W-:Y:S04]  /*3350*/  STS.U16 [R2+UR6+0x20300], R9 ;  /* 0x0203000902007988 */ /* 0x0003e80008000406 */
[----:B0-----:R-:W4:Y:S04]  /*3360*/  LDL.LU R17, [R1+0x150] ;  /* 0x0001500001117983 */ /* 0x001f280000300800 */
[----:B------:R-:W4:Y:S04]  /*3370*/  LDL.LU R27, [R1+0x144] ;  /* 0x00014400011b7983 */ /* 0x000f280000300800 */
[----:B------:R-:W4:Y:S04]  /*3380*/  LDL.LU R4, [R1+0x140] ;  /* 0x0001400001047983 */ /* 0x000f280000300800 */
[----:B------:R-:W4:Y:S04]  /*3390*/  LDL.LU R6, [R1+0x134] ;  /* 0x0001340001067983 */ /* 0x000f280000300800 */
[----:B------:R-:W4:Y:S04]  /*33a0*/  LDL.LU R14, [R1+0x130] ;  /* 0x00013000010e7983 */ /* 0x000f280000300800 */
[----:B------:R-:W4:Y:S04]  /*33b0*/  LDL.LU R12, [R1+0x124] ;  /* 0x00012400010c7983 */ /* 0x000f280000300800 */
[----:B------:R0:W-:Y:S04]  /*33c0*/  STS.U16 [R2+UR6+0x20500], R16 ;  /* 0x0205001002007988 */ /* 0x0001e80008000406 */
[----:B-1----:R-:W4:Y:S04]  /*33d0*/  LDL.LU R9, [R1+0x120] ;  /* 0x0001200001097983 */ /* 0x002f280000300800 */
[----:B------:R1:W-:Y:S04]  /*33e0*/  STS.U16 [R2+UR6+0x20900], R24 ;  /* 0x0209001802007988 */ /* 0x0003e80008000406 */
[----:B0-----:R-:W4:Y:S04]  /*33f0*/  LDL.LU R16, [R1+0x114] ;  /* 0x0001140001107983 */ /* 0x001f280000300800 */
[----:B------:R0:W-:Y:S04]  /*3400*/  STS.U16 [R2+UR6+0x20b00], R22 ;  /* 0x020b001602007988 */ /* 0x0001e80008000406 */
[----:B-1----:R-:W4:Y:S04]  /*3410*/  LDL.LU R24, [R1+0x110] ;  /* 0x0001100001187983 */ /* 0x002f280000300800 */
[----:B------:R1:W-:Y:S04]  /*3420*/  STS.U16 [R2+UR6+0x20d00], R20 ;  /* 0x020d001402007988 */ /* 0x0003e80008000406 */
[----:B0-----:R-:W4:Y:S04]  /*3430*/  LDL.LU R22, [R1+0x104] ;  /* 0x0001040001167983 */ /* 0x001f280000300800 */
[----:B------:R0:W-:Y:S04]  /*3440*/  STS.U16 [R2+UR6+0x21100], R19 ;  /* 0x0211001302007988 */ /* 0x0001e80008000406 */
[----:B-1----:R-:W4:Y:S04]  /*3450*/  LDL.LU R20, [R1+0x100] ;  /* 0x0001000001147983 */ /* 0x002f280000300800 */
[----:B0-----:R-:W4:Y:S04]  /*3460*/  LDL.LU R19, [R1+0xf0] ;  /* 0x0000f00001137983 */ /* 0x001f280000300800 */
        /* <DEDUP_REMOVED lines=9> */
[----:B------:R0:W-:Y:S04]  /*3500*/  STS.U16 [R2+UR6+0x21b00], R23 ;  /* 0x021b001702007988 */ /* 0x0001e80008000406 */
[----:B-1----:R-:W4:Y:S04]  /*3510*/  LDL.LU R8, [R1+0xc4] ;  /* 0x0000c40001087983 */ /* 0x002f280000300800 */
[----:B0-----:R-:W4:Y:S04]  /*3520*/  LDL.LU R23, [R1+0xb0] ;  /* 0x0000b00001177983 */ /* 0x001f280000300800 */
[----:B------:R-:W-:Y:S04]  /*3530*/  STS.U16 [R2+UR6+0x20100], R13 ;  /* 0x0201000d02007988 */ /* 0x000fe80008000406 */
[----:B--2---:R0:W-:Y:S04]  /*3540*/  STS.U16 [R2+UR6+0x21d00], R26 ;  /* 0x021d001a02007988 */ /* 0x0041e80008000406 */
[----:B0-----:R-:W2:Y:S04]  /*3550*/  LDL.LU R26, [R1+0xac] ;  /* 0x0000ac00011a7983 */ /* 0x001ea80000300800 */
[----:B---3--:R0:W-:Y:S04]  /*3560*/  STS.U16 [R2+UR6+0x21f00], R28 ;  /* 0x021f001c02007988 */ /* 0x0081e80008000406 */
[----:B----4-:R1:W-:Y:S04]  /*3570*/  STS.U16 [R2+UR6+0x22100], R29 ;  /* 0x0221001d02007988 */ /* 0x0103e80008000406 */
[----:B0-----:R-:W3:Y:S04]  /*3580*/  LDL.LU R28, [R1+0x9c] ;  /* 0x00009c00011c7983 */ /* 0x001ee80000300800 */
[----:B-1----:R-:W4:Y:S04]  /*3590*/  LDL.LU R29, [R1+0x98] ;  /* 0x00009800011d7983 */ /* 0x002f280000300800 */
        /* <DEDUP_REMOVED lines=40> */
[----:B------:R0:W-:Y:S04]  /*3820*/  STS.U16 [R2+UR6+0x27f00], R19 ;  /* 0x027f001302007988 */ /* 0x0001e80008000406 */
[----:B0-----:R-:W2:Y:S04]  /*3830*/  LDL.LU R19, [R1+0x88] ;  /* 0x0000880001137983 */ /* 0x001ea80000300800 */
[----:B------:R-:W3:Y:S04]  /*3840*/  LDL.LU R21, [R1+0x2a64] ;  /* 0x002a640001157983 */ /* 0x000ee80000300800 */
[----:B------:R0:W5:Y:S04]  /*3850*/  LDL.LU R25, [R1+0x2a60] ;  /* 0x002a600001197983 */ /* 0x0001680000300800 */
[----:B------:R-:W4:Y:S04]  /*3860*/  LDL.LU R18, [R1+0x2a5c] ;  /* 0x002a5c0001127983 */ /* 0x000f280000300800 */
[----:B------:R-:W4:Y:S04]  /*3870*/  LDL.LU R11, [R1+0x2a58] ;  /* 0x002a5800010b7983 */ /* 0x000f280000300800 */
[----:B------:R-:W4:Y:S04]  /*3880*/  LDL.LU R8, [R1+0x2a54] ;  /* 0x002a540001087983 */ /* 0x000f280000300800 */
[----:B------:R-:W4:Y:S04]  /*3890*/  LDL.LU R23, [R1+0x2a50] ;  /* 0x002a500001177983 */ /* 0x000f280000300800 */
[----:B------:R0:W5:Y:S04]  /*38a0*/  LDL.LU R26, [R1+0x2a4c] ;  /* 0x002a4c00011a7983 */ /* 0x0001680000300800 */
[----:B------:R-:W4:Y:S04]  /*38b0*/  LDL.LU R28, [R1+0x2a48] ;  /* 0x002a4800011c7983 */ /* 0x000f280000300800 */
[----:B------:R-:W4:Y:S04]  /*38c0*/  LDL.LU R29, [R1+0x2a44] ;  /* 0x002a4400011d7983 */ /* 0x000f280000300800 */
[----:B------:R1:W-:Y:S02]  /*38d0*/  STS.U16 [R2+UR6+0x24f00], R0 ;  /* 0x024f000002007988 */ /* 0x0003e40008000406 */
[----:B-1----:R-:W1:Y:S02]  /*38e0*/  LDC R0, c[0x0][0x280] ;  /* 0x0000a000ff007b82 */ /* 0x002e640000000800 */
[----:B------:R-:W-:Y:S04]  /*38f0*/  STS.U16 [R2+UR6+0x25100], R5 ;  /* 0x0251000502007988 */ /* 0x000fe80008000406 */
[----:B------:R-:W-:Y:S04]  /*3900*/  STS.U16 [R2+UR6+0x25300], R7 ;  /* 0x0253000702007988 */ /* 0x000fe80008000406 */
[----:B------:R-:W-:Y:S04]  /*3910*/  STS.U16 [R2+UR6+0x25500], R15 ;  /* 0x0255000f02007988 */ /* 0x000fe80008000406 */
[----:B------:R-:W-:Y:S04]  /*3920*/  STS.U16 [R2+UR6+0x25700], R10 ;  /* 0x0257000a02007988 */ /* 0x000fe80008000406 */
[----:B------:R0:W-:Y:S04]  /*3930*/  STS.U16 [R2+UR6+0x25900], R3 ;  /* 0x0259000302007988 */ /* 0x0001e80008000406 */
[----:B------:R-:W-:Y:S01]  /*3940*/  STS.U16 [R2+UR6+0x25b00], R13 ;  /* 0x025b000d02007988 */ /* 0x000fe20008000406 */
[----:B-1----:R-:W-:-:S03]  /*3950*/  ISETP.GE.AND P0, PT, R0, 0x1, PT ;  /* 0x000000010000780c */ /* 0x002fc60003f06270 */
[----:B------:R-:W-:Y:S01]  /*3960*/  STS.U16 [R2+UR6+0x25d00], R17 ;  /* 0x025d001102007988 */ /* 0x000fe20008000406 */
[----:B------:R-:W-:-:S03]  /*3970*/  MOV R0, 0x3f800000 ;  /* 0x3f80000000007802 */ /* 0x000fc60000000f00 */
[----:B------:R-:W-:Y:S04]  /*3980*/  STS.U16 [R2+UR6+0x26d00], R20 ;  /* 0x026d001402007988 */ /* 0x000fe80008000406 */
[----:B------:R-:W-:Y:S04]  /*3990*/  STS.U16 [R2+UR6+0x26f00], R22 ;  /* 0x026f001602007988 */ /* 0x000fe80008000406 */
[----:B------:R-:W-:Y:S04]  /*39a0*/  STS.U16 [R2+UR6+0x27100], R24 ;  /* 0x0271001802007988 */ /* 0x000fe80008000406 */
[----:B------:R-:W-:Y:S04]  /*39b0*/  STS.U16 [R2+UR6+0x27300], R16 ;  /* 0x0273001002007988 */ /* 0x000fe80008000406 */
[----:B------:R-:W-:Y:S04]  /*39c0*/  STS.U16 [R2+UR6+0x27500], R9 ;  /* 0x0275000902007988 */ /* 0x000fe80008000406 */
[----:B------:R-:W-:Y:S04]  /*39d0*/  STS.U16 [R2+UR6+0x27700], R12 ;  /* 0x0277000c02007988 */ /* 0x000fe80008000406 */
[----:B------:R-:W-:Y:S04]  /*39e0*/  STS.U16 [R2+UR6+0x27900], R14 ;  /* 0x0279000e02007988 */ /* 0x000fe80008000406 */
[----:B------:R-:W-:Y:S04]  /*39f0*/  STS.U16 [R2+UR6+0x27b00], R6 ;  /* 0x027b000602007988 */ /* 0x000fe80008000406 */
[----:B------:R1:W-:Y:S01]  /*3a00*/  STS.U16 [R2+UR6+0x27d00], R4 ;  /* 0x027d000402007988 */ /* 0x0003e20008000406 */
[----:B0-----:R-:W-:-:S02]  /*3a10*/  MOV R3, 0xff800000 ;  /* 0xff80000000037802 */ /* 0x001fc40000000f00 */
[----:B-1----:R-:W-:Y:S01]  /*3a20*/  LOP3.LUT R4, R27, 0x7f, RZ, 0xc0, !PT ;  /* 0x0000007f1b047812 */ /* 0x002fe200078ec0ff */
[----:B--2---:R-:W-:Y:S04]  /*3a30*/  STS.U16 [R2+UR6+0x24d00], R19 ;  /* 0x024d001302007988 */ /* 0x004fe80008000406 */
[----:B---3--:R-:W-:Y:S04]  /*3a40*/  STS.U16 [R2+UR6+0x26b00], R21 ;  /* 0x026b001502007988 */ /* 0x008fe80008000406 */
[----:B----4-:R-:W-:Y:S04]  /*3a50*/  STS.U16 [R2+UR6+0x26900], R18 ;  /* 0x0269001202007988 */ /* 0x010fe80008000406 */
[----:B------:R-:W-:Y:S04]  /*3a60*/  STS.U16 [R2+UR6+0x26700], R11 ;  /* 0x0267000b02007988 */ /* 0x000fe80008000406 */
[----:B------:R-:W-:Y:S04]  /*3a70*/  STS.U16 [R2+UR6+0x26500], R8 ;  /* 0x0265000802007988 */ /* 0x000fe80008000406 */
[----:B------:R-:W-:Y:S04]  /*3a80*/  STS.U16 [R2+UR6+0x26300], R23 ;  /* 0x0263001702007988 */ /* 0x000fe80008000406 */
[----:B------:R-:W-:Y:S04]  /*3a90*/  STS.U16 [R2+UR6+0x26100], R28 ;  /* 0x0261001c02007988 */ /* 0x000fe80008000406 */
[----:B------:R0:W-:Y:S02]  /*3aa0*/  STS.U16 [R2+UR6+0x25f00], R29 ;  /* 0x025f001d02007988 */ /* 0x0001e40008000406 */
[----:B0-----:R-:W-:-:S05]  /*3ab0*/  IMAD.MOV.U32 R2, RZ, RZ, -0x800000 ;  /* 0xff800000ff027424 */ /* 0x001fca00078e00ff */
[----:B------:R-:W-:Y:S04]  /*3ac0*/  STL [R1+0x49c], R2 ;  /* 0x00049c0201007387 */ /* 0x000fe80000100800 */
[----:B------:R0:W-:Y:S04]  /*3ad0*/  STL [R1+0xa74], R0 ;  /* 0x000a740001007387 */ /* 0x0001e80000100800 */
[----:B------:R1:W-:Y:S01]  /*3ae0*/  STL [R1+0x498], R3 ;  /* 0x0004980301007387 */ /* 0x0003e20000100800 */
[----:B0-----:R-:W-:-:S03]  /*3af0*/  MOV R0, 0xff800000 ;  /* 0xff80000000007802 */ /* 0x001fc60000000f00 */
[----:B------:R0:W-:Y:S01]  /*3b00*/  STL [R1+0x474], R2 ;  /* 0x0004740201007387 */ /* 0x0001e20000100800 */
[----:B-1----:R-:W-:-:S03]  /*3b10*/  IMAD.MOV.U32 R3, RZ, RZ, 0x3f800000 ;  /* 0x3f800000ff037424 */ /* 0x002fc600078e00ff */
[----:B------:R1:W-:Y:S01]  /*3b20*/  STL [R1+0x468], R0 ;  /* 0x0004680001007387 */ /* 0x0003e20000100800 */
[----:B0-----:R-:W-:-:S03]  /*3b30*/  MOV R2, 0x3f800000 ;  /* 0x3f80000000027802 */ /* 0x001fc60000000f00 */
[----:B------:R0:W-:Y:S01]  /*3b40*/  STL [R1+0xc28], R3 ;  /* 0x000c280301007387 */ /* 0x0001e20000100800 */
[----:B-1----:R-:W-:-:S03]  /*3b50*/  MOV R0, 0x3f800000 ;  /* 0x3f80000000007802 */ /* 0x002fc60000000f00 */
[----:B------:R0:W-:Y:S04]  /*3b60*/  STL [R1+0xc2c], R2 ;  /* 0x000c2c0201007387 */ /* 0x0001e80000100800 */
[----:B------:R0:W-:Y:S04]  /*3b70*/  STL [R1+0x4c0], RZ ;  /* 0x0004c0ff01007387 */ /* 0x0001e80000100800 */
[----:B------:R0:W-:Y:S04]  /*3b80*/  STL [R1+0xc30], R0 ;  /* 0x000c300001007387 */ /* 0x0001e80000100800 */
[----:B------:R0:W-:Y:S04]  /*3b90*/  STL [R1+0x4c4], RZ ;  /* 0x0004c4ff01007387 */ /* 0x0001e80000100800 */
        /* <DEDUP_REMOVED lines=125> */
[----:B------:R0:W-:Y:S01]  /*4370*/  STL [R1+0x71c], RZ ;  /* 0x00071cff01007387 */ /* 0x0001e20000100800 */
[----:B------:R-:W-:Y:S05]  /*4380*/  @!P0 BRA `(.L_x_0) ;  /* 0x000004fc00848947 */ /* 0x000fea0003800000 */
[----:B0-----:R-:W0:Y:S01]  /*4390*/  LDC.64 R2, c[0x0][0x250] ;  /* 0x00009400ff027b82 */ /* 0x001e220000000a00 */
[----:B-----5:R1:W-:Y:S01]  /*43a0*/  STL [R1+0x2c48], R26 ;  /* 0x002c481a01007387 */ /* 0x0203e20000100800 */
[----:B------:R-:W-:Y:S01]  /*43b0*/  LOP3.LUT P0, RZ, R27, 0x3, RZ, 0xc0, !PT ;  /* 0x000000031bff7812 */ /* 0x000fe2000780c0ff */
[----:B------:R-:W-:Y:S01]  /*43c0*/  ULDC.64 UR4, c[0x0][0x260] ;  /* 0x0000980000047ab9 */ /* 0x000fe20000000a00 */
[----:B------:R-:W-:Y:S01]  /*43d0*/  ULDC UR9, c[0x0][0x238] ;  /* 0x00008e0000097ab9 */ /* 0x000fe20000000800 */
[----:B------:R-:W-:Y:S01]  /*43e0*/  STL [R1+0x2c44], R24 ;  /* 0x002c441801007387 */ /* 0x000fe20000100800 */
[----:B------:R-:W-:Y:S01]  /*43f0*/  IMAD R11, R4, UR5, RZ ;  /* 0x00000005040b7c24 */ /* 0x000fe2000f8e02ff */
[----:B------:R-:W-:Y:S01]  /*4400*/  UIMAD UR4, UR7, UR4, URZ ;  /* 0x00000004070472a4 */ /* 0x000fe2000f8e023f */
[----:B------:R-:W2:Y:S01]  /*4410*/  LDC.64 R16, c[0x0][0x218] ;  /* 0x00008600ff107b82 */ /* 0x000ea20000000a00 */
[----:B------:R3:W-:Y:S02]  /*4420*/  STL [R1+0x2c4c], R24 ;  /* 0x002c4c1801007387 */ /* 0x0007e40000100800 */
[----:B------:R-:W-:Y:S01]  /*4430*/  USHF.L.U32 UR5, UR4, 0x1, URZ ;  /* 0x0000000104057899 */ /* 0x000fe2000800063f */
[----:B------:R-:W-:Y:S01]  /*4440*/  SHF.L.U32 R13, R11, 0x1, RZ ;  /* 0x000000010b0d7819 */ /* 0x000fe200000006ff */
[----:B------:R-:W-:Y:S03]  /*4450*/  STL [R1+0x2c40], R22 ;  /* 0x002c401601007387 */ /* 0x000fe60000100800 */
[----:B------:R-:W4:Y:S01]  /*4460*/  LDC R5, c[0x0][0x258] ;  /* 0x00009600ff057b82 */ /* 0x000f220000000800 */
[----:B0-----:R-:W-:-:S07]  /*4470*/  IMAD R2, R2, UR7, RZ ;  /* 0x0000000702027c24 */ /* 0x001fce000f8e02ff */
[----:B------:R-:W0:Y:S01]  /*4480*/  LDC.64 R28, c[0x0][0x220] ;  /* 0x00008800ff1c7b82 */ /* 0x000e220000000a00 */
[----:B--2---:R-:W-:-:S07]  /*4490*/  LEA R15, P1, R2, R16, 0x1 ;  /* 0x00000010020f7211 */ /* 0x004fce00078208ff */
[----:B------:R-:W2:Y:S01]  /*44a0*/  LDC R7, c[0x0][0x268] ;  /* 0x00009a00ff077b82 */ /* 0x000ea20000000800 */
[----:B------:R-:W-:Y:S01]  /*44b0*/  LEA.HI.X.SX32 R17, R2, R17, 0x1, P1 ;  /* 0x0000001102117211 */ /* 0x000fe200008f0eff */
[----:B----4-:R-:W-:-:S06]  /*44c0*/  IMAD R0, R4, R5, RZ ;  /* 0x0000000504007224 */ /* 0x010fcc00078e02ff */
[----:B------:R-:W4:Y:S01]  /*44d0*/  LDC R9, c[0x0][0x268] ;  /* 0x00009a00ff097b82 */ /* 0x000f220000000800 */
[C---:B------:R-:W-:Y:S02]  /*44e0*/  LEA R2, R5.reuse, R0, 0x7 ;  /* 0x0000000005027211 */ /* 0x040fe400078e38ff */
[-C--:B-1----:R-:W-:Y:S02]  /*44f0*/  LEA R26, P1, R0, R15.reuse, 0x1 ;  /* 0x0000000f001a7211 */ /* 0x082fe400078208ff */
[----:B---3--:R-:W-:Y:S01]  /*4500*/  LEA R24, P2, R2, R15, 0x1 ;  /* 0x0000000f02187211 */ /* 0x008fe200078408ff */
[----:B------:R-:W-:Y:S02]  /*4510*/  IMAD R4, R5, 0x80, R2 ;  /* 0x0000008005047824 */ /* 0x000fe400078e0202 */
[----:B------:R-:W1:Y:S01]  /*4520*/  LDC R12, c[0x0][0x268] ;  /* 0x00009a00ff0c7b82 */ /* 0x000e620000000800 */
[----:B------:R-:W-:Y:S01]  /*4530*/  MOV R14, R24 ;  /* 0x00000018000e7202 */ /* 0x000fe20000000f00 */
[----:B------:R3:W-:Y:S01]  /*4540*/  STL [R1+0x488], R24 ;  /* 0x0004881801007387 */ /* 0x0007e20000100800 */
[----:B------:R-:W-:-:S02]  /*4550*/  LEA.HI.X.SX32 R27, R0, R17, 0x1, P1 ;  /* 0x00000011001b7211 */ /* 0x000fc400008f0eff */
[----:B------:R-:W-:-:S03]  /*4560*/  LEA R5, R5, R4, 0x7 ;  /* 0x0000000405057211 */ /* 0x000fc600078e38ff */
[----:B------:R-:W1:Y:S01]  /*4570*/  LDC R0, c[0x0][0x268] ;  /* 0x00009a00ff007b82 */ /* 0x000e620000000800 */
[-C--:B------:R-:W-:Y:S02]  /*4580*/  LEA R20, P3, R4, R15.reuse, 0x1 ;  /* 0x0000000f04147211 */ /* 0x080fe400078608ff */
[----:B------:R-:W-:Y:S01]  /*4590*/  LEA R18, P4, R5, R15, 0x1 ;  /* 0x0000000f05127211 */ /* 0x000fe200078808ff */
[----:B------:R-:W-:Y:S01]  /*45a0*/  IMAD.MOV.U32 R15, RZ, RZ, R25 ;  /* 0x000000ffff0f7224 */ /* 0x000fe200078e0019 */
[----:B---3--:R3:W3:Y:S01]  /*45b0*/  LDL.LU R24, [R1+0x2c4c] ;  /* 0x002c4c0001187983 */ /* 0x0086e20000300800 */
[----:B------:R-:W-:Y:S02]  /*45c0*/  LEA.HI.X.SX32 R15, R2, R17, 0x1, P2 ;  /* 0x00000011020f7211 */ /* 0x000fe400010f0eff */
[----:B------:R-:W1:Y:S01]  /*45d0*/  LDC R10, c[0x0][0x268] ;  /* 0x00009a00ff0a7b82 */ /* 0x000e620000000800 */
[----:B------:R2:W-:Y:S01]  /*45e0*/  STL.64 [R1+0x490], R26 ;  /* 0x0004901a01007387 */ /* 0x0005e20000100a00 */
[----:B0-----:R-:W-:Y:S01]  /*45f0*/  IADD3 R28, P1, P2, R13, UR5, R28 ;  /* 0x000000050d1c7c10 */ /* 0x001fe2000fa3e01c */
[----:B------:R-:W-:Y:S01]  /*4600*/  UIMAD.WIDE UR4, UR4, 0x2, URZ ;  /* 0x00000002040478a5 */ /* 0x000fe2000f8e023f */
[----:B------:R-:W-:-:S04]  /*4610*/  IMAD.HI R14, R11, 0x2, RZ ;  /* 0x000000020b0e7827 */ /* 0x000fc800078e02ff */
[----:B----4-:R-:W-:Y:S01]  /*4620*/  IMAD R9, R9, 0x3ae, RZ ;  /* 0x000003ae09097824 */ /* 0x010fe200078e02ff */
[-C--:B------:R-:W-:Y:S01]  /*4630*/  LEA.HI.X.SX32 R21, R4, R17.reuse, 0x1, P3 ;  /* 0x0000001104157211 */ /* 0x080fe200018f0eff */
[----:B------:R-:W0:Y:S01]  /*4640*/  LDC R8, c[0x0][0x268] ;  /* 0x00009a00ff087b82 */ /* 0x000e220000000800 */
[----:B--2---:R2:W4:Y:S04]  /*4650*/  LDL.LU R26, [R1+0x2c48] ;  /* 0x002c4800011a7983 */ /* 0x0045280000300800 */
[----:B------:R2:W-:Y:S01]  /*4660*/  STL [R1+0x48c], R15 ;  /* 0x00048c0f01007387 */ /* 0x0005e20000100800 */
[----:B------:R-:W-:Y:S02]  /*4670*/  IADD3.X R29, R14, UR5, R29, P1, P2 ;  /* 0x000000050e1d7c10 */ /* 0x000fe40008fe441d */
[----:B------:R-:W0:Y:S01]  /*4680*/  LDC R4, c[0x0][0x268] ;  /* 0x00009a00ff047b82 */ /* 0x000e220000000800 */
[-C--:B------:R-:W-:Y:S01]  /*4690*/  IADD3 RZ, P2, R9, R28.reuse, RZ ;  /* 0x0000001c09ff7210 */ /* 0x080fe20007f5e0ff */
[----:B--2---:R-:W-:Y:S01]  /*46a0*/  IMAD R15, R7, 0x3ba, RZ ;  /* 0x000003ba070f7824 */ /* 0x004fe200078e02ff */
[----:B------:R-:W-:Y:S01]  /*46b0*/  LEA.HI.X.SX32 R19, R5, R17, 0x1, P4 ;  /* 0x0000001105137211 */ /* 0x000fe200020f0eff */
[----:B------:R-:W-:Y:S04]  /*46c0*/  STL.64 [R1+0x480], R20 ;  /* 0x0004801401007387 */ /* 0x000fe80000100a00 */
[----:B------:R-:W2:Y:S01]  /*46d0*/  LDC R5, c[0x0][0x268] ;  /* 0x00009a00ff057b82 */ /* 0x000ea20000000800 */
[-C--:B------:R-:W-:Y:S01]  /*46e0*/  IADD3 RZ, P6, R15, R28.reuse, RZ ;  /* 0x0000001c0fff7210 */ /* 0x080fe20007fde0ff */
[----:B-1----:R-:W-:Y:S01]  /*46f0*/  IMAD R15, R0, 0x1d7, RZ ;  /* 0x000001d7000f7824 */ /* 0x002fe200078e02ff */
[----:B------:R2:W-:Y:S04]  /*4700*/  STL.64 [R1+0x478], R18 ;  /* 0x0004781201007387 */ /* 0x0005e80000100a00 */
[----:B------:R-:W-:Y:S01]  /*4710*/  LEA.HI.X.SX32 R25, R15, R29, 0x1, P2 ;  /* 0x0000001d0f197211 */ /* 0x000fe200010f0eff */
[----:B------:R-:W-:Y:S01]  /*4720*/  IMAD R13, R12, 0x3b6, RZ ;  /* 0x000003b60c0d7824 */ /* 0x000fe200078e02ff */
[----:B------:R-:W1:Y:S03]  /*4730*/  LDC R2, c[0x0][0x268] ;  /* 0x00009a00ff027b82 */ /* 0x000e660000000800 */
[----:B------:R-:W-:Y:S01]  /*4740*/  STL [R1+0xbec], R25 ;  /* 0x000bec1901007387 */ /* 0x000fe20000100800 */
[----:B------:R-:W-:Y:S01]  /*4750*/  IMAD R11, R10, 0x3b2, RZ ;  /* 0x000003b20a0b7824 */ /* 0x000fe200078e02ff */
[----:B------:R-:W-:-:S03]  /*4760*/  IADD3 RZ, P1, R13, R28, RZ ;  /* 0x0000001c0dff7210 */ /* 0x000fc60007f3e0ff */
[----:B------:R-:W1:Y:S01]  /*4770*/  LDC R13, c[0x0][0x268] ;  /* 0x00009a00ff0d7b82 */ /* 0x000e620000000800 */
[----:B------:R-:W-:-:S07]  /*4780*/  IADD3 RZ, P3, R11, R28, RZ ;  /* 0x0000001c0bff7210 */ /* 0x000fce0007f7e0ff */
[----:B------:R-:W1:Y:S01]  /*4790*/  LDC R11, c[0x0][0x268] ;  /* 0x00009a00ff0b7b82 */ /* 0x000e620000000800 */
[----:B--2---:R-:W-:-:S07]  /*47a0*/  IMAD R19, R5, 0x3c6, RZ ;  /* 0x000003c605137824 */ /* 0x004fce00078e02ff */
[----:B------:R-:W2:Y:S01]  /*47b0*/  LDC R10, c[0x0][0x268] ;  /* 0x00009a00ff0a7b82 */ /* 0x000ea20000000800 */
[----:B0-----:R-:W-:-:S05]  /*47c0*/  IMAD R5, R4, 0x1d9, RZ ;  /* 0x000001d904057824 */ /* 0x001fca00078e02ff */
[----:B------:R-:W-:Y:S02]  /*47d0*/  LEA.HI.X.SX32 R5, R5, R29, 0x1, P3 ;  /* 0x0000001d05057211 */ /* 0x000fe400018f0eff */
[----:B------:R-:W0:Y:S01]  /*47e0*/  LDC R9, c[0x0][0x268] ;  /* 0x00009a00ff097b82 */ /* 0x000e220000000800 */
[----:B------:R-:W-:-:S07]  /*47f0*/  IMAD R17, R8, 0x3be, RZ ;  /* 0x000003be08117824 */ /* 0x000fce00078e02ff */
[----:B------:R-:W0:Y:S08]  /*4800*/  LDC R7, c[0x0][0x268] ;  /* 0x00009a00ff077b82 */ /* 0x000e300000000800 */
[----:B------:R-:W0:Y:S01]  /*4810*/  LDC R6, c[0x0][0x268] ;  /* 0x00009a00ff067b82 */ /* 0x000e220000000800 */
[----:B-1----:R-:W-:-:S07]  /*4820*/  IMAD R13, R13, 0x1db, RZ ;  /* 0x000001db0d0d7824 */ /* 0x002fce00078e02ff */
[----:B------:R-:W1:Y:S01]  /*4830*/  LDC R8, c[0x0][0x268] ;  /* 0x00009a00ff087b82 */ /* 0x000e620000000800 */
[----:B------:R-:W-:Y:S02]  /*4840*/  IMAD R11, R11, 0x1dd, RZ ;  /* 0x000001dd0b0b7824 */ /* 0x000fe400078e02ff */
[----:B--2---:R-:W-:-:S05]  /*4850*/  IMAD R10, R10, 0x3d2, RZ ;  /* 0x000003d20a0a7824 */ /* 0x004fca00078e02ff */
[----:B------:R-:W2:Y:S01]  /*4860*/  LDC R12, c[0x0][0x268] ;  /* 0x00009a00ff0c7b82 */ /* 0x000ea20000000800 */
[----:B------:R-:W-:Y:S02]  /*4870*/  LEA.HI.X.SX32 R15, R13, R29, 0x1, P1 ;  /* 0x0000001d0d0f7211 */ /* 0x000fe400008f0eff */
[----:B------:R-:W-:-:S05]  /*4880*/  IADD3 RZ, P5, R17, R28, RZ ;  /* 0x0000001c11ff7210 */ /* 0x000fca0007fbe0ff */
[----:B------:R-:W2:Y:S01]  /*4890*/  LDC R4, c[0x0][0x268] ;  /* 0x00009a00ff047b82 */ /* 0x000ea20000000800 */
[----:B------:R-:W-:Y:S01]  /*48a0*/  LEA.HI.X.SX32 R13, R11, R29, 0x1, P6 ;  /* 0x0000001d0b0d7211 */ /* 0x000fe200030f0eff */
[----:B------:R-:W-:Y:S01]  /*48b0*/  IMAD R17, R2, 0x3c2, RZ ;  /* 0x000003c202117824 */ /* 0x000fe200078e02ff */
[----:B------:R-:W-:Y:S01]  /*48c0*/  IADD3 RZ, P6, R10, R28, RZ ;  /* 0x0000001c0aff7210 */ /* 0x000fe20007fde0ff */
[----:B0-----:R-:W-:-:S04]  /*48d0*/  IMAD R9, R9, 0x1df, RZ ;  /* 0x000001df09097824 */ /* 0x001fc800078e02ff */
[----:B------:R-:W0:Y:S01]  /*48e0*/  LDC R2, c[0x0][0x268] ;  /* 0x00009a00ff027b82 */ /* 0x000e220000000800 */
[----:B------:R-:W-:Y:S02]  /*48f0*/  IMAD R7, R7, 0x3d6, RZ ;  /* 0x000003d607077824 */ /* 0x000fe400078e02ff */
[----:B------:R-:W-:-:S05]  /*4900*/  IMAD R21, R6, 0x3ca, RZ ;  /* 0x000003ca06157824 */ /* 0x000fca00078e02ff */
[----:B------:R-:W4:Y:S01]  /*4910*/  LDC R10, c[0x0][0x268] ;  /* 0x00009a00ff0a7b82 */ /* 0x000f220000000800 */
[----:B------:R-:W-:Y:S01]  /*4920*/  LEA.HI.X.SX32 R11, R9, R29, 0x1, P5 ;  /* 0x0000001d090b7211 */ /* 0x000fe200028f0eff */
[----:B-1----:R-:W-:Y:S01]  /*4930*/  IMAD R8, R8, 0x1e1, RZ ;  /* 0x000001e108087824 */ /* 0x002fe200078e02ff */
[----:B------:R-:W-:-:S05]  /*4940*/  IADD3 RZ, P5, R7, R28, RZ ;  /* 0x0000001c07ff7210 */ /* 0x000fca0007fbe0ff */
[----:B------:R-:W1:Y:S01]  /*4950*/  LDC R0, c[0x0][0x268] ;  /* 0x00009a00ff007b82 */ /* 0x000e620000000800 */
[----:B------:R-:W-:-:S07]  /*4960*/  IADD3 RZ, P4, R17, R28, RZ ;  /* 0x0000001c11ff7210 */ /* 0x000fce0007f9e0ff */
[----:B------:R-:W1:Y:S01]  /*4970*/  LDC R6, c[0x0][0x268] ;  /* 0x00009a00ff067b82 */ /* 0x000e620000000800 */
[----:B------:R-:W-:Y:S01]  /*4980*/  IADD3 RZ, P2, R19, R28, RZ ;  /* 0x0000001c13ff7210 */ /* 0x000fe20007f5e0ff */
[----:B--2---:R-:W-:Y:S01]  /*4990*/  IMAD R12, R12, 0x3ce, RZ ;  /* 0x000003ce0c0c7824 */ /* 0x004fe200078e02ff */
[----:B------:R-:W-:-:S05]  /*49a0*/  LEA.HI.X.SX32 R17, R8, R29, 0x1, P4 ;  /* 0x0000001d08117211 */ /* 0x000fca00020f0eff */
[----:B------:R-:W2:Y:S01]  /*49b0*/  LDC R7, c[0x0][0x268] ;  /* 0x00009a00ff077b82 */ /* 0x000ea20000000800 */
[----:B------:R-:W-:-:S07]  /*49c0*/  IMAD R4, R4, 0x3de, RZ ;  /* 0x000003de04047824 */ /* 0x000fce00078e02ff */
[----:B------:R-:W2:Y:S08]  /*49d0*/  LDC R14, c[0x0][0x268] ;  /* 0x00009a00ff0e7b82 */ /* 0x000eb00000000800 */
[----:B------:R-:W2:Y:S08]  /*49e0*/  LDC R16, c[0x0][0x268] ;  /* 0x00009a00ff107b82 */ /* 0x000eb00000000800 */
[----:B------:R-:W2:Y:S08]  /*49f0*/  LDC R18, c[0x0][0x268] ;  /* 0x00009a00ff127b82 */ /* 0x000eb00000000800 */
[----:B------:R-:W2:Y:S01]  /*4a00*/  LDC R20, c[0x0][0x268] ;  /* 0x00009a00ff147b82 */ /* 0x000ea20000000800 */
[----:B---3--:R3:W3:Y:S07]  /*4a10*/  LDL.LU R24, [R1+0x2c44] ;  /* 0x002c440001187983 */ /* 0x0086ee0000300800 */
[----:B------:R-:W2:Y:S01]  /*4a20*/  LDC R8, c[0x0][0x268] ;  /* 0x00009a00ff087b82 */ /* 0x000ea20000000800 */
[----:B------:R1:W-:Y:S01]  /*4a30*/  STL [R1+0xbdc], R5 ;  /* 0x000bdc0501007387 */ /* 0x0003e20000100800 */
[----:B0-----:R-:W-:Y:S01]  /*4a40*/  IMAD R2, R2, 0x1e5, RZ ;  /* 0x000001e502027824 */ /* 0x001fe200078e02ff */
[----:B------:R-:W-:Y:S01]  /*4a50*/  IADD3 RZ, P3, R21, R28, RZ ;  /* 0x0000001c15ff7210 */ /* 0x000fe20007f7e0ff */
[----:B-1----:R-:W-:-:S02]  /*4a60*/  IMAD R0, R0, 0x3e2, RZ ;  /* 0x000003e200007824 */ /* 0x002fc400078e02ff */
[----:B------:R-:W-:Y:S02]  /*4a70*/  IMAD R6, R6, 0x3da, RZ ;  /* 0x000003da06067824 */ /* 0x000fe400078e02ff */
[----:B------:R-:W0:Y:S08]  /*4a80*/  LDC R19, c[0x0][0x268] ;  /* 0x00009a00ff137b82 */ /* 0x000e300000000800 */
[----:B------:R-:W1:Y:S01]  /*4a90*/  LDC R5, c[0x0][0x268] ;  /* 0x00009a00ff057b82 */ /* 0x000e620000000800 */
[----:B------:R-:W-:Y:S04]  /*4aa0*/  STL [R1+0xbcc], R15 ;  /* 0x000bcc0f01007387 */ /* 0x000fe80000100800 */
[----:B------:R4:W-:Y:S03]  /*4ab0*/  STL [R1+0xbbc], R13 ;  /* 0x000bbc0d01007387 */ /* 0x0009e60000100800 */
[----:B----4-:R-:W4:Y:S01]  /*4ac0*/  LDC R26, c[0x0][0x268] ;  /* 0x00009a00ff1a7b82 */ /* 0x010f220000000800 */
[----:B------:R-:W-:Y:S07]  /*4ad0*/  STL [R1+0xbac], R11 ;  /* 0x000bac0b01007387 */ /* 0x000fee0000100800 */
[----:B------:R-:W0:Y:S01]  /*4ae0*/  LDC R13, c[0x0][0x268] ;  /* 0x00009a00ff0d7b82 */ /* 0x000e220000000800 */
[----:B-1----:R-:W-:-:S07]  /*4af0*/  IMAD R5, R5, 0x1e3, RZ ;  /* 0x000001e305057824 */ /* 0x002fce00078e02ff */
[----:B------:R-:W1:Y:S01]  /*4b00*/  LDC R15, c[0x0][0x268] ;  /* 0x00009a00ff0f7b82 */ /* 0x000e620000000800 */
[----:B------:R-:W-:Y:S01]  /*4b10*/  LEA.HI.X.SX32 R9, R5, R29, 0x1, P2 ;  /* 0x0000001d05097211 */ /* 0x000fe200010f0eff */
[----:B------:R2:W-:Y:S01]  /*4b20*/  STL [R1+0xb9c], R17 ;  /* 0x000b9c1101007387 */ /* 0x0005e20000100800 */
[----:B------:R-:W-:-:S05]  /*4b30*/  IADD3 RZ, P1, R12, R28, RZ ;  /* 0x0000001c0cff7210 */ /* 0x000fca0007f3e0ff */
[----:B------:R-:W4:Y:S01]  /*4b40*/  LDC R12, c[0x0][0x268] ;  /* 0x00009a00ff0c7b82 */ /* 0x000f220000000800 */
[----:B------:R0:W-:Y:S01]  /*4b50*/  STL [R1+0xb8c], R9 ;  /* 0x000b8c0901007387 */ /* 0x0001e20000100800 */
[----:B------:R-:W-:Y:S01]  /*4b60*/  IADD3 RZ, P2, R4, R28, RZ ;  /* 0x0000001c04ff7210 */ /* 0x000fe20007f5e0ff */
[----:B------:R-:W-:-:S05]  /*4b70*/  IMAD R4, R10, 0x1e9, RZ ;  /* 0x000001e90a047824 */ /* 0x000fca00078e02ff */
[----:B--2---:R-:W2:Y:S01]  /*4b80*/  LDC R17, c[0x0][0x268] ;  /* 0x00009a00ff117b82 */ /* 0x004ea20000000800 */
[----:B------:R-:W-:-:S07]  /*4b90*/  LEA.HI.X.SX32 R5, R2, R29, 0x1, P3 ;  /* 0x0000001d02057211 */ /* 0x000fce00018f0eff */
[----:B0-----:R-:W0:Y:S08]  /*4ba0*/  LDC R9, c[0x0][0x268] ;  /* 0x00009a00ff097b82 */ /* 0x001e300000000800 */
[----:B------:R-:W2:Y:S01]  /*4bb0*/  LDC R10, c[0x0][0x268] ;  /* 0x00009a00ff0a7b82 */ /* 0x000ea20000000800 */
[-C--:B------:R-:W-:Y:S01]  /*4bc0*/  IADD3 RZ, P3, R0, R28.reuse, RZ ;  /* 0x0000001c00ff7210 */ /* 0x080fe20007f7e0ff */
[----:B------:R1:W-:Y:S01]  /*4bd0*/  STL [R1+0xb7c], R5 ;  /* 0x000b7c0501007387 */ /* 0x0003e20000100800 */
[----:B------:R-:W-:Y:S01]  /*4be0*/  IMAD R0, R7, 0x1e7, RZ ;  /* 0x000001e707007824 */ /* 0x000fe200078e02ff */
[----:B------:R-:W-:Y:S01]  /*4bf0*/  IADD3 RZ, P4, R6, R28, RZ ;  /* 0x0000001c06ff7210 */ /* 0x000fe20007f9e0ff */
[----:B------:R-:W-:Y:S01]  /*4c00*/  IMAD R6, R13, 0x1eb, RZ ;  /* 0x000001eb0d067824 */ /* 0x000fe200078e02ff */
[-C--:B------:R-:W-:Y:S01]  /*4c10*/  LEA.HI.X.SX32 R13, R4, R29.reuse, 0x1, P6 ;  /* 0x0000001d040d7211 */ /* 0x080fe200030f0eff */
[----:B-1----:R-:W-:Y:S01]  /*4c20*/  IMAD R7, R15, 0x3ee, RZ ;  /* 0x000003ee0f077824 */ /* 0x002fe200078e02ff */
[----:B------:R-:W-:Y:S01]  /*4c30*/  LEA.HI.X.SX32 R15, R0, R29, 0x1, P1 ;  /* 0x0000001d000f7211 */ /* 0x000fe200008f0eff */
[----:B------:R-:W1:Y:S01]  /*4c40*/  LDC R11, c[0x0][0x268] ;  /* 0x00009a00ff0b7b82 */ /* 0x000e620000000800 */
[----:B------:R-:W-:-:S03]  /*4c50*/  IMAD R5, R14, 0x3ea, RZ ;  /* 0x000003ea0e057824 */ /* 0x000fc600078e02ff */
[----:B------:R-:W-:Y:S01]  /*4c60*/  STL [R1+0xb6c], R15 ;  /* 0x000b6c0f01007387 */ /* 0x000fe20000100800 */
[----:B------:R-:W-:Y:S01]  /*4c70*/  IMAD R0, R8, 0x1ed, RZ ;  /* 0x000001ed08007824 */ /* 0x000fe200078e02ff */
[-C--:B------:R-:W-:Y:S01]  /*4c80*/  IADD3 RZ, P6, R5, R28.reuse, RZ ;  /* 0x0000001c05ff7210 */ /* 0x080fe20007fde0ff */
[----:B----4-:R-:W-:Y:S01]  /*4c90*/  IMAD R2, R12, 0x3e6, RZ ;  /* 0x000003e60c027824 */ /* 0x010fe200078e02ff */
[----:B------:R-:W-:Y:S01]  /*4ca0*/  LEA.HI.X.SX32 R5, R6, R29, 0x1, P5 ;  /* 0x0000001d06057211 */ /* 0x000fe200028f0eff */
[----:B------:R4:W-:Y:S01]  /*4cb0*/  STL [R1+0xb5c], R13 ;  /* 0x000b5c0d01007387 */ /* 0x0009e20000100800 */
[----:B0-----:R-:W-:Y:S01]  /*4cc0*/  IMAD R4, R9, 0x1ef, RZ ;  /* 0x000001ef09047824 */ /* 0x001fe200078e02ff */
[----:B------:R-:W0:Y:S02]  /*4cd0*/  LDC R14, c[0x0][0x268] ;  /* 0x00009a00ff0e7b82 */ /* 0x000e240000000800 */
[----:B------:R2:W-:Y:S01]  /*4ce0*/  STL [R1+0xb4c], R5 ;  /* 0x000b4c0501007387 */ /* 0x0005e20000100800 */
[----:B------:R-:W-:Y:S01]  /*4cf0*/  IMAD R6, R16, 0x1f1, RZ ;  /* 0x000001f110067824 */ /* 0x000fe200078e02ff */
[----:B------:R-:W-:-:S04]  /*4d00*/  IADD3 RZ, P1, R2, R28, RZ ;  /* 0x0000001c02ff7210 */ /* 0x000fc80007f3e0ff */
[----:B----4-:R-:W4:Y:S01]  /*4d10*/  LDC R13, c[0x0][0x268] ;  /* 0x00009a00ff0d7b82 */ /* 0x010f220000000800 */
[----:B--2---:R-:W-:Y:S01]  /*4d20*/  IMAD R5, R17, 0x3f6, RZ ;  /* 0x000003f611057824 */ /* 0x004fe200078e02ff */
[-C--:B------:R-:W-:Y:S01]  /*4d30*/  LEA.HI.X.SX32 R17, R0, R29.reuse, 0x1, P4 ;  /* 0x0000001d00117211 */ /* 0x080fe200020f0eff */
[----:B------:R-:W-:Y:S01]  /*4d40*/  IMAD R0, R10, 0x1f3, RZ ;  /* 0x000001f30a007824 */ /* 0x000fe200078e02ff */
[----:B------:R-:W-:-:S04]  /*4d50*/  LEA.HI.X.SX32 R9, R4, R29, 0x1, P2 ;  /* 0x0000001d04097211 */ /* 0x000fc800010f0eff */
[----:B------:R-:W2:Y:S01]  /*4d60*/  LDC R12, c[0x0][0x268] ;  /* 0x00009a00ff0c7b82 */ /* 0x000ea20000000800 */
[-C--:B------:R-:W-:Y:S02]  /*4d70*/  IADD3 RZ, P2, R5, R28.reuse, RZ ;  /* 0x0000001c05ff7210 */ /* 0x080fe40007f5e0ff */
[-C--:B------:R-:W-:Y:S02]  /*4d80*/  LEA.HI.X.SX32 R5, R6, R29.reuse, 0x1, P3 ;  /* 0x0000001d06057211 */ /* 0x080fe400018f0eff */
[----:B------:R-:W-:Y:S01]  /*4d90*/  LEA.HI.X.SX32 R23, R0, R29, 0x1, P1 ;  /* 0x0000001d00177211 */ /* 0x000fe200008f0eff */
[----:B------:R-:W-:Y:S01]  /*4da0*/  STL [R1+0xb3c], R17 ;  /* 0x000b3c1101007387 */ /* 0x000fe20000100800 */
[----:B------:R-:W-:Y:S01]  /*4db0*/  IADD3 RZ, P5, R7, R28, RZ ;  /* 0x0000001c07ff7210 */ /* 0x000fe20007fbe0ff */
[----:B------:R-:W2:Y:S02]  /*4dc0*/  LDC R6, c[0x0][0x268] ;  /* 0x00009a00ff067b82 */ /* 0x000ea40000000800 */
[----:B------:R-:W-:Y:S01]  /*4dd0*/  STL [R1+0xb2c], R9 ;  /* 0x000b2c0901007387 */ /* 0x000fe20000100800 */
[----:B------:R-:W-:-:S03]  /*4de0*/  IMAD R7, R18, 0x3fa, RZ ;  /* 0x000003fa12077824 */ /* 0x000fc600078e02ff */
[----:B------:R0:W-:Y:S01]  /*4df0*/  STL [R1+0xb1c], R5 ;  /* 0x000b1c0501007387 */ /* 0x0001e20000100800 */
[----:B----4-:R-:W-:Y:S01]  /*4e00*/  IMAD R4, R13, 0x1f5, RZ ;  /* 0x000001f50d047824 */ /* 0x010fe200078e02ff */
[----:B------:R-:W4:Y:S02]  /*4e10*/  LDC R15, c[0x0][0x268] ;  /* 0x00009a00ff0f7b82 */ /* 0x000f240000000800 */
[----:B------:R-:W-:Y:S04]  /*4e20*/  STL [R1+0xb0c], R23 ;  /* 0x000b0c1701007387 */ /* 0x000fe80000100800 */
[----:B------:R2:W3:Y:S01]  /*4e30*/  LDL.LU R22, [R1+0x2c40] ;  /* 0x002c400001167983 */ /* 0x0004e20000300800 */
[----:B------:R-:W-:Y:S02]  /*4e40*/  IADD3 RZ, P3, R7, R28, RZ ;  /* 0x0000001c07ff7210 */ /* 0x000fe40007f7e0ff */
[----:B------:R-:W4:Y:S01]  /*4e50*/  LDC R7, c[0x0][0x268] ;  /* 0x00009a00ff077b82 */ /* 0x000f220000000800 */
[----:B0-----:R-:W-:Y:S01]  /*4e60*/  IMAD R5, R14, 0x1f7, RZ ;  /* 0x000001f70e057824 */ /* 0x001fe200078e02ff */
[----:B------:R-:W-:Y:S01]  /*4e70*/  LEA.HI.X.SX32 R13, R4, R29, 0x1, P6 ;  /* 0x0000001d040d7211 */ /* 0x000fe200030f0eff */
[----:B-1----:R-:W-:-:S05]  /*4e80*/  IMAD R2, R11, 0x3f2, RZ ;  /* 0x000003f20b027824 */ /* 0x002fca00078e02ff */
[----:B------:R-:W0:Y:S01]  /*4e90*/  LDC R9, c[0x0][0x268] ;  /* 0x00009a00ff097b82 */ /* 0x000e220000000800 */
[----:B------:R-:W-:Y:S01]  /*4ea0*/  LEA.HI.X.SX32 R5, R5, R29, 0x1, P5 ;  /* 0x0000001d05057211 */ /* 0x000fe200028f0eff */
[----:B------:R-:W-:Y:S01]  /*4eb0*/  STL [R1+0xafc], R13 ;  /* 0x000afc0d01007387 */ /* 0x000fe20000100800 */
[----:B------:R-:W-:Y:S01]  /*4ec0*/  IADD3 RZ, P4, R2, R28, RZ ;  /* 0x0000001c02ff7210 */ /* 0x000fe20007f9e0ff */
[----:B--2---:R-:W-:-:S04]  /*4ed0*/  IMAD R2, R12, 0x3fe, RZ ;  /* 0x000003fe0c027824 */ /* 0x004fc800078e02ff */
[----:B------:R-:W1:Y:S01]  /*4ee0*/  LDC R16, c[0x0][0x268] ;  /* 0x00009a00ff107b82 */ /* 0x000e620000000800 */
[----:B------:R2:W-:Y:S01]  /*4ef0*/  STL [R1+0xaec], R5 ;  /* 0x000aec0501007387 */ /* 0x0005e20000100800 */
[----:B------:R-:W-:-:S06]  /*4f00*/  IADD3 RZ, P1, R2, R28, RZ ;  /* 0x0000001c02ff7210 */ /* 0x000fcc0007f3e0ff */
[----:B------:R-:W1:Y:S01]  /*4f10*/  LDC R12, c[0x0][0x268] ;  /* 0x00009a00ff0c7b82 */ /* 0x000e620000000800 */
[----:B------:R-:W-:-:S07]  /*4f20*/  IMAD R0, R6, 0x1f9, RZ ;  /* 0x000001f906007824 */ /* 0x000fce00078e02ff */
[----:B--2---:R-:W2:Y:S01]  /*4f30*/  LDC R5, c[0x0][0x268] ;  /* 0x00009a00ff057b82 */ /* 0x004ea20000000800 */
[----:B----4-:R-:W-:Y:S01]  /*4f40*/  IMAD R2, R7, 0x1fb, RZ ;  /* 0x000001fb07027824 */ /* 0x010fe200078e02ff */
[----:B------:R-:W-:-:S06]  /*4f50*/  LEA RZ, P6, R19, R28, 0x2 ;  /* 0x0000001c13ff7211 */ /* 0x000fcc00078c10ff */
[----:B------:R-:W4:Y:S01]  /*4f60*/  LDC R10, c[0x0][0x268] ;  /* 0x00009a00ff0a7b82 */ /* 0x000f220000000800 */
[----:B------:R-:W-:Y:S01]  /*4f70*/  LEA.HI.X.SX32 R21, R2, R29, 0x1, P2 ;  /* 0x0000001d02157211 */ /* 0x000fe200010f0eff */
[----:B------:R-:W-:-:S06]  /*4f80*/  IMAD R2, R15, 0x1fd, RZ ;  /* 0x000001fd0f027824 */ /* 0x000fcc00078e02ff */
[----:B------:R-:W2:Y:S01]  /*4f90*/  LDC R8, c[0x0][0x268] ;  /* 0x00009a00ff087b82 */ /* 0x000ea20000000800 */
[----:B------:R-:W-:-:S07]  /*4fa0*/  LEA.HI.X.SX32 R27, R0, R29, 0x1, P4 ;  /* 0x0000001d001b7211 */ /* 0x000fce00020f0eff */
[----:B------:R-:W2:Y:S08]  /*4fb0*/  LDC R17, c[0x0][0x268] ;  /* 0x00009a00ff117b82 */ /* 0x000eb00000000800 */
[----:B------:R-:W2:Y:S08]  /*4fc0*/  LDC R6, c[0x0][0x268] ;  /* 0x00009a00ff067b82 */ /* 0x000eb00000000800 */
[----:B------:R-:W2:Y:S01]  /*4fd0*/  LDC R7, c[0x0][0x268] ;  /* 0x00009a00ff077b82 */ /* 0x000ea20000000800 */
[----:B0-----:R-:W-:-:S07]  /*4fe0*/  SHF.L.U32 R0, R9, 0x1, RZ ;  /* 0x0000000109007819 */ /* 0x001fce00000006ff */
[----:B------:R-:W0:Y:S08]  /*4ff0*/  LDC R19, c[0x0][0x268] ;  /* 0x00009a00ff137b82 */ /* 0x000e300000000800 */
[----:B------:R-:W0:Y:S08]  /*5000*/  LDC R11, c[0x0][0x268] ;  /* 0x00009a00ff0b7b82 */ /* 0x000e300000000800 */
[----:B------:R-:W0:Y:S01]  /*5010*/  LDC R18, c[0x0][0x268] ;  /* 0x00009a00ff127b82 */ /* 0x000e220000000800 */
[----:B------:R-:W-:Y:S01]  /*5020*/  LEA RZ, P5, R20, R28, 0x3 ;  /* 0x0000001c14ff7211 */ /* 0x000fe200078a18ff */
[----:B-1----:R-:W-:-:S06]  /*5030*/  IMAD R4, R16, 0x1ff, RZ ;  /* 0x000001ff10047824 */ /* 0x002fcc00078e02ff */
[----:B------:R-:W1:Y:S01]  /*5040*/  LDC R14, c[0x0][0x268] ;  /* 0x00009a00ff0e7b82 */ /* 0x000e620000000800 */
[-C--:B------:R-:W-:Y:S02]  /*5050*/  LEA.HI.X.SX32 R25, R2, R29.reuse, 0x1, P3 ;  /* 0x0000001d02197211 */ /* 0x080fe400018f0eff */
[----:B------:R-:W-:Y:S01]  /*5060*/  IADD3 R20, P3, R0, R28, RZ ;  /* 0x0000001c00147210 */ /* 0x000fe20007f7e0ff */
[----:B------:R-:W-:Y:S04]  /*5070*/  STL [R1+0xaac], R27 ;  /* 0x000aac1b01007387 */ /* 0x000fe80000100800 */
[----:B------:R-:W1:Y:S01]  /*5080*/  LDC R9, c[0x0][0x268] ;  /* 0x00009a00ff097b82 */ /* 0x000e620000000800 */
[----:B------:R2:W-:Y:S01]  /*5090*/  STL [R1+0xa9c], R21 ;  /* 0x000a9c1501007387 */ /* 0x0005e20000100800 */
[----:B------:R-:W-:-:S02]  /*50a0*/  LEA.HI.X.SX32 R23, R4, R29, 0x1, P1 ;  /* 0x0000001d04177211 */ /* 0x000fc400008f0eff */
[-C--:B----4-:R-:W-:Y:S01]  /*50b0*/  LEA RZ, P1, R10, R28.reuse, 0x6 ;  /* 0x0000001c0aff7211 */ /* 0x090fe200078230ff */
[----:B------:R-:W-:Y:S01]  /*50c0*/  STL [R1+0xa8c], R25 ;  /* 0x000a8c1901007387 */ /* 0x000fe20000100800 */
[-C--:B--2---:R-:W-:Y:S02]  /*50d0*/  LEA RZ, P4, R8, R28.reuse, 0x4 ;  /* 0x0000001c08ff7211 */ /* 0x084fe400078820ff */
[----:B------:R-:W2:Y:S01]  /*50e0*/  LDC R10, c[0x0][0x268] ;  /* 0x00009a00ff0a7b82 */ /* 0x000ea20000000800 */
[-C--:B------:R-:W-:Y:S02]  /*50f0*/  LEA.HI.X.SX32 R21, R12, R29.reuse, 0x1, P3 ;  /* 0x0000001d0c157211 */ /* 0x080fe400018f0eff */
[----:B------:R-:W-:Y:S02]  /*5100*/  LEA RZ, P3, R5, R28, 0x7 ;  /* 0x0000001c05ff7211 */ /* 0x000fe400078638ff */
[----:B------:R-:W-:Y:S01]  /*5110*/  LEA.HI.X.SX32 R5, R0, R29, 0x1, P6 ;  /* 0x0000001d00057211 */ /* 0x000fe200030f0eff */
[----:B------:R-:W-:Y:S01]  /*5120*/  STL [R1+0xa7c], R23 ;  /* 0x000a7c1701007387 */ /* 0x000fe20000100800 */
[----:B------:R-:W-:Y:S01]  /*5130*/  SHF.L.U32 R4, R17, 0x3, RZ ;  /* 0x0000000311047819 */ /* 0x000fe200000006ff */
[----:B------:R-:W-:Y:S01]  /*5140*/  IMAD R2, R6, 0x3b0, RZ ;  /* 0x000003b006027824 */ /* 0x000fe200078e02ff */
[----:B------:R-:W4:Y:S01]  /*5150*/  LDC R13, c[0x0][0x268] ;  /* 0x00009a00ff0d7b82 */ /* 0x000f220000000800 */
[----:B------:R-:W-:Y:S01]  /*5160*/  STL.64 [R1+0x1a78], R20 ;  /* 0x001a781401007387 */ /* 0x000fe20000100a00 */
[----:B0-----:R-:W-:-:S03]  /*5170*/  IMAD.SHL.U32 R6, R19, 0x10, RZ ;  /* 0x0000001013067824 */ /* 0x001fc600078e00ff */
[----:B------:R0:W-:Y:S01]  /*5180*/  STL [R1+0xc24], R5 ;  /* 0x000c240501007387 */ /* 0x0001e20000100800 */
[----:B------:R-:W-:Y:S02]  /*5190*/  LEA RZ, P2, R11, R28, 0x5 ;  /* 0x0000001c0bff7211 */ /* 0x000fe400078428ff */
[----:B------:R-:W4:Y:S01]  /*51a0*/  LDC R15, c[0x0][0x268] ;  /* 0x00009a00ff0f7b82 */ /* 0x000f220000000800 */
[----:B------:R-:W-:Y:S01]  /*51b0*/  LEA.HI.X.SX32 R17, R4, R29, 0x1, P4 ;  /* 0x0000001d04117211 */ /* 0x000fe200020f0eff */
[----:B0-----:R-:W-:-:S06]  /*51c0*/  IMAD R5, R7, 0x3b4, RZ ;  /* 0x000003b407057824 */ /* 0x001fcc00078e02ff */
[----:B------:R-:W0:Y:S01]  /*51d0*/  LDC R11, c[0x0][0x268] ;  /* 0x00009a00ff0b7b82 */ /* 0x000e220000000800 */
[----:B------:R-:W-:Y:S01]  /*51e0*/  IMAD R7, R18, 0x3b8, RZ ;  /* 0x000003b812077824 */ /* 0x000fe200078e02ff */
[----:B-1----:R-:W-:Y:S02]  /*51f0*/  SHF.L.U32 R0, R14, 0x2, RZ ;  /* 0x000000020e007819 */ /* 0x002fe400000006ff */
[-C--:B------:R-:W-:Y:S02]  /*5200*/  IADD3 RZ, P4, R5, R28.reuse, RZ ;  /* 0x0000001c05ff7210 */ /* 0x080fe40007f9e0ff */
[-C--:B------:R-:W-:Y:S02]  /*5210*/  LEA.HI.X.SX32 R5, R6, R29.reuse, 0x1, P2 ;  /* 0x0000001d06057211 */ /* 0x080fe400010f0eff */
[----:B------:R-:W-:Y:S01]  /*5220*/  IADD3 RZ, P2, R7, R28, RZ ;  /* 0x0000001c07ff7210 */ /* 0x000fe20007f5e0ff */
[----:B------:R-:W1:Y:S01]  /*5230*/  LDC R6, c[0x0][0x268] ;  /* 0x00009a00ff067b82 */ /* 0x000e620000000800 */
[----:B------:R-:W-:-:S02]  /*5240*/  LEA.HI.X.SX32 R19, R0, R29, 0x1, P5 ;  /* 0x0000001d00137211 */ /* 0x000fc400028f0eff */
[----:B------:R-:W-:-:S05]  /*5250*/  SHF.L.U32 R0, R9, 0x5, RZ ;  /* 0x0000000509007819 */ /* 0x000fca00000006ff */
[----:B------:R-:W0:Y:S08]  /*5260*/  LDC R7, c[0x0][0x268] ;  /* 0x00009a00ff077b82 */ /* 0x000e300000000800 */
[----:B------:R-:W1:Y:S08]  /*5270*/  LDC R9, c[0x0][0x268] ;  /* 0x00009a00ff097b82 */ /* 0x000e700000000800 */
[----:B------:R-:W1:Y:S01]  /*5280*/  LDC R8, c[0x0][0x268] ;  /* 0x00009a00ff087b82 */ /* 0x000e620000000800 */
[----:B--2---:R-:W-:Y:S01]  /*5290*/  SHF.L.U32 R4, R10, 0x6, RZ ;  /* 0x000000060a047819 */ /* 0x004fe200000006ff */
[----:B------:R-:W-:Y:S01]  /*52a0*/  STL [R1+0xc1c], R19 ;  /* 0x000c1c1301007387 */ /* 0x000fe20000100800 */
[-C--:B------:R-:W-:Y:S01]  /*52b0*/  IADD3 RZ, P5, R2, R28.reuse, RZ ;  /* 0x0000001c02ff7210 */ /* 0x080fe20007fbe0ff */
[----:B----4-:R-:W-:Y:S01]  /*52c0*/  IMAD R2, R15, 0x3bc, RZ ;  /* 0x000003bc0f027824 */ /* 0x010fe200078e02ff */
[----:B------:R-:W-:-:S03]  /*52d0*/  LEA RZ, P6, R13, R28, 0x8 ;  /* 0x0000001c0dff7211 */ /* 0x000fc600078c40ff */
[----:B------:R-:W2:Y:S01]  /*52e0*/  LDC R10, c[0x0][0x268] ;  /* 0x00009a00ff0a7b82 */ /* 0x000ea20000000800 */
[----:B------:R4:W-:Y:S01]  /*52f0*/  STL [R1+0xc14], R17 ;  /* 0x000c141101007387 */ /* 0x0009e20000100800 */
[----:B------:R-:W-:-:S03]  /*5300*/  LEA.HI.X.SX32 R13, R0, R29, 0x1, P1 ;  /* 0x0000001d000d7211 */ /* 0x000fc600008f0eff */
[----:B------:R4:W-:Y:S01]  /*5310*/  STL [R1+0xc0c], R5 ;  /* 0x000c0c0501007387 */ /* 0x0009e20000100800 */
[----:B------:R-:W-:Y:S01]  /*5320*/  IADD3 RZ, P1, R2, R28, RZ ;  /* 0x0000001c02ff7210 */ /* 0x000fe20007f3e0ff */
[----:B0-----:R-:W-:Y:S01]  /*5330*/  IMAD R0, R7, 0x76, RZ ;  /* 0x0000007607007824 */ /* 0x001fe200078e02ff */
[----:B-1----:R-:W-:Y:S01]  /*5340*/  SHF.L.U32 R2, R6, 0x7, RZ ;  /* 0x0000000706027819 */ /* 0x002fe200000006ff */
[----:B------:R0:W-:Y:S01]  /*5350*/  STL [R1+0xc04], R13 ;  /* 0x000c040d01007387 */ /* 0x0001e20000100800 */
[----:B------:R-:W-:Y:S01]  /*5360*/  LEA.HI.X.SX32 R15, R4, R29, 0x1, P3 ;  /* 0x0000001d040f7211 */ /* 0x000fe200018f0eff */
[----:B----4-:R-:W1:Y:S01]  /*5370*/  LDC R17, c[0x0][0x268] ;  /* 0x00009a00ff117b82 */ /* 0x010e620000000800 */
[----:B------:R-:W-:-:S07]  /*5380*/  IMAD R5, R11, 0x3c0, RZ ;  /* 0x000003c00b057824 */ /* 0x000fce00078e02ff */
[----:B------:R-:W4:Y:S01]  /*5390*/  LDC R11, c[0x0][0x268] ;  /* 0x00009a00ff0b7b82 */ /* 0x000f220000000800 */
[----:B------:R-:W-:Y:S01]  /*53a0*/  IADD3 RZ, P3, R5, R28, RZ ;  /* 0x0000001c05ff7210 */ /* 0x000fe20007f7e0ff */
[----:B------:R-:W-:Y:S01]  /*53b0*/  IMAD R4, R9, 0xec, RZ ;  /* 0x000000ec09047824 */ /* 0x000fe200078e02ff */
[----:B------:R-:W-:Y:S01]  /*53c0*/  LEA.HI.X.SX32 R9, R2, R29, 0x1, P6 ;  /* 0x0000001d02097211 */ /* 0x000fe200030f0eff */
[----:B------:R-:W-:-:S04]  /*53d0*/  IMAD R5, R8, 0x3b, RZ ;  /* 0x0000003b08057824 */ /* 0x000fc800078e02ff */
[----:B0-----:R-:W0:Y:S01]  /*53e0*/  LDC R13, c[0x0][0x268] ;  /* 0x00009a00ff0d7b82 */ /* 0x001e220000000800 */
[----:B------:R-:W-:Y:S01]  /*53f0*/  IADD3 R6, P6, R0, R28, RZ ;  /* 0x0000001c00067210 */ /* 0x000fe20007fde0ff */
[----:B------:R2:W-:Y:S03]  /*5400*/  STL [R1+0xbfc], R15 ;  /* 0x000bfc0f01007387 */ /* 0x0005e60000100800 */
[----:B------:R-:W-:-:S03]  /*5410*/  LEA.HI.X.SX32 R7, R5, R29, 0x1, P6 ;  /* 0x0000001d05077211 */ /* 0x000fc600030f0eff */
[----:B------:R-:W3:Y:S01]  /*5420*/  LDC R14, c[0x0][0x268] ;  /* 0x00009a00ff0e7b82 */ /* 0x000ee20000000800 */
[----:B------:R-:W-:Y:S01]  /*5430*/  IADD3 R8, P6, R4, R28, RZ ;  /* 0x0000001c04087210 */ /* 0x000fe20007fde0ff */
[----:B------:R2:W-:Y:S02]  /*5440*/  STL [R1+0xbf4], R9 ;  /* 0x000bf40901007387 */ /* 0x0005e40000100800 */
[----:B--2---:R-:W-:-:S04]  /*5450*/  IMAD R2, R10, 0x1d8, RZ ;  /* 0x000001d80a027824 */ /* 0x004fc800078e02ff */
[----:B------:R-:W2:Y:S01]  /*5460*/  LDC R15, c[0x0][0x268] ;  /* 0x00009a00ff0f7b82 */ /* 0x000ea20000000800 */
[----:B------:R-:W-:-:S07]  /*5470*/  LEA.HI.X.SX32 R9, R0, R29, 0x1, P6 ;  /* 0x0000001d00097211 */ /* 0x000fce00030f0eff */
[----:B------:R-:W3:Y:S01]  /*5480*/  LDC R16, c[0x0][0x268] ;  /* 0x00009a00ff107b82 */ /* 0x000ee20000000800 */
[----:B------:R4:W-:Y:S04]  /*5490*/  STL.64 [R1+0x1a58], R6 ;  /* 0x001a580601007387 */ /* 0x0009e80000100a00 */
[----:B------:R1:W-:Y:S03]  /*54a0*/  STL.64 [R1+0x1a30], R8 ;  /* 0x001a300801007387 */ /* 0x0003e60000100a00 */
[----:B------:R-:W2:Y:S01]  /*54b0*/  LDC R12, c[0x0][0x268] ;  /* 0x00009a00ff0c7b82 */ /* 0x000ea20000000800 */
[----:B0-----:R-:W-:Y:S02]  /*54c0*/  IMAD R0, R13, 0x1da, RZ ;  /* 0x000001da0d007824 */ /* 0x001fe400078e02ff */
[----:B----4-:R-:W-:Y:S01]  /*54d0*/  IMAD R6, R11, 0x3c4, RZ ;  /* 0x000003c40b067824 */ /* 0x010fe200078e02ff */
[----:B------:R-:W-:-:S04]  /*54e0*/  LEA.HI.X.SX32 R11, R2, R29, 0x1, P5 ;  /* 0x0000001d020b7211 */ /* 0x000fc800028f0eff */
[----:B------:R-:W0:Y:S01]  /*54f0*/  LDC R18, c[0x0][0x268] ;  /* 0x00009a00ff127b82 */ /* 0x000e220000000800 */
[----:B-1----:R-:W-:-:S04]  /*5500*/  IADD3 R8, P6, R2, R28, RZ ;  /* 0x0000001c02087210 */ /* 0x002fc80007fde0ff */
[----:B------:R-:W-:-:S03]  /*5510*/  LEA.HI.X.SX32 R9, R4, R29, 0x1, P6 ;  /* 0x0000001d04097211 */ /* 0x000fc600030f0eff */
[----:B------:R-:W1:Y:S01]  /*5520*/  LDC R19, c[0x0][0x268] ;  /* 0x00009a00ff137b82 */ /* 0x000e620000000800 */
[----:B------:R-:W-:Y:S01]  /*5530*/  STL [R1+0xbe4], R11 ;  /* 0x000be40b01007387 */ /* 0x000fe20000100800 */
[----:B------:R-:W-:Y:S01]  /*5540*/  IMAD R2, R17, 0x1dc, RZ ;  /* 0x000001dc11027824 */ /* 0x000fe200078e02ff */
[----:B------:R-:W-:Y:S02]  /*5550*/  LEA.HI.X.SX32 R17, R0, R29, 0x1, P4 ;  /* 0x0000001d00117211 */ /* 0x000fe400020f0eff */
[----:B------:R4:W-:Y:S03]  /*5560*/  STL.64 [R1+0x19e0], R8 ;  /* 0x0019e00801007387 */ /* 0x0009e60000100a00 */
[----:B------:R-:W1:Y:S01]  /*5570*/  LDC R25, c[0x0][0x268] ;  /* 0x00009a00ff197b82 */ /* 0x000e620000000800 */
[----:B---3--:R-:W-:-:S07]  /*5580*/  IMAD R4, R16, 0xee, RZ ;  /* 0x000000ee10047824 */ /* 0x008fce00078e02ff */
[----:B------:R-:W3:Y:S01]  /*5590*/  LDC R27, c[0x0][0x268] ;  /* 0x00009a00ff1b7b82 */ /* 0x000ee20000000800 */
[----:B----4-:R-:W-:Y:S01]  /*55a0*/  IMAD R8, R14, 0xed, RZ ;  /* 0x000000ed0e087824 */ /* 0x010fe200078e02ff */
[----:B------:R-:W-:Y:S01]  /*55b0*/  IADD3 R14, P4, R0, R28, RZ ;  /* 0x0000001c000e7210 */ /* 0x000fe20007f9e0ff */
[----:B--2---:R-:W-:-:S05]  /*55c0*/  IMAD R9, R15, 0x77, RZ ;  /* 0x000000770f097824 */ /* 0x004fca00078e02ff */
[----:B------:R-:W2:Y:S01]  /*55d0*/  LDC R24, c[0x0][0x268] ;  /* 0x00009a00ff187b82 */ /* 0x000ea20000000800 */
[----:B------:R-:W-:Y:S01]  /*55e0*/  LEA.HI.X.SX32 R15, R8, R29, 0x1, P4 ;  /* 0x0000001d080f7211 */ /* 0x000fe200020f0eff */
[----:B------:R-:W-:Y:S06]  /*55f0*/  STL [R1+0xbd4], R17 ;  /* 0x000bd41101007387 */ /* 0x000fec0000100800 */
[----:B------:R-:W4:Y:S01]  /*5600*/  LDC R20, c[0x0][0x268] ;  /* 0x00009a00ff147b82 */ /* 0x000f220000000800 */
[----:B------:R-:W-:Y:S01]  /*5610*/  IMAD R5, R12, 0x3c8, RZ ;  /* 0x000003c80c057824 */ /* 0x000fe200078e02ff */
[----:B------:R0:W-:Y:S04]  /*5620*/  STL.64 [R1+0x19d8], R14 ;  /* 0x0019d80e01007387 */ /* 0x0001e80000100a00 */
[-C--:B------:R-:W-:Y:S01]  /*5630*/  IADD3 RZ, P6, R5, R28.reuse, RZ ;  /* 0x0000001c05ff7210 */ /* 0x080fe20007fde0ff */
[----:B0-----:R-:W-:Y:S01]  /*5640*/  IMAD R5, R18, 0x1de, RZ ;  /* 0x000001de12057824 */ /* 0x001fe200078e02ff */
[----:B------:R-:W0:Y:S01]  /*5650*/  LDC R23, c[0x0][0x268] ;  /* 0x00009a00ff177b82 */ /* 0x000e220000000800 */
[----:B------:R-:W-:-:S07]  /*5660*/  IADD3 R14, P4, R4, R28, RZ ;  /* 0x0000001c040e7210 */ /* 0x000fce0007f9e0ff */
[----:B------:R-:W0:Y:S01]  /*5670*/  LDC R21, c[0x0][0x268] ;  /* 0x00009a00ff157b82 */ /* 0x000e220000000800 */
[-C--:B------:R-:W-:Y:S01]  /*5680*/  LEA.HI.X.SX32 R15, R9, R29.reuse, 0x1, P4 ;  /* 0x0000001d090f7211 */ /* 0x080fe200020f0eff */
[----:B-1----:R-:W-:Y:S01]  /*5690*/  IMAD R10, R19, 0xef, RZ ;  /* 0x000000ef130a7824 */ /* 0x002fe200078e02ff */
[----:B------:R-:W-:Y:S01]  /*56a0*/  STL [R1+0x2c3c], R26 ;  /* 0x002c3c1a01007387 */ /* 0x000fe20000100800 */
[CC--:B------:R-:W-:Y:S02]  /*56b0*/  IADD3 R16, P4, R2.reuse, R28.reuse, RZ ;  /* 0x0000001c02107210 */ /* 0x0c0fe40007f9e0ff */
[-C--:B------:R-:W-:Y:S01]  /*56c0*/  LEA.HI.X.SX32 R19, R2, R29.reuse, 0x1, P2 ;  /* 0x0000001d02137211 */ /* 0x080fe200010f0eff */
[----:B------:R1:W-:Y:S01]  /*56d0*/  STL.64 [R1+0x1a28], R14 ;  /* 0x001a280e01007387 */ /* 0x0003e20000100a00 */
[----:B------:R-:W-:Y:S01]  /*56e0*/  LEA.HI.X.SX32 R17, R4, R29, 0x1, P4 ;  /* 0x0000001d04117211 */ /* 0x000fe200020f0eff */
[----:B------:R-:W-:Y:S01]  /*56f0*/  IMAD R7, R25, 0x1e, RZ ;  /* 0x0000001e19077824 */ /* 0x000fe200078e02ff */
[-C--:B------:R-:W-:Y:S01]  /*5700*/  IADD3 RZ, P5, R6, R28.reuse, RZ ;  /* 0x0000001c06ff7210 */ /* 0x080fe20007fbe0ff */
[----:B---3--:R-:W-:Y:S01]  /*5710*/  IMAD R6, R27, 0x3c, RZ ;  /* 0x0000003c1b067824 */ /* 0x008fe200078e02ff */
[----:B------:R3:W-:Y:S01]  /*5720*/  STL [R1+0xbc4], R19 ;  /* 0x000bc41301007387 */ /* 0x0007e20000100800 */
[----:B--2---:R-:W-:Y:S01]  /*5730*/  IMAD R0, R24, 0x78, RZ ;  /* 0x0000007818007824 */ /* 0x004fe200078e02ff */
[----:B------:R-:W2:Y:S01]  /*5740*/  LDC R22, c[0x0][0x268] ;  /* 0x00009a00ff167b82 */ /* 0x000ea20000000800 */
[----:B-1----:R-:W-:-:S02]  /*5750*/  IADD3 R14, P2, R5, R28, RZ ;  /* 0x0000001c050e7210 */ /* 0x002fc40007f5e0ff */
[-C--:B------:R-:W-:Y:S02]  /*5760*/  LEA.HI.X.SX32 R5, R5, R29.reuse, 0x1, P1 ;  /* 0x0000001d05057211 */ /* 0x080fe400008f0eff */
[-C--:B------:R-:W-:Y:S01]  /*5770*/  LEA.HI.X.SX32 R15, R10, R29.reuse, 0x1, P2 ;  /* 0x0000001d0a0f7211 */ /* 0x080fe200010f0eff */
[----:B----4-:R-:W-:Y:S01]  /*5780*/  IMAD R13, R20, 0xf, RZ ;  /* 0x0000000f140d7824 */ /* 0x010fe200078e02ff */
[----:B------:R1:W-:Y:S01]  /*5790*/  STL.64 [R1+0x19d0], R16 ;  /* 0x0019d01001007387 */ /* 0x0003e20000100a00 */
[----:B------:R-:W-:Y:S01]  /*57a0*/  IADD3 R18, P4, R7, R28, RZ ;  /* 0x0000001c07127210 */ /* 0x000fe20007f9e0ff */
[----:B0-----:R-:W-:Y:S01]  /*57b0*/  IMAD R8, R23, 0xf0, RZ ;  /* 0x000000f017087824 */ /* 0x001fe200078e02ff */
[----:B------:R-:W0:Y:S01]  /*57c0*/  LDC R10, c[0x0][0x268] ;  /* 0x00009a00ff0a7b82 */ /* 0x000e220000000800 */
[----:B------:R-:W-:Y:S01]  /*57d0*/  STL [R1+0xbb4], R5 ;  /* 0x000bb40501007387 */ /* 0x000fe20000100800 */
[----:B---3--:R-:W-:-:S03]  /*57e0*/  LEA.HI.X.SX32 R19, R13, R29, 0x1, P4 ;  /* 0x0000001d0d137211 */ /* 0x008fc600020f0eff */
[----:B------:R3:W-:Y:S01]  /*57f0*/  STL.64 [R1+0x19c8], R14 ;  /* 0x0019c80e01007387 */ /* 0x0007e20000100a00 */
[----:B------:R-:W-:Y:S02]  /*5800*/  IMAD R12, R26, 0x3cc, RZ ;  /* 0x000003cc1a0c7824 */ /* 0x000fe400078e02ff */
[----:B------:R-:W-:Y:S01]  /*5810*/  IMAD R9, R21, 0x3d4, RZ ;  /* 0x000003d415097824 */ /* 0x000fe200078e02ff */
[-C--:B-1----:R-:W-:Y:S01]  /*5820*/  IADD3 R16, P1, R6, R28.reuse, RZ ;  /* 0x0000001c06107210 */ /* 0x082fe20007f3e0ff */
[----:B------:R-:W-:Y:S01]  /*5830*/  STL.64 [R1+0x1a70], R18 ;  /* 0x001a701201007387 */ /* 0x000fe20000100a00 */
[-C--:B------:R-:W-:Y:S01]  /*5840*/  IADD3 R4, P4, R8, R28.reuse, RZ ;  /* 0x0000001c08047210 */ /* 0x080fe20007f9e0ff */
[----:B--2---:R-:W-:Y:S01]  /*5850*/  IMAD R11, R22, 0x3d0, RZ ;  /* 0x000003d0160b7824 */ /* 0x004fe200078e02ff */
[----:B------:R-:W-:Y:S01]  /*5860*/  LEA.HI.X.SX32 R17, R7, R29, 0x1, P1 ;  /* 0x0000001d07117211 */ /* 0x000fe200008f0eff */
[----:B------:R-:W1:Y:S01]  /*5870*/  LDC R21, c[0x0][0x268] ;  /* 0x00009a00ff157b82 */ /* 0x000e620000000800 */
[----:B---3--:R-:W-:-:S04]  /*5880*/  IADD3 R14, P2, R0, R28, RZ ;  /* 0x0000001c000e7210 */ /* 0x008fc80007f5e0ff */
[-C--:B------:R-:W-:Y:S01]  /*5890*/  LEA.HI.X.SX32 R15, R6, R29.reuse, 0x1, P2 ;  /* 0x0000001d060f7211 */ /* 0x080fe200010f0eff */
[----:B------:R-:W-:Y:S01]  /*58a0*/  STL.64 [R1+0x1a68], R16 ;  /* 0x001a681001007387 */ /* 0x000fe20000100a00 */
[----:B------:R-:W-:Y:S01]  /*58b0*/  LEA.HI.X.SX32 R5, R0, R29, 0x1, P4 ;  /* 0x0000001d00057211 */ /* 0x000fe200020f0eff */
[----:B------:R-:W2:Y:S02]  /*58c0*/  LDC R6, c[0x0][0x268] ;  /* 0x00009a00ff067b82 */ /* 0x000ea40000000800 */
[----:B------:R3:W-:Y:S06]  /*58d0*/  STL.64 [R1+0x1a50], R14 ;  /* 0x001a500e01007387 */ /* 0x0007ec0000100a00 */
[----:B------:R-:W4:Y:S08]  /*58e0*/  LDC R7, c[0x0][0x268] ;  /* 0x00009a00ff077b82 */ /* 0x000f300000000800 */
[----:B---3--:R-:W3:Y:S01]  /*58f0*/  LDC R14, c[0x0][0x268] ;  /* 0x00009a00ff0e7b82 */ /* 0x008ee20000000800 */
[----:B------:R0:W-:Y:S01]  /*5900*/  STL.64 [R1+0x1a20], R4 ;  /* 0x001a200401007387 */ /* 0x0001e20000100a00 */
[-C--:B------:R-:W-:Y:S01]  /*5910*/  IADD3 RZ, P2, R11, R28.reuse, RZ ;  /* 0x0000001c0bff7210 */ /* 0x080fe20007f5e0ff */
[----:B--2---:R-:W-:Y:S01]  /*5920*/  IMAD R6, R6, 0xf1, RZ ;  /* 0x000000f106067824 */ /* 0x004fe200078e02ff */
[----:B------:R-:W-:-:S04]  /*5930*/  IADD3 RZ, P4, R9, R28, RZ ;  /* 0x0000001c09ff7210 */ /* 0x000fc80007f9e0ff */
[----:B------:R-:W2:Y:S08]  /*5940*/  LDC R11, c[0x0][0x268] ;  /* 0x00009a00ff0b7b82 */ /* 0x000eb00000000800 */
[----:B0-----:R-:W0:Y:S01]  /*5950*/  LDC R4, c[0x0][0x268] ;  /* 0x00009a00ff047b82 */ /* 0x001e220000000800 */
[----:B---3--:R-:W-:-:S07]  /*5960*/  IMAD R0, R14, 0x1e0, RZ ;  /* 0x000001e00e007824 */ /* 0x008fce00078e02ff */
[----:B------:R-:W3:Y:S08]  /*5970*/  LDC R14, c[0x0][0x268] ;  /* 0x00009a00ff0e7b82 */ /* 0x000ef00000000800 */
[----:B------:R-:W1:Y:S01]  /*5980*/  LDC R5, c[0x0][0x268] ;  /* 0x00009a00ff057b82 */ /* 0x000e620000000800 */
[----:B------:R-:W-:-:S05]  /*5990*/  LEA.HI.X.SX32 R13, R0, R29, 0x1, P3 ;  /* 0x0000001d000d7211 */ /* 0x000fca00018f0eff */
[----:B------:R0:W-:Y:S01]  /*59a0*/  STL [R1+0xba4], R13 ;  /* 0x000ba40d01007387 */ /* 0x0001e20000100800 */
[----:B----4-:R-:W-:Y:S01]  /*59b0*/  IMAD R7, R7, 0x79, RZ ;  /* 0x0000007907077824 */ /* 0x010fe200078e02ff */
[----:B------:R-:W4:Y:S01]  /*59c0*/  LDC R9, c[0x0][0x268] ;  /* 0x00009a00ff097b82 */ /* 0x000f220000000800 */
[----:B---3--:R-:W-:Y:S01]  /*59d0*/  IMAD R2, R14, 0x3d8, RZ ;  /* 0x000003d80e027824 */ /* 0x008fe200078e02ff */
[----:B------:R-:W-:Y:S01]  /*59e0*/  IADD3 R14, P3, R0, R28, RZ ;  /* 0x0000001c000e7210 */ /* 0x000fe20007f7e0ff */
[----:B0-----:R-:W-:-:S05]  /*59f0*/  IMAD R0, R4, 0x1e2, RZ ;  /* 0x000001e204007824 */ /* 0x001fca00078e02ff */
[----:B------:R-:W0:Y:S01]  /*5a00*/  LDC R13, c[0x0][0x268] ;  /* 0x00009a00ff0d7b82 */ /* 0x000e220000000800 */
[-C--:B------:R-:W-:Y:S02]  /*5a10*/  LEA.HI.X.SX32 R15, R8, R29.reuse, 0x1, P3 ;  /* 0x0000001d080f7211 */ /* 0x080fe400018f0eff */
[C---:B------:R-:W-:Y:S02]  /*5a20*/  LEA.HI.X.SX32 R27, R0.reuse, R29, 0x1, P5 ;  /* 0x0000001d001b7211 */ /* 0x040fe400028f0eff */
[-C--:B------:R-:W-:Y:S01]  /*5a30*/  IADD3 R26, P5, R0, R28.reuse, RZ ;  /* 0x0000001c001a7210 */ /* 0x080fe20007fbe0ff */
[----:B------:R-:W-:Y:S01]  /*5a40*/  STL.64 [R1+0x19c0], R14 ;  /* 0x0019c00e01007387 */ /* 0x000fe20000100a00 */
[----:B-1----:R-:W-:Y:S01]  /*5a50*/  IMAD R4, R5, 0xf2, RZ ;  /* 0x000000f205047824 */ /* 0x002fe200078e02ff */
[----:B------:R-:W1:Y:S02]  /*5a60*/  LDC R8, c[0x0][0x268] ;  /* 0x00009a00ff087b82 */ /* 0x000e640000000800 */
[----:B------:R3:W-:Y:S01]  /*5a70*/  STL [R1+0xb94], R27 ;  /* 0x000b941b01007387 */ /* 0x0007e20000100800 */
[----:B------:R-:W-:-:S05]  /*5a80*/  IADD3 RZ, P1, R12, R28, RZ ;  /* 0x0000001c0cff7210 */ /* 0x000fca0007f3e0ff */
[----:B------:R-:W0:Y:S01]  /*5a90*/  LDC R12, c[0x0][0x268] ;  /* 0x00009a00ff0c7b82 */ /* 0x000e220000000800 */
[----:B---3--:R-:W-:-:S07]  /*5aa0*/  LEA.HI.X.SX32 R27, R6, R29, 0x1, P5 ;  /* 0x0000001d061b7211 */ /* 0x008fce00028f0eff */
[----:B------:R-:W3:Y:S01]  /*5ab0*/  LDC R14, c[0x0][0x268] ;  /* 0x00009a00ff0e7b82 */ /* 0x000ee20000000800 */
[----:B------:R2:W-:Y:S07]  /*5ac0*/  STL.64 [R1+0x19b8], R26 ;  /* 0x0019b81a01007387 */ /* 0x0005ee0000100a00 */
[----:B------:R-:W0:Y:S01]  /*5ad0*/  LDC R15, c[0x0][0x268] ;  /* 0x00009a00ff0f7b82 */ /* 0x000e220000000800 */
[----:B--2---:R-:W-:-:S07]  /*5ae0*/  IADD3 R26, P5, R4, R28, RZ ;  /* 0x0000001c041a7210 */ /* 0x004fce0007fbe0ff */
[----:B------:R-:W2:Y:S01]  /*5af0*/  LDC R17, c[0x0][0x268] ;  /* 0x00009a00ff117b82 */ /* 0x000ea20000000800 */
[----:B------:R-:W-:-:S05]  /*5b00*/  LEA.HI.X.SX32 R27, R7, R29, 0x1, P5 ;  /* 0x0000001d071b7211 */ /* 0x000fca00028f0eff */
[----:B------:R4:W-:Y:S02]  /*5b10*/  STL.64 [R1+0x1a18], R26 ;  /* 0x001a181a01007387 */ /* 0x0009e40000100a00 */
[----:B------:R-:W2:Y:S08]  /*5b20*/  LDC R16, c[0x0][0x268] ;  /* 0x00009a00ff107b82 */ /* 0x000eb00000000800 */
[----:B------:R-:W2:Y:S01]  /*5b30*/  LDC R18, c[0x0][0x268] ;  /* 0x00009a00ff127b82 */ /* 0x000ea20000000800 */
[----:B----4-:R4:W4:Y:S01]  /*5b40*/  LDL.LU R26, [R1+0x2c3c] ;  /* 0x002c3c00011a7983 */ /* 0x0109220000300800 */
[----:B------:R-:W-:Y:S01]  /*5b50*/  IADD3 RZ, P3, R2, R28, RZ ;  /* 0x0000001c02ff7210 */ /* 0x000fe20007f7e0ff */
[----:B------:R-:W-:-:S02]  /*5b60*/  IMAD R2, R9, 0x1e4, RZ ;  /* 0x000001e409027824 */ /* 0x000fc400078e02ff */
[----:B---3--:R-:W-:Y:S02]  /*5b70*/  IMAD R9, R14, 0x3dc, RZ ;  /* 0x000003dc0e097824 */ /* 0x008fe400078e02ff */
[----:B------:R-:W-:Y:S01]  /*5b80*/  IMAD R5, R10, 0x1e6, RZ ;  /* 0x000001e60a057824 */ /* 0x000fe200078e02ff */
[-C--:B------:R-:W-:Y:S01]  /*5b90*/  IADD3 R14, P5, R2, R28.reuse, RZ ;  /* 0x0000001c020e7210 */ /* 0x080fe20007fbe0ff */
[----:B-1----:R-:W-:Y:S01]  /*5ba0*/  IMAD R6, R8, 0xf4, RZ ;  /* 0x000000f408067824 */ /* 0x002fe200078e02ff */
[----:B------:R-:W1:Y:S01]  /*5bb0*/  LDC R19, c[0x0][0x268] ;  /* 0x00009a00ff137b82 */ /* 0x000e620000000800 */
[----:B0-----:R-:W-:Y:S01]  /*5bc0*/  IMAD R8, R15, 0x3e0, RZ ;  /* 0x000003e00f087824 */ /* 0x001fe200078e02ff */
[-C--:B------:R-:W-:Y:S01]  /*5bd0*/  LEA.HI.X.SX32 R25, R2, R29.reuse, 0x1, P6 ;  /* 0x0000001d02197211 */ /* 0x080fe200030f0eff */
[----:B------:R-:W-:Y:S01]  /*5be0*/  IMAD R10, R11, 0xf3, RZ ;  /* 0x000000f30b0a7824 */ /* 0x000fe200078e02ff */
[----:B------:R-:W-:Y:S01]  /*5bf0*/  LEA.HI.X.SX32 R15, R4, R29, 0x1, P5 ;  /* 0x0000001d040f7211 */ /* 0x000fe200028f0eff */
[----:B------:R-:W-:Y:S01]  /*5c00*/  IMAD R0, R13, 0x7a, RZ ;  /* 0x0000007a0d007824 */ /* 0x000fe200078e02ff */
[----:B------:R-:W-:-:S02]  /*5c10*/  IADD3 R24, P6, R5, R28, RZ ;  /* 0x0000001c05187210 */ /* 0x000fc40007fde0ff */
[----:B------:R-:W0:Y:S01]  /*5c20*/  LDC R20, c[0x0][0x268] ;  /* 0x00009a00ff147b82 */ /* 0x000e220000000800 */
[-C--:B------:R-:W-:Y:S01]  /*5c30*/  LEA.HI.X.SX32 R13, R5, R29.reuse, 0x1, P1 ;  /* 0x0000001d050d7211 */ /* 0x080fe200008f0eff */
[----:B------:R-:W-:Y:S01]  /*5c40*/  IMAD R11, R12, 0x3d, RZ ;  /* 0x0000003d0c0b7824 */ /* 0x000fe200078e02ff */
[----:B------:R-:W-:Y:S01]  /*5c50*/  IADD3 R12, P1, R6, R28, RZ ;  /* 0x0000001c060c7210 */ /* 0x000fe20007f3e0ff */
[----:B------:R3:W-:Y:S04]  /*5c60*/  STL [R1+0xb84], R25 ;  /* 0x000b841901007387 */ /* 0x0007e80000100800 */
[----:B------:R-:W0:Y:S01]  /*5c70*/  LDC R23, c[0x0][0x268] ;  /* 0x00009a00ff177b82 */ /* 0x000e220000000800 */
[----:B------:R2:W-:Y:S04]  /*5c80*/  STL.64 [R1+0x19b0], R14 ;  /* 0x0019b00e01007387 */ /* 0x0005e80000100a00 */
[----:B------:R2:W-:Y:S01]  /*5c90*/  STL [R1+0xb74], R13 ;  /* 0x000b740d01007387 */ /* 0x0005e20000100800 */
[----:B---3--:R-:W-:-:S02]  /*5ca0*/  LEA.HI.X.SX32 R25, R10, R29, 0x1, P6 ;  /* 0x0000001d0a197211 */ /* 0x008fc400030f0eff */
[-C--:B------:R-:W-:Y:S01]  /*5cb0*/  IADD3 RZ, P6, R9, R28.reuse, RZ ;  /* 0x0000001c09ff7210 */ /* 0x080fe20007fde0ff */
[----:B--2---:R-:W-:Y:S01]  /*5cc0*/  IMAD R7, R16, 0x3e4, RZ ;  /* 0x000003e410077824 */ /* 0x004fe200078e02ff */
[----:B------:R-:W2:Y:S01]  /*5cd0*/  LDC R9, c[0x0][0x268] ;  /* 0x00009a00ff097b82 */ /* 0x000ea20000000800 */
[C---:B------:R-:W-:Y:S02]  /*5ce0*/  IADD3 R14, P5, R0.reuse, R28, RZ ;  /* 0x0000001c000e7210 */ /* 0x040fe40007fbe0ff */
[-C--:B------:R-:W-:Y:S01]  /*5cf0*/  LEA.HI.X.SX32 R13, R0, R29.reuse, 0x1, P1 ;  /* 0x0000001d000d7211 */ /* 0x080fe200008f0eff */
[----:B------:R-:W-:Y:S01]  /*5d00*/  IMAD R0, R17, 0x1e8, RZ ;  /* 0x000001e811007824 */ /* 0x000fe200078e02ff */
[----:B------:R-:W-:-:S03]  /*5d10*/  LEA.HI.X.SX32 R15, R11, R29, 0x1, P5 ;  /* 0x0000001d0b0f7211 */ /* 0x000fc600028f0eff */
[----:B------:R-:W3:Y:S01]  /*5d20*/  LDC R10, c[0x0][0x268] ;  /* 0x00009a00ff0a7b82 */ /* 0x000ee20000000800 */
[C---:B------:R-:W-:Y:S02]  /*5d30*/  LEA.HI.X.SX32 R5, R0.reuse, R29, 0x1, P2 ;  /* 0x0000001d00057211 */ /* 0x040fe400010f0eff */
[----:B------:R-:W-:-:S05]  /*5d40*/  IADD3 R16, P2, R0, R28, RZ ;  /* 0x0000001c00107210 */ /* 0x000fca0007f5e0ff */
[----:B------:R-:W3:Y:S01]  /*5d50*/  LDC R11, c[0x0][0x268] ;  /* 0x00009a00ff0b7b82 */ /* 0x000ee20000000800 */
[----:B------:R-:W-:Y:S01]  /*5d60*/  LEA.HI.X.SX32 R17, R6, R29, 0x1, P2 ;  /* 0x0000001d06117211 */ /* 0x000fe200010f0eff */
[----:B------:R-:W-:Y:S01]  /*5d70*/  STL.64 [R1+0x19a8], R24 ;  /* 0x0019a81801007387 */ /* 0x000fe20000100a00 */
[----:B------:R-:W-:Y:S02]  /*5d80*/  IMAD R2, R18, 0x1ea, RZ ;  /* 0x000001ea12027824 */ /* 0x000fe400078e02ff */
[----:B------:R-:W-:Y:S01]  /*5d90*/  IMAD R4, R21, 0xf6, RZ ;  /* 0x000000f615047824 */ /* 0x000fe200078e02ff */
[----:B------:R0:W-:Y:S01]  /*5da0*/  STL.64 [R1+0x1a48], R14 ;  /* 0x001a480e01007387 */ /* 0x0001e20000100a00 */
[-C--:B------:R-:W-:Y:S01]  /*5db0*/  IADD3 RZ, P5, R8, R28.reuse, RZ ;  /* 0x0000001c08ff7210 */ /* 0x080fe20007fbe0ff */
[----:B------:R-:W3:Y:S02]  /*5dc0*/  LDC R22, c[0x0][0x268] ;  /* 0x00009a00ff167b82 */ /* 0x000ee40000000800 */
[----:B------:R2:W-:Y:S01]  /*5dd0*/  STL.64 [R1+0x1a10], R12 ;  /* 0x001a100c01007387 */ /* 0x0005e20000100a00 */
[----:B------:R-:W-:Y:S01]  /*5de0*/  IADD3 RZ, P1, R7, R28, RZ ;  /* 0x0000001c07ff7210 */ /* 0x000fe20007f3e0ff */
[----:B-1----:R-:W-:-:S02]  /*5df0*/  IMAD R8, R19, 0xf5, RZ ;  /* 0x000000f513087824 */ /* 0x002fc400078e02ff */
[----:B------:R-:W-:Y:S01]  /*5e00*/  STL [R1+0xb64], R5 ;  /* 0x000b640501007387 */ /* 0x000fe20000100800 */
[----:B0-----:R-:W-:Y:S01]  /*5e10*/  IMAD R7, R20, 0x7b, RZ ;  /* 0x0000007b14077824 */ /* 0x001fe200078e02ff */
[-C--:B------:R-:W-:Y:S01]  /*5e20*/  LEA.HI.X.SX32 R21, R2, R29.reuse, 0x1, P4 ;  /* 0x0000001d02157211 */ /* 0x080fe200020f0eff */
[----:B------:R-:W-:Y:S01]  /*5e30*/  IMAD R0, R23, 0x3ec, RZ ;  /* 0x000003ec17007824 */ /* 0x000fe200078e02ff */
[----:B------:R0:W-:Y:S01]  /*5e40*/  STL.64 [R1+0x19a0], R16 ;  /* 0x0019a01001007387 */ /* 0x0001e20000100a00 */
[----:B------:R-:W-:Y:S01]  /*5e50*/  IADD3 R18, P4, R4, R28, RZ ;  /* 0x0000001c04127210 */ /* 0x000fe20007f9e0ff */
[----:B------:R-:W1:Y:S03]  /*5e60*/  LDC R14, c[0x0][0x268] ;  /* 0x00009a00ff0e7b82 */ /* 0x000e660000000800 */
[----:B------:R-:W-:-:S05]  /*5e70*/  LEA.HI.X.SX32 R19, R7, R29, 0x1, P4 ;  /* 0x0000001d07137211 */ /* 0x000fca00020f0eff */
[----:B--2---:R-:W2:Y:S01]  /*5e80*/  LDC R13, c[0x0][0x268] ;  /* 0x00009a00ff0d7b82 */ /* 0x004ea20000000800 */
[-C--:B0-----:R-:W-:Y:S02]  /*5e90*/  IADD3 R16, P2, R2, R28.reuse, RZ ;  /* 0x0000001c02107210 */ /* 0x081fe40007f5e0ff */
[-C--:B------:R-:W-:Y:S02]  /*5ea0*/  IADD3 RZ, P4, R0, R28.reuse, RZ ;  /* 0x0000001c00ff7210 */ /* 0x080fe40007f9e0ff */
[-C--:B------:R-:W-:Y:S01]  /*5eb0*/  LEA.HI.X.SX32 R17, R8, R29.reuse, 0x1, P2 ;  /* 0x0000001d08117211 */ /* 0x080fe200010f0eff */
[----:B------:R-:W-:Y:S01]  /*5ec0*/  IMAD R0, R9, 0x1ec, RZ ;  /* 0x000001ec09007824 */ /* 0x000fe200078e02ff */
[----:B------:R-:W-:Y:S01]  /*5ed0*/  STL [R1+0xb54], R21 ;  /* 0x000b541501007387 */ /* 0x000fe20000100800 */
[----:B------:R-:W0:Y:S01]  /*5ee0*/  LDC R12, c[0x0][0x268] ;  /* 0x00009a00ff0c7b82 */ /* 0x000e220000000800 */
[----:B---3--:R-:W-:Y:S02]  /*5ef0*/  IMAD R6, R11, 0xf7, RZ ;  /* 0x000000f70b067824 */ /* 0x008fe400078e02ff */
[----:B------:R3:W-:Y:S01]  /*5f00*/  STL.64 [R1+0x1998], R16 ;  /* 0x0019981001007387 */ /* 0x0007e20000100a00 */
[-C--:B------:R-:W-:Y:S01]  /*5f10*/  LEA.HI.X.SX32 R11, R0, R29.reuse, 0x1, P3 ;  /* 0x0000001d000b7211 */ /* 0x080fe200018f0eff */
[----:B------:R-:W-:Y:S01]  /*5f20*/  IMAD R2, R10, 0x1ee, RZ ;  /* 0x000001ee0a027824 */ /* 0x000fe200078e02ff */
[----:B------:R-:W-:Y:S01]  /*5f30*/  IADD3 R10, P3, R0, R28, RZ ;  /* 0x0000001c000a7210 */ /* 0x000fe20007f7e0ff */
[----:B------:R-:W-:Y:S01]  /*5f40*/  STL.64 [R1+0x1a08], R18 ;  /* 0x001a081201007387 */ /* 0x000fe20000100a00 */
[----:B------:R-:W0:Y:S08]  /*5f50*/  LDC R15, c[0x0][0x268] ;  /* 0x00009a00ff0f7b82 */ /* 0x000e300000000800 */
[----:B---3--:R-:W3:Y:S01]  /*5f60*/  LDC R16, c[0x0][0x268] ;  /* 0x00009a00ff107b82 */ /* 0x008ee20000000800 */
[----:B------:R1:W-:Y:S07]  /*5f70*/  STL [R1+0xb44], R11 ;  /* 0x000b440b01007387 */ /* 0x0003ee0000100800 */
[----:B------:R-:W3:Y:S01]  /*5f80*/  LDC R17, c[0x0][0x268] ;  /* 0x00009a00ff117b82 */ /* 0x000ee20000000800 */
[----:B-1----:R-:W-:-:S07]  /*5f90*/  LEA.HI.X.SX32 R11, R4, R29, 0x1, P3 ;  /* 0x0000001d040b7211 */ /* 0x002fce00018f0eff */
[----:B------:R-:W1:Y:S01]  /*5fa0*/  LDC R18, c[0x0][0x268] ;  /* 0x00009a00ff127b82 */ /* 0x000e620000000800 */
[----:B------:R-:W-:Y:S01]  /*5fb0*/  IMAD R5, R22, 0x3e8, RZ ;  /* 0x000003e816057824 */ /* 0x000fe200078e02ff */
[----:B------:R2:W-:Y:S06]  /*5fc0*/  STL.64 [R1+0x1990], R10 ;  /* 0x0019900a01007387 */ /* 0x0005ec0000100a00 */
[----:B------:R-:W1:Y:S01]  /*5fd0*/  LDC R19, c[0x0][0x268] ;  /* 0x00009a00ff137b82 */ /* 0x000e620000000800 */
[C---:B------:R-:W-:Y:S02]  /*5fe0*/  LEA.HI.X.SX32 R27, R2.reuse, R29, 0x1, P6 ;  /* 0x0000001d021b7211 */ /* 0x040fe400030f0eff */
[----:B--2---:R-:W-:-:S05]  /*5ff0*/  IADD3 R10, P3, R2, R28, RZ ;  /* 0x0000001c020a7210 */ /* 0x004fca0007f7e0ff */
[----:B------:R-:W2:Y:S01]  /*6000*/  LDC R20, c[0x0][0x268] ;  /* 0x00009a00ff147b82 */ /* 0x000ea20000000800 */
[-C--:B------:R-:W-:Y:S01]  /*6010*/  IADD3 RZ, P2, R5, R28.reuse, RZ ;  /* 0x0000001c05ff7210 */ /* 0x080fe20007f5e0ff */
[----:B------:R-:W-:Y:S01]  /*6020*/  IMAD R0, R14, 0x3e, RZ ;  /* 0x0000003e0e007824 */ /* 0x000fe200078e02ff */
[----:B------:R-:W-:Y:S01]  /*6030*/  LEA.HI.X.SX32 R11, R6, R29, 0x1, P3 ;  /* 0x0000001d060b7211 */ /* 0x000fe200018f0eff */
[----:B------:R-:W-:Y:S01]  /*6040*/  IMAD R5, R13, 0x7c, RZ ;  /* 0x0000007c0d057824 */ /* 0x000fe200078e02ff */
[----:B------:R-:W-:Y:S01]  /*6050*/  STL [R1+0xb34], R27 ;  /* 0x000b341b01007387 */ /* 0x000fe20000100800 */
[----:B0-----:R-:W-:Y:S02]  /*6060*/  IMAD R8, R12, 0x1f, RZ ;  /* 0x0000001f0c087824 */ /* 0x001fe400078e02ff */
[----:B------:R-:W0:Y:S01]  /*6070*/  LDC R21, c[0x0][0x268] ;  /* 0x00009a00ff157b82 */ /* 0x000e220000000800 */
[----:B------:R1:W-:Y:S01]  /*6080*/  STL.64 [R1+0x1988], R10 ;  /* 0x0019880a01007387 */ /* 0x0003e20000100a00 */
[----:B------:R-:W-:Y:S01]  /*6090*/  IADD3 R12, P6, R0, R28, RZ ;  /* 0x0000001c000c7210 */ /* 0x000fe20007fde0ff */
[----:B---3--:R-:W-:-:S05]  /*60a0*/  IMAD R4, R16, 0xf8, RZ ;  /* 0x000000f810047824 */ /* 0x008fca00078e02ff */
[----:B------:R-:W3:Y:S01]  /*60b0*/  LDC R22, c[0x0][0x268] ;  /* 0x00009a00ff167b82 */ /* 0x000ee20000000800 */
[----:B------:R-:W-:Y:S02]  /*60c0*/  LEA.HI.X.SX32 R13, R8, R29, 0x1, P6 ;  /* 0x0000001d080d7211 */ /* 0x000fe400030f0eff */
[----:B-1----:R-:W-:-:S05]  /*60d0*/  IADD3 R10, P3, R5, R28, RZ ;  /* 0x0000001c050a7210 */ /* 0x002fca0007f7e0ff */
[----:B------:R-:W1:Y:S01]  /*60e0*/  LDC R24, c[0x0][0x268] ;  /* 0x00009a00ff187b82 */ /* 0x000e620000000800 */
[-C--:B------:R-:W-:Y:S01]  /*60f0*/  LEA.HI.X.SX32 R11, R0, R29.reuse, 0x1, P3 ;  /* 0x0000001d000b7211 */ /* 0x080fe200018f0eff */
[----:B------:R-:W-:Y:S01]  /*6100*/  IMAD R2, R17, 0x1f0, RZ ;  /* 0x000001f011027824 */ /* 0x000fe200078e02ff */
[----:B------:R-:W-:Y:S01]  /*6110*/  IADD3 R8, P3, R4, R28, RZ ;  /* 0x0000001c04087210 */ /* 0x000fe20007f7e0ff */
[----:B------:R-:W-:Y:S01]  /*6120*/  IMAD R6, R18, 0x3f4, RZ ;  /* 0x000003f412067824 */ /* 0x000fe200078e02ff */
[----:B------:R2:W-:Y:S01]  /*6130*/  STL.64 [R1+0x1a60], R12 ;  /* 0x001a600c01007387 */ /* 0x0005e20000100a00 */
[----:B------:R-:W-:Y:S01]  /*6140*/  IMAD R0, R19, 0x3f8, RZ ;  /* 0x000003f813007824 */ /* 0x000fe200078e02ff */
[-C--:B------:R-:W-:Y:S01]  /*6150*/  LEA.HI.X.SX32 R9, R5, R29.reuse, 0x1, P3 ;  /* 0x0000001d05097211 */ /* 0x080fe200018f0eff */
[----:B------:R-:W1:Y:S01]  /*6160*/  LDC R23, c[0x0][0x268] ;  /* 0x00009a00ff177b82 */ /* 0x000e620000000800 */
[----:B------:R-:W-:Y:S01]  /*6170*/  IMAD R7, R15, 0x3f0, RZ ;  /* 0x000003f00f077824 */ /* 0x000fe200078e02ff */
[----:B------:R-:W-:-:S02]  /*6180*/  LEA.HI.X.SX32 R19, R2, R29, 0x1, P5 ;  /* 0x0000001d02137211 */ /* 0x000fc400028f0eff */
[----:B------:R-:W-:-:S04]  /*6190*/  IADD3 RZ, P5, R6, R28, RZ ;  /* 0x0000001c06ff7210 */ /* 0x000fc80007fbe0ff */
[----:B------:R-:W4:Y:S01]  /*61a0*/  LDC R6, c[0x0][0x268] ;  /* 0x00009a00ff067b82 */ /* 0x000f220000000800 */
[----:B--2---:R-:W-:-:S04]  /*61b0*/  IADD3 R12, P3, R2, R28, RZ ;  /* 0x0000001c020c7210 */ /* 0x004fc80007f7e0ff */
[-C--:B------:R-:W-:Y:S02]  /*61c0*/  LEA.HI.X.SX32 R13, R4, R29.reuse, 0x1, P3 ;  /* 0x0000001d040d7211 */ /* 0x080fe400018f0eff */
[-C--:B------:R-:W-:Y:S01]  /*61d0*/  IADD3 RZ, P3, R0, R28.reuse, RZ ;  /* 0x0000001c00ff7210 */ /* 0x080fe20007f7e0ff */
[----:B------:R-:W-:Y:S01]  /*61e0*/  IMAD R0, R20, 0x1f2, RZ ;  /* 0x000001f214007824 */ /* 0x000fe200078e02ff */
[----:B------:R-:W-:Y:S01]  /*61f0*/  IADD3 RZ, P6, R7, R28, RZ ;  /* 0x0000001c07ff7210 */ /* 0x000fe20007fde0ff */
[----:B------:R-:W-:Y:S01]  /*6200*/  STL.64 [R1+0x1a40], R10 ;  /* 0x001a400a01007387 */ /* 0x000fe20000100a00 */
[----:B------:R-:W2:Y:S01]  /*6210*/  LDC R7, c[0x0][0x268] ;  /* 0x00009a00ff077b82 */ /* 0x000ea20000000800 */
[----:B0-----:R-:W-:Y:S02]  /*6220*/  IMAD R4, R21, 0xf9, RZ ;  /* 0x000000f915047824 */ /* 0x001fe400078e02ff */
[----:B------:R0:W-:Y:S01]  /*6230*/  STL.64 [R1+0x1a00], R8 ;  /* 0x001a000801007387 */ /* 0x0001e20000100a00 */
[----:B------:R-:W-:Y:S01]  /*6240*/  LEA.HI.X.SX32 R15, R0, R29, 0x1, P1 ;  /* 0x0000001d000f7211 */ /* 0x000fe200008f0eff */
[----:B---3--:R-:W-:-:S02]  /*6250*/  IMAD R2, R22, 0xfa, RZ ;  /* 0x000000fa16027824 */ /* 0x008fc400078e02ff */
[----:B------:R-:W-:Y:S01]  /*6260*/  STL [R1+0xb24], R19 ;  /* 0x000b241301007387 */ /* 0x000fe20000100800 */
[----:B------:R-:W3:Y:S03]  /*6270*/  LDC R16, c[0x0][0x268] ;  /* 0x00009a00ff107b82 */ /* 0x000ee60000000800 */
[----:B------:R0:W-:Y:S01]  /*6280*/  STL.64 [R1+0x1980], R12 ;  /* 0x0019800c01007387 */ /* 0x0001e20000100a00 */
[----:B-1----:R-:W-:-:S04]  /*6290*/  IMAD R5, R24, 0x7d, RZ ;  /* 0x0000007d18057824 */ /* 0x002fc800078e02ff */
[----:B0-----:R-:W0:Y:S01]  /*62a0*/  LDC R9, c[0x0][0x268] ;  /* 0x00009a00ff097b82 */ /* 0x001e220000000800 */
[----:B------:R-:W-:-:S07]  /*62b0*/  IADD3 R12, P1, R0, R28, RZ ;  /* 0x0000001c000c7210 */ /* 0x000fce0007f3e0ff */
[----:B------:R-:W1:Y:S01]  /*62c0*/  LDC R8, c[0x0][0x268] ;  /* 0x00009a00ff087b82 */ /* 0x000e620000000800 */
[-C--:B------:R-:W-:Y:S02]  /*62d0*/  LEA.HI.X.SX32 R13, R4, R29.reuse, 0x1, P1 ;  /* 0x0000001d040d7211 */ /* 0x080fe400008f0eff */
[----:B------:R-:W-:Y:S01]  /*62e0*/  IADD3 R14, P1, R2, R28, RZ ;  /* 0x0000001c020e7210 */ /* 0x000fe20007f3e0ff */
[----:B------:R2:W-:Y:S04]  /*62f0*/  STL [R1+0xb14], R15 ;  /* 0x000b140f01007387 */ /* 0x0005e80000100800 */
[----:B------:R-:W3:Y:S01]  /*6300*/  LDC R10, c[0x0][0x268] ;  /* 0x00009a00ff0a7b82 */ /* 0x000ee20000000800 */
[----:B------:R-:W-:Y:S01]  /*6310*/  IMAD R0, R23, 0x1f4, RZ ;  /* 0x000001f417007824 */ /* 0x000fe200078e02ff */
[----:B------:R2:W-:Y:S06]  /*6320*/  STL.64 [R1+0x1978], R12 ;  /* 0x0019780c01007387 */ /* 0x0005ec0000100a00 */
[----:B------:R-:W3:Y:S01]  /*6330*/  LDC R11, c[0x0][0x268] ;  /* 0x00009a00ff0b7b82 */ /* 0x000ee20000000800 */
[----:B--2---:R-:W-:-:S02]  /*6340*/  LEA.HI.X.SX32 R15, R5, R29, 0x1, P1 ;  /* 0x0000001d050f7211 */ /* 0x004fc400008f0eff */
[----:B------:R-:W-:-:S03]  /*6350*/  LEA.HI.X.SX32 R17, R0, R29, 0x1, P2 ;  /* 0x0000001d00117211 */ /* 0x000fc600010f0eff */
[----:B------:R2:W-:Y:S02]  /*6360*/  STL.64 [R1+0x19f8], R14 ;  /* 0x0019f80e01007387 */ /* 0x0005e40000100a00 */
[----:B------:R-:W3:Y:S01]  /*6370*/  LDC R12, c[0x0][0x268] ;  /* 0x00009a00ff0c7b82 */ /* 0x000ee20000000800 */
[----:B------:R-:W-:-:S07]  /*6380*/  IMAD R5, R7, 0xfb, RZ ;  /* 0x000000fb07057824 */ /* 0x000fce00078e02ff */
[----:B------:R-:W3:Y:S01]  /*6390*/  LDC R13, c[0x0][0x268] ;  /* 0x00009a00ff0d7b82 */ /* 0x000ee20000000800 */
[----:B--2---:R-:W-:Y:S01]  /*63a0*/  IADD3 R14, P1, R0, R28, RZ ;  /* 0x0000001c000e7210 */ /* 0x004fe20007f3e0ff */
[----:B----4-:R-:W-:-:S03]  /*63b0*/  IMAD R0, R6, 0x1f6, RZ ;  /* 0x000001f606007824 */ /* 0x010fc600078e02ff */
[-C--:B------:R-:W-:Y:S02]  /*63c0*/  LEA.HI.X.SX32 R15, R2, R29.reuse, 0x1, P1 ;  /* 0x0000001d020f7211 */ /* 0x080fe400008f0eff */
[CC--:B------:R-:W-:Y:S01]  /*63d0*/  LEA.HI.X.SX32 R7, R0.reuse, R29.reuse, 0x1, P4 ;  /* 0x0000001d00077211 */ /* 0x0c0fe200020f0eff */
[----:B------:R-:W2:Y:S01]  /*63e0*/  LDC R18, c[0x0][0x268] ;  /* 0x00009a00ff127b82 */ /* 0x000ea20000000800 */
[-C--:B------:R-:W-:Y:S01]  /*63f0*/  IADD3 R22, P4, R0, R28.reuse, RZ ;  /* 0x0000001c00167210 */ /* 0x080fe20007f9e0ff */
[----:B------:R4:W-:Y:S01]  /*6400*/  STL [R1+0xb04], R17 ;  /* 0x000b041101007387 */ /* 0x0009e20000100800 */
[----:B0-----:R-:W-:Y:S01]  /*6410*/  LEA RZ, P1, R9, R28, 0x9 ;  /* 0x0000001c09ff7211 */ /* 0x001fe200078248ff */
[----:B-1----:R-:W-:Y:S01]  /*6420*/  IMAD R2, R8, 0x7e, RZ ;  /* 0x0000007e08027824 */ /* 0x002fe200078e02ff */
[----:B------:R-:W-:Y:S01]  /*6430*/  LEA.HI.X.SX32 R23, R5, R29, 0x1, P4 ;  /* 0x0000001d05177211 */ /* 0x000fe200020f0eff */
[----:B------:R0:W-:Y:S02]  /*6440*/  STL.64 [R1+0x1970], R14 ;  /* 0x0019700e01007387 */ /* 0x0001e40000100a00 */
[----:B------:R-:W1:Y:S01]  /*6450*/  LDC R9, c[0x0][0x268] ;  /* 0x00009a00ff097b82 */ /* 0x000e620000000800 */
[----:B---3--:R-:W-:Y:S01]  /*6460*/  IMAD R4, R10, 0x3fc, RZ ;  /* 0x000003fc0a047824 */ /* 0x008fe200078e02ff */
[----:B------:R-:W-:Y:S01]  /*6470*/  STL [R1+0xaf4], R7 ;  /* 0x000af40701007387 */ /* 0x000fe20000100800 */
[----:B------:R-:W-:-:S03]  /*6480*/  IMAD R6, R11, 0x3f, RZ ;  /* 0x0000003f0b067824 */ /* 0x000fc600078e02ff */
[----:B------:R3:W-:Y:S01]  /*6490*/  STL.64 [R1+0x1968], R22 ;  /* 0x0019681601007387 */ /* 0x0007e20000100a00 */
[----:B------:R-:W-:Y:S01]  /*64a0*/  IMAD R0, R13, 0x1f8, RZ ;  /* 0x000001f80d007824 */ /* 0x000fe200078e02ff */
[----:B----4-:R-:W4:Y:S01]  /*64b0*/  LDC R17, c[0x0][0x268] ;  /* 0x00009a00ff117b82 */ /* 0x010f220000000800 */
[----:B------:R-:W-:-:S07]  /*64c0*/  IADD3 RZ, P2, R4, R28, RZ ;  /* 0x0000001c04ff7210 */ /* 0x000fce0007f5e0ff */
[----:B0-----:R-:W0:Y:S01]  /*64d0*/  LDC R14, c[0x0][0x268] ;  /* 0x00009a00ff0e7b82 */ /* 0x001e220000000800 */
[----:B---3--:R-:W-:Y:S01]  /*64e0*/  IADD3 R22, P4, R2, R28, RZ ;  /* 0x0000001c02167210 */ /* 0x008fe20007f9e0ff */
[----:B------:R-:W-:-:S03]  /*64f0*/  IMAD R4, R12, 0xfc, RZ ;  /* 0x000000fc0c047824 */ /* 0x000fc600078e02ff */
[----:B------:R-:W-:-:S03]  /*6500*/  LEA.HI.X.SX32 R23, R6, R29, 0x1, P4 ;  /* 0x0000001d06177211 */ /* 0x000fc600020f0eff */
[----:B------:R-:W3:Y:S02]  /*6510*/  LDC R15, c[0x0][0x268] ;  /* 0x00009a00ff0f7b82 */ /* 0x000ee40000000800 */
[----:B------:R2:W-:Y:S06]  /*6520*/  STL.64 [R1+0x1a38], R22 ;  /* 0x001a381601007387 */ /* 0x0005ec0000100a00 */
[----:B------:R-:W4:Y:S01]  /*6530*/  LDC R10, c[0x0][0x268] ;  /* 0x00009a00ff0a7b82 */ /* 0x000f220000000800 */
[----:B--2---:R-:W-:Y:S01]  /*6540*/  IADD3 R22, P4, R4, R28, RZ ;  /* 0x0000001c04167210 */ /* 0x004fe20007f9e0ff */
[----:B-1----:R-:W-:Y:S01]  /*6550*/  IMAD R5, R9, 0x202, RZ ;  /* 0x0000020209057824 */ /* 0x002fe200078e02ff */
[----:B------:R-:W-:-:S05]  /*6560*/  LEA.HI.X.SX32 R25, R0, R29, 0x1, P6 ;  /* 0x0000001d00197211 */ /* 0x000fca00030f0eff */
[----:B------:R-:W1:Y:S01]  /*6570*/  LDC R19, c[0x0][0x268] ;  /* 0x00009a00ff137b82 */ /* 0x000e620000000800 */
[----:B------:R-:W-:-:S05]  /*6580*/  LEA.HI.X.SX32 R23, R2, R29, 0x1, P4 ;  /* 0x0000001d02177211 */ /* 0x000fca00020f0eff */
[----:B------:R2:W-:Y:S02]  /*6590*/  STL.64 [R1+0x19f0], R22 ;  /* 0x0019f01601007387 */ /* 0x0005e40000100a00 */
[----:B------:R-:W1:Y:S01]  /*65a0*/  LDC R7, c[0x0][0x268] ;  /* 0x00009a00ff077b82 */ /* 0x000e620000000800 */
[----:B------:R-:W-:Y:S01]  /*65b0*/  IADD3 RZ, P6, R5, R28, RZ ;  /* 0x0000001c05ff7210 */ /* 0x000fe20007fde0ff */
[----:B---3--:R-:W-:-:S06]  /*65c0*/  IMAD R5, R15, 0xfd, RZ ;  /* 0x000000fd0f057824 */ /* 0x008fcc00078e02ff */
[----:B------:R-:W3:Y:S01]  /*65d0*/  LDC R8, c[0x0][0x268] ;  /* 0x00009a00ff087b82 */ /* 0x000ee20000000800 */
[----:B--2---:R-:W-:Y:S01]  /*65e0*/  IADD3 R22, P4, R0, R28, RZ ;  /* 0x0000001c00167210 */ /* 0x004fe20007f9e0ff */
[----:B0-----:R-:W-:-:S05]  /*65f0*/  IMAD R0, R14, 0x1fa, RZ ;  /* 0x000001fa0e007824 */ /* 0x001fca00078e02ff */
[CC--:B------:R-:W-:Y:S01]  /*6600*/  LEA.HI.X.SX32 R21, R0.reuse, R29.reuse, 0x1, P5 ;  /* 0x0000001d00157211 */ /* 0x0c0fe200028f0eff */
[----:B------:R-:W0:Y:S01]  /*6610*/  LDC R11, c[0x0][0x268] ;  /* 0x00009a00ff0b7b82 */ /* 0x000e220000000800 */
[----:B------:R-:W-:Y:S01]  /*6620*/  IADD3 R14, P5, R0, R28, RZ ;  /* 0x0000001c000e7210 */ /* 0x000fe20007fbe0ff */
[----:B----4-:R-:W-:Y:S01]  /*6630*/  IMAD R6, R10, 0x204, RZ ;  /* 0x000002040a067824 */ /* 0x010fe200078e02ff */
[-C--:B------:R-:W-:Y:S01]  /*6640*/  LEA.HI.X.SX32 R23, R4, R29.reuse, 0x1, P4 ;  /* 0x0000001d04177211 */ /* 0x080fe200020f0eff */
[----:B------:R-:W-:Y:S01]  /*6650*/  IMAD R4, R16, 0xfe, RZ ;  /* 0x000000fe10047824 */ /* 0x000fe200078e02ff */
[----:B------:R-:W-:-:S03]  /*6660*/  LEA.HI.X.SX32 R15, R5, R29, 0x1, P5 ;  /* 0x0000001d050f7211 */ /* 0x000fc600028f0eff */
[----:B------:R-:W2:Y:S01]  /*6670*/  LDC R12, c[0x0][0x268] ;  /* 0x00009a00ff0c7b82 */ /* 0x000ea20000000800 */
[----:B------:R-:W-:Y:S01]  /*6680*/  STL [R1+0xab4], R25 ;  /* 0x000ab41901007387 */ /* 0x000fe20000100800 */
[-C--:B------:R-:W-:Y:S01]  /*6690*/  IADD3 RZ, P4, R6, R28.reuse, RZ ;  /* 0x0000001c06ff7210 */ /* 0x080fe20007f9e0ff */
[----:B------:R-:W-:Y:S02]  /*66a0*/  IMAD R6, R18, 0x7f, RZ ;  /* 0x0000007f12067824 */ /* 0x000fe400078e02ff */
[----:B------:R-:W-:Y:S04]  /*66b0*/  STL.64 [R1+0x1960], R22 ;  /* 0x0019601601007387 */ /* 0x000fe80000100a00 */
[----:B------:R-:W-:Y:S04]  /*66c0*/  STL [R1+0xaa4], R21 ;  /* 0x000aa41501007387 */ /* 0x000fe80000100800 */
[----:B------:R4:W-:Y:S01]  /*66d0*/  STL.64 [R1+0x1958], R14 ;  /* 0x0019580e01007387 */ /* 0x0009e20000100a00 */
[----:B------:R-:W-:Y:S01]  /*66e0*/  IMAD R0, R17, 0x1fc, RZ ;  /* 0x000001fc11007824 */ /* 0x000fe200078e02ff */
[----:B----4-:R-:W-:-:S04]  /*66f0*/  IADD3 R14, P5, R4, R28, RZ ;  /* 0x0000001c040e7210 */ /* 0x010fc80007fbe0ff */
[-C--:B------:R-:W-:Y:S01]  /*6700*/  LEA.HI.X.SX32 R15, R6, R29.reuse, 0x1, P5 ;  /* 0x0000001d060f7211 */ /* 0x080fe200028f0eff */
[----:B-1----:R-:W-:Y:S02]  /*6710*/  IMAD R2, R19, 0x1fe, RZ ;  /* 0x000001fe13027824 */ /* 0x002fe400078e02ff */
[----:B------:R-:W-:Y:S02]  /*6720*/  IMAD R5, R7, 0x206, RZ ;  /* 0x0000020607057824 */ /* 0x000fe400078e02ff */
[----:B------:R1:W-:Y:S01]  /*6730*/  STL.64 [R1+0x19e8], R14 ;  /* 0x0019e80e01007387 */ /* 0x0003e20000100a00 */
[----:B---3--:R-:W-:Y:S01]  /*6740*/  IMAD R8, R8, 0xff, RZ ;  /* 0x000000ff08087824 */ /* 0x008fe200078e02ff */
[----:B------:R-:W-:Y:S02]  /*6750*/  LEA.HI.X.SX32 R13, R0, R29, 0x1, P3 ;  /* 0x0000001d000d7211 */ /* 0x000fe400018f0eff */
[-C--:B------:R-:W-:Y:S01]  /*6760*/  IADD3 R10, P3, R2, R28.reuse, RZ ;  /* 0x0000001c020a7210 */ /* 0x080fe20007f7e0ff */
[----:B0-----:R-:W-:Y:S01]  /*6770*/  IMAD R7, R11, 0x208, RZ ;  /* 0x000002080b077824 */ /* 0x001fe200078e02ff */
[----:B-1----:R-:W-:Y:S01]  /*6780*/  IADD3 R14, P5, R0, R28, RZ ;  /* 0x0000001c000e7210 */ /* 0x002fe20007fbe0ff */
[----:B--2---:R-:W-:-:S03]  /*6790*/  IMAD R6, R12, 0x20a, RZ ;  /* 0x0000020a0c067824 */ /* 0x004fc600078e02ff */
[-C--:B------:R-:W-:Y:S02]  /*67a0*/  LEA.HI.X.SX32 R15, R4, R29.reuse, 0x1, P5 ;  /* 0x0000001d040f7211 */ /* 0x080fe400028f0eff */
[-C--:B------:R-:W-:Y:S02]  /*67b0*/  IADD3 RZ, P5, R5, R28.reuse, RZ ;  /* 0x0000001c05ff7210 */ /* 0x080fe40007fbe0ff */
[-C--:B------:R-:W-:Y:S01]  /*67c0*/  LEA.HI.X.SX32 R5, R2, R29.reuse, 0x1, P2 ;  /* 0x0000001d02057211 */ /* 0x080fe200010f0eff */
[----:B------:R-:W-:Y:S01]  /*67d0*/  STL [R1+0xa94], R13 ;  /* 0x000a940d01007387 */ /* 0x000fe20000100800 */
[----:B------:R-:W-:Y:S01]  /*67e0*/  LEA.HI.X.SX32 R11, R8, R29, 0x1, P3 ;  /* 0x0000001d080b7211 */ /* 0x000fe200018f0eff */
[----:B------:R-:W-:Y:S02]  /*67f0*/  IMAD R0, R3, 0x7f, RZ ;  /* 0x0000007f03007824 */ /* 0x000fe400078e02ff */
[----:B------:R-:W-:Y:S01]  /*6800*/  STL.64 [R1+0x1950], R14 ;  /* 0x0019500e01007387 */ /* 0x000fe20000100a00 */
[-C--:B------:R-:W-:Y:S01]  /*6810*/  IADD3 RZ, P2, R7, R28.reuse, RZ ;  /* 0x0000001c07ff7210 */ /* 0x080fe20007f5e0ff */
[C---:B------:R-:W-:Y:S01]  /*6820*/  IMAD.SHL.U32 R4, R3.reuse, 0x2, RZ ;  /* 0x0000000203047824 */ /* 0x040fe200078e00ff */
[----:B------:R-:W-:Y:S01]  /*6830*/  IADD3 RZ, P3, R6, R28, RZ ;  /* 0x0000001c06ff7210 */ /* 0x000fe20007f7e0ff */
[----:B------:R0:W-:Y:S01]  /*6840*/  STL [R1+0xa84], R5 ;  /* 0x000a840501007387 */ /* 0x0001e20000100800 */
[C---:B------:R-:W-:Y:S01]  /*6850*/  SHF.L.U32 R6, R3.reuse, 0x2, RZ ;  /* 0x0000000203067819 */ /* 0x040fe200000006ff */
[----:B------:R-:W-:-:S02]  /*6860*/  IMAD R7, R3, 0x5, RZ ;  /* 0x0000000503077824 */ /* 0x000fc400078e02ff */
[----:B------:R1:W-:Y:S01]  /*6870*/  STL.64 [R1+0x1948], R10 ;  /* 0x0019480a01007387 */ /* 0x0003e20000100a00 */
[C---:B------:R-:W-:Y:S02]  /*6880*/  IMAD R8, R3.reuse, 0x6, RZ ;  /* 0x0000000603087824 */ /* 0x040fe400078e02ff */
[C---:B------:R-:W-:Y:S02]  /*6890*/  IMAD R9, R3.reuse, 0x7, RZ ;  /* 0x0000000703097824 */ /* 0x040fe400078e02ff */
[C---:B0-----:R-:W-:Y:S01]  /*68a0*/  IMAD R5, R3.reuse, 0x3, RZ ;  /* 0x0000000303057824 */ /* 0x041fe200078e02ff */
[----:B------:R-:W-:Y:S01]  /*68b0*/  STL [R1+0x190], R0 ;  /* 0x0001900001007387 */ /* 0x000fe20000100800 */
[C---:B------:R-:W-:Y:S02]  /*68c0*/  IMAD R12, R3.reuse, 0xa, RZ ;  /* 0x0000000a030c7824 */ /* 0x040fe400078e02ff */
[C---:B------:R-:W-:Y:S01]  /*68d0*/  IMAD R13, R3.reuse, 0xb, RZ ;  /* 0x0000000b030d7824 */ /* 0x040fe200078e02ff */
[C---:B-1----:R-:W-:Y:S01]  /*68e0*/  SHF.L.U32 R10, R3.reuse, 0x3, RZ ;  /* 0x00000003030a7819 */ /* 0x042fe200000006ff */
[C---:B------:R-:W-:Y:S01]  /*68f0*/  IMAD R11, R3.reuse, 0x9, RZ ;  /* 0x00000009030b7824 */ /* 0x040fe200078e02ff */
[----:B------:R0:W-:Y:S01]  /*6900*/  STL.64 [R1+0x2b88], R4 ;  /* 0x002b880401007387 */ /* 0x0001e20000100a00 */
[----:B------:R-:W-:-:S02]  /*6910*/  IMAD R14, R3, 0xc, RZ ;  /* 0x0000000c030e7824 */ /* 0x000fc400078e02ff */
[C---:B------:R-:W-:Y:S01]  /*6920*/  IMAD R15, R3.reuse, 0xd, RZ ;  /* 0x0000000d030f7824 */ /* 0x040fe200078e02ff */
[----:B------:R-:W-:Y:S01]  /*6930*/  STL.64 [R1+0x2b80], R6 ;  /* 0x002b800601007387 */ /* 0x000fe20000100a00 */
[C---:B------:R-:W-:Y:S01]  /*6940*/  IMAD R16, R3.reuse, 0xe, RZ ;  /* 0x0000000e03107824 */ /* 0x040fe200078e02ff */
[C---:B------:R-:W-:Y:S01]  /*6950*/  SHF.L.U32 R18, R3.reuse, 0x4, RZ ;  /* 0x0000000403127819 */ /* 0x040fe200000006ff */
[C---:B------:R-:W-:Y:S01]  /*6960*/  IMAD R17, R3.reuse, 0xf, RZ ;  /* 0x0000000f03117824 */ /* 0x040fe200078e02ff */
[----:B------:R1:W-:Y:S01]  /*6970*/  STL.64 [R1+0x2b90], R8 ;  /* 0x002b900801007387 */ /* 0x0003e20000100a00 */
[C---:B------:R-:W-:Y:S02]  /*6980*/  IMAD R19, R3.reuse, 0x11, RZ ;  /* 0x0000001103137824 */ /* 0x040fe400078e02ff */
[C---:B------:R-:W-:Y:S01]  /*6990*/  IMAD R20, R3.reuse, 0x12, RZ ;  /* 0x0000001203147824 */ /* 0x040fe200078e02ff */
[----:B------:R-:W-:Y:S01]  /*69a0*/  STL.64 [R1+0x2b98], R10 ;  /* 0x002b980a01007387 */ /* 0x000fe20000100a00 */
[C---:B------:R-:W-:Y:S01]  /*69b0*/  IMAD R21, R3.reuse, 0x13, RZ ;  /* 0x0000001303157824 */ /* 0x040fe200078e02ff */
[----:B0-----:R-:W0:Y:S01]  /*69c0*/  LDC R5, c[0x0][0x268] ;  /* 0x00009a00ff057b82 */ /* 0x001e220000000800 */
[C---:B------:R-:W-:Y:S01]  /*69d0*/  IMAD R22, R3.reuse, 0x14, RZ ;  /* 0x0000001403167824 */ /* 0x040fe200078e02ff */
[----:B------:R2:W-:Y:S01]  /*69e0*/  STL.64 [R1+0x2ba0], R12 ;  /* 0x002ba00c01007387 */ /* 0x0005e20000100a00 */
[----:B------:R-:W-:-:S02]  /*69f0*/  IMAD R23, R3, 0x15, RZ ;  /* 0x0000001503177824 */ /* 0x000fc400078e02ff */
[C---:B------:R-:W-:Y:S01]  /*6a00*/  IMAD R24, R3.reuse, 0x16, RZ ;  /* 0x0000001603187824 */ /* 0x040fe200078e02ff */
[----:B------:R-:W-:Y:S01]  /*6a10*/  STL.64 [R1+0x2ba8], R14 ;  /* 0x002ba80e01007387 */ /* 0x000fe20000100a00 */
[C---:B------:R-:W-:Y:S01]  /*6a20*/  IMAD R25, R3.reuse, 0x17, RZ ;  /* 0x0000001703197824 */ /* 0x040fe200078e02ff */
[----:B-1----:R-:W1:Y:S01]  /*6a30*/  LDC R9, c[0x0][0x268] ;  /* 0x00009a00ff097b82 */ /* 0x002e620000000800 */
[C---:B------:R-:W-:Y:S01]  /*6a40*/  IMAD R26, R3.reuse, 0x18, RZ ;  /* 0x00000018031a7824 */ /* 0x040fe200078e02ff */
[----:B------:R3:W-:Y:S01]  /*6a50*/  STL.64 [R1+0x2bb0], R16 ;  /* 0x002bb01001007387 */ /* 0x0007e20000100a00 */
[C---:B------:R-:W-:Y:S02]  /*6a60*/  IMAD R27, R3.reuse, 0x19, RZ ;  /* 0x00000019031b7824 */ /* 0x040fe400078e02ff */
[C---:B------:R-:W-:Y:S01]  /*6a70*/  IMAD R0, R3.reuse, 0x1a, RZ ;  /* 0x0000001a03007824 */ /* 0x040fe200078e02ff */
[----:B------:R-:W-:Y:S01]  /*6a80*/  STL.64 [R1+0x2bb8], R18 ;  /* 0x002bb81201007387 */ /* 0x000fe20000100a00 */
[C---:B------:R-:W-:Y:S01]  /*6a90*/  IMAD R4, R3.reuse, 0x1b, RZ ;  /* 0x0000001b03047824 */ /* 0x040fe200078e02ff */
[----:B--2---:R-:W2:Y:S02]  /*6aa0*/  LDC R13, c[0x0][0x268] ;  /* 0x00009a00ff0d7b82 */ /* 0x004ea40000000800 */
[----:B------:R4:W-:Y:S01]  /*6ab0*/  STL.64 [R1+0x2bc0], R20 ;  /* 0x002bc01401007387 */ /* 0x0009e20000100a00 */
[----:B------:R-:W-:-:S03]  /*6ac0*/  IMAD R2, R3, 0x1c, RZ ;  /* 0x0000001c03027824 */ /* 0x000fc600078e02ff */
[----:B------:R-:W-:Y:S02]  /*6ad0*/  STL.64 [R1+0x2bc8], R22 ;  /* 0x002bc81601007387 */ /* 0x000fe40000100a00 */
[----:B---3--:R-:W3:Y:S02]  /*6ae0*/  LDC R16, c[0x0][0x268] ;  /* 0x00009a00ff107b82 */ /* 0x008ee40000000800 */
[----:B------:R4:W-:Y:S04]  /*6af0*/  STL.64 [R1+0x2bd0], R24 ;  /* 0x002bd01801007387 */ /* 0x0009e80000100a00 */
[----:B------:R-:W-:Y:S02]  /*6b00*/  STL.64 [R1+0x2bd8], R26 ;  /* 0x002bd81a01007387 */ /* 0x000fe40000100a00 */
[----:B----4-:R-:W4:Y:S02]  /*6b10*/  LDC R21, c[0x0][0x268] ;  /* 0x00009a00ff157b82 */ /* 0x010f240000000800 */
[----:B------:R0:W-:Y:S04]  /*6b20*/  STL [R1], R0 ;  /* 0x0000000001007387 */ /* 0x0001e80000100800 */
[----:B------:R0:W-:Y:S02]  /*6b30*/  STL [R1+0x4], R4 ;  /* 0x0000040401007387 */ /* 0x0001e40000100800 */
[----:B------:R-:W1:Y:S01]  /*6b40*/  LDC R25, c[0x0][0x268] ;  /* 0x00009a00ff197b82 */ /* 0x000e620000000800 */
[C---:B0-----:R-:W-:Y:S01]  /*6b50*/  IMAD R0, R3.reuse, 0x1d, RZ ;  /* 0x0000001d03007824 */ /* 0x041fe200078e02ff */
[----:B------:R0:W-:Y:S01]  /*6b60*/  STL [R1+0x8], R2 ;  /* 0x0000080201007387 */ /* 0x0001e20000100800 */
[----:B------:R-:W-:-:S03]  /*6b70*/  IMAD R4, R3, 0x1e, RZ ;  /* 0x0000001e03047824 */ /* 0x000fc600078e02ff */
[----:B------:R2:W-:Y:S02]  /*6b80*/  STL [R1+0xc], R0 ;  /* 0x00000c0001007387 */ /* 0x0005e40000100800 */
[----:B------:R-:W3:Y:S01]  /*6b90*/  LDC R27, c[0x0][0x268] ;  /* 0x00009a00ff1b7b82 */ /* 0x000ee20000000800 */
[C---:B0-----:R-:W-:Y:S01]  /*6ba0*/  IMAD R2, R3.reuse, 0x1f, RZ ;  /* 0x0000001f03027824 */ /* 0x041fe200078e02ff */
[----:B------:R0:W-:Y:S06]  /*6bb0*/  STL [R1+0x10], R4 ;  /* 0x0000100401007387 */ /* 0x0001ec0000100800 */
[----:B------:R-:W4:Y:S01]  /*6bc0*/  LDC R26, c[0x0][0x268] ;  /* 0x00009a00ff1a7b82 */ /* 0x000f220000000800 */
[C---:B--2---:R-:W-:Y:S01]  /*6bd0*/  IMAD.SHL.U32 R0, R3.reuse, 0x20, RZ ;  /* 0x0000002003007824 */ /* 0x044fe200078e00ff */
[----:B------:R2:W-:Y:S04]  /*6be0*/  STL [R1+0x14], R2 ;  /* 0x0000140201007387 */ /* 0x0005e80000100800 */
[----:B------:R2:W-:Y:S01]  /*6bf0*/  STL [R1+0x18], R0 ;  /* 0x0000180001007387 */ /* 0x0005e20000100800 */
[C---:B0-----:R-:W-:Y:S01]  /*6c00*/  IMAD R4, R3.reuse, 0x21, RZ ;  /* 0x0000002103047824 */ /* 0x041fe200078e02ff */
[----:B------:R-:W0:Y:S01]  /*6c10*/  LDC R23, c[0x0][0x268] ;  /* 0x00009a00ff177b82 */ /* 0x000e220000000800 */
[----:B--2---:R-:W-:-:S03]  /*6c20*/  IMAD R2, R3, 0x22, RZ ;  /* 0x0000002203027824 */ /* 0x004fc600078e02ff */
[----:B------:R2:W-:Y:S01]  /*6c30*/  STL [R1+0x1c], R4 ;  /* 0x00001c0401007387 */ /* 0x0005e20000100800 */
[----:B------:R-:W-:-:S03]  /*6c40*/  IMAD R0, R3, 0x23, RZ ;  /* 0x0000002303007824 */ /* 0x000fc600078e02ff */
[----:B------:R1:W-:Y:S01]  /*6c50*/  STL [R1+0x20], R2 ;  /* 0x0000200201007387 */ /* 0x0003e20000100800 */
[----:B------:R-:W0:Y:S03]  /*6c60*/  LDC R19, c[0x0][0x268] ;  /* 0x00009a00ff137b82 */ /* 0x000e260000000800 */
[----:B------:R1:W-:Y:S01]  /*6c70*/  STL [R1+0x24], R0 ;  /* 0x0000240001007387 */ /* 0x0003e20000100800 */
[----:B--2---:R-:W-:-:S04]  /*6c80*/  IMAD R4, R3, 0x24, RZ ;  /* 0x0000002403047824 */ /* 0x004fc800078e02ff */
[----:B------:R-:W2:Y:S01]  /*6c90*/  LDC R24, c[0x0][0x268] ;  /* 0x00009a00ff187b82 */ /* 0x000ea20000000800 */
[C---:B-1----:R-:W-:Y:S01]  /*6ca0*/  IMAD R2, R3.reuse, 0x25, RZ ;  /* 0x0000002503027824 */ /* 0x042fe200078e02ff */
[----:B------:R1:W-:Y:S01]  /*6cb0*/  STL [R1+0x28], R4 ;  /* 0x0000280401007387 */ /* 0x0003e20000100800 */
[----:B------:R-:W-:-:S03]  /*6cc0*/  IMAD R0, R3, 0x26, RZ ;  /* 0x0000002603007824 */ /* 0x000fc600078e02ff */
[----:B------:R3:W-:Y:S02]  /*6cd0*/  STL [R1+0x2c], R2 ;  /* 0x00002c0201007387 */ /* 0x0007e40000100800 */
[----:B------:R-:W2:Y:S02]  /*6ce0*/  LDC R22, c[0x0][0x268] ;  /* 0x00009a00ff167b82 */ /* 0x000ea40000000800 */
[----:B------:R4:W-:Y:S01]  /*6cf0*/  STL [R1+0x30], R0 ;  /* 0x0000300001007387 */ /* 0x0009e20000100800 */
[C---:B-1----:R-:W-:Y:S02]  /*6d00*/  IMAD R4, R3.reuse, 0x27, RZ ;  /* 0x0000002703047824 */ /* 0x042fe400078e02ff */
[----:B---3--:R-:W-:-:S03]  /*6d10*/  IMAD R2, R3, 0x28, RZ ;  /* 0x0000002803027824 */ /* 0x008fc600078e02ff */
[----:B------:R1:W-:Y:S01]  /*6d20*/  STL [R1+0x34], R4 ;  /* 0x0000340401007387 */ /* 0x0003e20000100800 */
[----:B------:R-:W3:Y:S01]  /*6d30*/  LDC R20, c[0x0][0x268] ;  /* 0x00009a00ff147b82 */ /* 0x000ee20000000800 */
[C---:B----4-:R-:W-:Y:S02]  /*6d40*/  IMAD R0, R3.reuse, 0x29, RZ ;  /* 0x0000002903007824 */ /* 0x050fe400078e02ff */
[----:B------:R4:W-:Y:S04]  /*6d50*/  STL [R1+0x38], R2 ;  /* 0x0000380201007387 */ /* 0x0009e80000100800 */
[----:B------:R0:W-:Y:S01]  /*6d60*/  STL [R1+0x3c], R0 ;  /* 0x00003c0001007387 */ /* 0x0001e20000100800 */
[----:B------:R-:W3:Y:S01]  /*6d70*/  LDC R18, c[0x0][0x268] ;  /* 0x00009a00ff127b82 */ /* 0x000ee20000000800 */
[----:B-1----:R-:W-:-:S02]  /*6d80*/  IMAD R4, R3, 0x2a, RZ ;  /* 0x0000002a03047824 */ /* 0x002fc400078e02ff */
[----:B----4-:R-:W-:-:S03]  /*6d90*/  IMAD R2, R3, 0x2b, RZ ;  /* 0x0000002b03027824 */ /* 0x010fc600078e02ff */
[----:B------:R1:W-:Y:S02]  /*6da0*/  STL [R1+0x40], R4 ;  /* 0x0000400401007387 */ /* 0x0003e40000100800 */
[----:B------:R-:W4:Y:S01]  /*6db0*/  LDC R15, c[0x0][0x268] ;  /* 0x00009a00ff0f7b82 */ /* 0x000f220000000800 */
[C---:B0-----:R-:W-:Y:S01]  /*6dc0*/  IMAD R0, R3.reuse, 0x2c, RZ ;  /* 0x0000002c03007824 */ /* 0x041fe200078e02ff */
[----:B------:R0:W-:Y:S04]  /*6dd0*/  STL [R1+0x44], R2 ;  /* 0x0000440201007387 */ /* 0x0001e80000100800 */
[----:B------:R0:W-:Y:S01]  /*6de0*/  STL [R1+0x48], R0 ;  /* 0x0000480001007387 */ /* 0x0001e20000100800 */
[C---:B-1----:R-:W-:Y:S01]  /*6df0*/  IMAD R4, R3.reuse, 0x2d, RZ ;  /* 0x0000002d03047824 */ /* 0x042fe200078e02ff */
[----:B------:R-:W1:Y:S01]  /*6e00*/  LDC R14, c[0x0][0x268] ;  /* 0x00009a00ff0e7b82 */ /* 0x000e620000000800 */
[----:B0-----:R-:W-:-:S03]  /*6e10*/  IMAD R2, R3, 0x2e, RZ ;  /* 0x0000002e03027824 */ /* 0x001fc600078e02ff */
[----:B------:R0:W-:Y:S01]  /*6e20*/  STL [R1+0x4c], R4 ;  /* 0x00004c0401007387 */ /* 0x0001e20000100800 */
[----:B------:R-:W-:-:S03]  /*6e30*/  IMAD R0, R3, 0x2f, RZ ;  /* 0x0000002f03007824 */ /* 0x000fc600078e02ff */
[----:B------:R2:W-:Y:S01]  /*6e40*/  STL [R1+0x50], R2 ;  /* 0x0000500201007387 */ /* 0x0005e20000100800 */
[----:B------:R-:W1:Y:S03]  /*6e50*/  LDC R12, c[0x0][0x268] ;  /* 0x00009a00ff0c7b82 */ /* 0x000e660000000800 */
[----:B------:R2:W-:Y:S01]  /*6e60*/  STL [R1+0x54], R0 ;  /* 0x0000540001007387 */ /* 0x0005e20000100800 */
[----:B0-----:R-:W-:-:S04]  /*6e70*/  IMAD R4, R3, 0x30, RZ ;  /* 0x0000003003047824 */ /* 0x001fc800078e02ff */
[----:B------:R-:W0:Y:S01]  /*6e80*/  LDC R11, c[0x0][0x268] ;  /* 0x00009a00ff0b7b82 */ /* 0x000e220000000800 */
[C---:B--2---:R-:W-:Y:S01]  /*6e90*/  IMAD R2, R3.reuse, 0x31, RZ ;  /* 0x0000003103027824 */ /* 0x044fe200078e02ff */
[----:B------:R2:W-:Y:S01]  /*6ea0*/  STL [R1+0x58], R4 ;  /* 0x0000580401007387 */ /* 0x0005e20000100800 */
[----:B------:R-:W-:-:S03]  /*6eb0*/  IMAD R0, R3, 0x32, RZ ;  /* 0x0000003203007824 */ /* 0x000fc600078e02ff */
[----:B------:R3:W-:Y:S02]  /*6ec0*/  STL [R1+0x5c], R2 ;  /* 0x00005c0201007387 */ /* 0x0007e40000100800 */
[----:B------:R-:W0:Y:S02]  /*6ed0*/  LDC R10, c[0x0][0x268] ;  /* 0x00009a00ff0a7b82 */ /* 0x000e240000000800 */
[----:B------:R4:W-:Y:S01]  /*6ee0*/  STL [R1+0x60], R0 ;  /* 0x0000600001007387 */ /* 0x0009e20000100800 */
[C---:B--2---:R-:W-:Y:S02]  /*6ef0*/  IMAD R4, R3.reuse, 0x33, RZ ;  /* 0x0000003303047824 */ /* 0x044fe400078e02ff */
[----:B---3--:R-:W-:-:S03]  /*6f00*/  IMAD R2, R3, 0x34, RZ ;  /* 0x0000003403027824 */ /* 0x008fc600078e02ff */
[----:B------:R2:W-:Y:S01]  /*6f10*/  STL [R1+0x64], R4 ;  /* 0x0000640401007387 */ /* 0x0005e20000100800 */
[----:B------:R-:W-:Y:S01]  /*6f20*/  IMAD R5, R5, 0x1d2, RZ ;  /* 0x000001d205057824 */ /* 0x000fe200078e02ff */
[----:B------:R-:W3:Y:S01]  /*6f30*/  LDC R8, c[0x0][0x268] ;  /* 0x00009a00ff087b82 */ /* 0x000ee20000000800 */
[C---:B----4-:R-:W-:Y:S01]  /*6f40*/  IMAD R0, R3.reuse, 0x35, RZ ;  /* 0x0000003503007824 */ /* 0x050fe200078e02ff */
[----:B------:R4:W-:Y:S04]  /*6f50*/  STL [R1+0x68], R2 ;  /* 0x0000680201007387 */ /* 0x0009e80000100800 */
[----:B------:R1:W-:Y:S01]  /*6f60*/  STL [R1+0x6c], R0 ;  /* 0x00006c0001007387 */ /* 0x0003e20000100800 */
[C---:B--2---:R-:W-:Y:S01]  /*6f70*/  IMAD R4, R3.reuse, 0x36, RZ ;  /* 0x0000003603047824 */ /* 0x044fe200078e02ff */
[----:B------:R-:W2:Y:S01]  /*6f80*/  LDC R17, c[0x0][0x268] ;  /* 0x00009a00ff117b82 */ /* 0x000ea20000000800 */
[----:B----4-:R-:W-:-:S03]  /*6f90*/  IMAD R2, R3, 0x37, RZ ;  /* 0x0000003703027824 */ /* 0x010fc600078e02ff */
[----:B------:R4:W-:Y:S01]  /*6fa0*/  STL [R1+0x70], R4 ;  /* 0x0000700401007387 */ /* 0x0009e20000100800 */
[----:B-1----:R-:W-:-:S03]  /*6fb0*/  IMAD R0, R3, 0x38, RZ ;  /* 0x0000003803007824 */ /* 0x002fc600078e02ff */
[----:B------:R1:W-:Y:S01]  /*6fc0*/  STL [R1+0x74], R2 ;  /* 0x0000740201007387 */ /* 0x0003e20000100800 */
[----:B------:R-:W2:Y:S03]  /*6fd0*/  LDC R7, c[0x0][0x268] ;  /* 0x00009a00ff077b82 */ /* 0x000ea60000000800 */
[----:B------:R0:W-:Y:S01]  /*6fe0*/  STL [R1+0x78], R0 ;  /* 0x0000780001007387 */ /* 0x0001e20000100800 */
[----:B----4-:R-:W-:-:S04]  /*6ff0*/  IMAD R4, R3, 0x39, RZ ;  /* 0x0000003903047824 */ /* 0x010fc800078e02ff */
[----:B------:R-:W4:Y:S01]  /*7000*/  LDC R6, c[0x0][0x268] ;  /* 0x00009a00ff067b82 */ /* 0x000f220000000800 */
[C---:B-1----:R-:W-:Y:S01]  /*7010*/  IMAD R2, R3.reuse, 0x3a, RZ ;  /* 0x0000003a03027824 */ /* 0x042fe200078e02ff */
[----:B------:R1:W-:Y:S01]  /*7020*/  STL [R1+0x7c], R4 ;  /* 0x00007c0401007387 */ /* 0x0003e20000100800 */
[----:B0-----:R-:W-:-:S03]  /*7030*/  IMAD R0, R3, 0x3b, RZ ;  /* 0x0000003b03007824 */ /* 0x001fc600078e02ff */
[----:B------:R0:W-:Y:S04]  /*7040*/  STL [R1+0x80], R2 ;  /* 0x0000800201007387 */ /* 0x0001e80000100800 */
[----:B------:R3:W-:Y:S01]  /*7050*/  STL [R1+0x84], R0 ;  /* 0x0000840001007387 */ /* 0x0007e20000100800 */
[C---:B-1----:R-:W-:Y:S02]  /*7060*/  IMAD R4, R3.reuse, 0x3c, RZ ;  /* 0x0000003c03047824 */ /* 0x042fe400078e02ff */
[----:B0-----:R-:W-:-:S03]  /*7070*/  IMAD R2, R3, 0x3d, RZ ;  /* 0x0000003d03027824 */ /* 0x001fc600078e02ff */
[----:B------:R0:W-:Y:S01]  /*7080*/  STL [R1+0x88], R4 ;  /* 0x0000880401007387 */ /* 0x0001e20000100800 */
[----:B---3--:R-:W-:-:S03]  /*7090*/  IMAD R0, R3, 0x3e, RZ ;  /* 0x0000003e03007824 */ /* 0x008fc600078e02ff */
[----:B------:R1:W-:Y:S04]  /*70a0*/  STL [R1+0x8c], R2 ;  /* 0x00008c0201007387 */ /* 0x0003e80000100800 */
[----:B------:R3:W-:Y:S01]  /*70b0*/  STL [R1+0x90], R0 ;  /* 0x0000900001007387 */ /* 0x0007e20000100800 */
[C---:B0-----:R-:W-:Y:S01]  /*70c0*/  IMAD R4, R3.reuse, 0x3f, RZ ;  /* 0x0000003f03047824 */ /* 0x041fe200078e02ff */
[----:B-1----:R-:W-:-:S04]  /*70d0*/  SHF.L.U32 R2, R3, 0x6, RZ ;  /* 0x0000000603027819 */ /* 0x002fc800000006ff */
[----:B------:R0:W-:Y:S01]  /*70e0*/  STL [R1+0x94], R4 ;  /* 0x0000940401007387 */ /* 0x0001e20000100800 */
[----:B---3--:R-:W-:-:S03]  /*70f0*/  IMAD R0, R3, 0x41, RZ ;  /* 0x0000004103007824 */ /* 0x008fc600078e02ff */
[----:B------:R1:W-:Y:S04]  /*7100*/  STL [R1+0x98], R2 ;  /* 0x0000980201007387 */ /* 0x0003e80000100800 */
[----:B------:R3:W-:Y:S01]  /*7110*/  STL [R1+0x9c], R0 ;  /* 0x00009c0001007387 */ /* 0x0007e20000100800 */
[C---:B0-----:R-:W-:Y:S02]  /*7120*/  IMAD R4, R3.reuse, 0x42, RZ ;  /* 0x0000004203047824 */ /* 0x041fe400078e02ff */
[----:B-1----:R-:W-:-:S03]  /*7130*/  IMAD R2, R3, 0x43, RZ ;  /* 0x0000004303027824 */ /* 0x002fc600078e02ff */
        /* <DEDUP_REMOVED lines=113> */
[C---:B-1----:R-:W-:Y:S02]  /*7850*/  IMAD R2, R3.reuse, 0x7c, RZ ;  /* 0x0000007c03027824 */ /* 0x042fe400078e02ff */
[C---:B---3--:R-:W-:Y:S02]  /*7860*/  IMAD R0, R3.reuse, 0x7d, RZ ;  /* 0x0000007d03007824 */ /* 0x048fe400078e02ff */
[----:B------:R-:W-:Y:S01]  /*7870*/  IMAD R3, R3, 0x7e, RZ ;  /* 0x0000007e03037824 */ /* 0x000fe200078e02ff */
[----:B------:R0:W-:Y:S04]  /*7880*/  STL [R1+0x184], R4 ;  /* 0x0001840401007387 */ /* 0x0001e80000100800 */
[----:B------:R1:W-:Y:S04]  /*7890*/  STL [R1+0x188], R2 ;  /* 0x0001880201007387 */ /* 0x0003e80000100800 */
[----:B------:R3:W-:Y:S01]  /*78a0*/  STL [R1+0x2a50], R3 ;  /* 0x002a500301007387 */ /* 0x0007e20000100800 */
[----:B0-----:R-:W0:Y:S03]  /*78b0*/  LDC R4, c[0x0][0x268] ;  /* 0x00009a00ff047b82 */ /* 0x001e260000000800 */
[----:B------:R2:W-:Y:S01]  /*78c0*/  STL [R1+0x18c], R0 ;  /* 0x00018c0001007387 */ /* 0x0005e20000100800 */
[----:B-1----:R-:W-:-:S02]  /*78d0*/  MOV R2, 0xff800000 ;  /* 0xff80000000027802 */ /* 0x002fc40000000f00 */
[----:B---3--:R-:W-:Y:S01]  /*78e0*/  MOV R3, 0x3f800000 ;  /* 0x3f80000000037802 */ /* 0x008fe20000000f00 */
[----:B--2---:R-:W-:-:S04]  /*78f0*/  IMAD.MOV.U32 R0, RZ, RZ, RZ ;  /* 0x000000ffff007224 */ /* 0x004fc800078e00ff */
[----:B------:R1:W-:Y:S04]  /*7900*/  STL [R1+0xa74], R3 ;  /* 0x000a740301007387 */ /* 0x0003e80000100800 */
[----:B------:R-:W-:Y:S04]  /*7910*/  STL [R1+0x2a54], R0 ;  /* 0x002a540001007387 */ /* 0x000fe80000100800 */
[----:B------:R2:W-:Y:S01]  /*7920*/  STL [R1+0x9e0], R2 ;  /* 0x0009e00201007387 */ /* 0x0005e20000100800 */
[----:B-1----:R-:W-:Y:S02]  /*7930*/  MOV R3, 0xff800000 ;  /* 0xff80000000037802 */ /* 0x002fe40000000f00 */
[----:B--2---:R-:W-:-:S02]  /*7940*/  MOV R2, RZ ;  /* 0x000000ff00027202 */ /* 0x004fc40000000f00 */
[----:B------:R-:W-:-:S03]  /*7950*/  MOV R0, 0xff800000 ;  /* 0xff80000000007802 */ /* 0x000fc60000000f00 */
[----:B------:R1:W-:Y:S04]  /*7960*/  STL [R1+0x2a58], R2 ;  /* 0x002a580201007387 */ /* 0x0003e80000100800 */
[----:B------:R2:W-:Y:S01]  /*7970*/  STL [R1+0xa68], R3 ;  /* 0x000a680301007387 */ /* 0x0005e20000100800 */
[----:B-1----:R-:W-:Y:S01]  /*7980*/  MOV R2, 0xff800000 ;  /* 0xff80000000027802 */ /* 0x002fe20000000f00 */
[----:B--2---:R-:W-:-:S04]  /*7990*/  IMAD.MOV.U32 R3, RZ, RZ, 0x3f800000 ;  /* 0x3f800000ff037424 */ /* 0x004fc800078e00ff */
[----:B------:R1:W-:Y:S04]  /*79a0*/  STL [R1+0xa6c], R2 ;  /* 0x000a6c0201007387 */ /* 0x0003e80000100800 */
[----:B------:R2:W-:Y:S01]  /*79b0*/  STL [R1+0xa70], R0 ;  /* 0x000a700001007387 */ /* 0x0005e20000100800 */
[----:B-1----:R-:W-:-:S03]  /*79c0*/  MOV R2, 0x3f800000 ;  /* 0x3f80000000027802 */ /* 0x002fc60000000f00 */
[----:B------:R1:W-:Y:S01]  /*79d0*/  STL [R1+0xc28], R3 ;  /* 0x000c280301007387 */ /* 0x0003e20000100800 */
[----:B--2---:R-:W-:-:S03]  /*79e0*/  MOV R0, 0x3f800000 ;  /* 0x3f80000000007802 */ /* 0x004fc60000000f00 */
[----:B------:R-:W-:Y:S04]  /*79f0*/  STL [R1+0xc2c], R2 ;  /* 0x000c2c0201007387 */ /* 0x000fe80000100800 */
[----:B------:R-:W-:Y:S04]  /*7a00*/  STL [R1+0x4c0], RZ ;  /* 0x0004c0ff01007387 */ /* 0x000fe80000100800 */
[----:B------:R2:W-:Y:S04]  /*7a10*/  STL [R1+0xc30], R0 ;  /* 0x000c300001007387 */ /* 0x0005e80000100800 */
[----:B------:R-:W-:Y:S04]  /*7a20*/  STL [R1+0x4c4], RZ ;  /* 0x0004c4ff01007387 */ /* 0x000fe80000100800 */
[----:B------:R-:W-:Y:S01]  /*7a30*/  STL [R1+0x4c8], RZ ;  /* 0x0004c8ff01007387 */ /* 0x000fe20000100800 */
[----:B-1----:R-:W-:Y:S01]  /*7a40*/  IMAD R3, R27, 0x1ca, RZ ;  /* 0x000001ca1b037824 */ /* 0x002fe200078e02ff */
[----:B--2---:R-:W1:Y:S02]  /*7a50*/  LDC R0, c[0x0][0x268] ;  /* 0x00009a00ff007b82 */ /* 0x004e640000000800 */
[----:B------:R-:W-:Y:S04]  /*7a60*/  STL [R1+0x4cc], RZ ;  /* 0x0004ccff01007387 */ /* 0x000fe80000100800 */
        /* <DEDUP_REMOVED lines=115> */
[----:B------:R-:W-:Y:S01]  /*81a0*/  STL [R1+0x6fc], RZ ;  /* 0x0006fcff01007387 */ /* 0x000fe20000100800 */
[----:B------:R-:W-:-:S03]  /*81b0*/  IMAD R2, R26, 0x1ce, RZ ;  /* 0x000001ce1a027824 */ /* 0x000fc600078e02ff */
        /* <DEDUP_REMOVED lines=8> */
[----:B------:R2:W-:Y:S02]  /*8240*/  STL.64 [R1+0x2c30], R2 ;  /* 0x002c300201007387 */ /* 0x0005e40000100a00 */
[----:B--2---:R-:W2:Y:S01]  /*8250*/  LDC R3, c[0x0][0x268] ;  /* 0x00009a00ff037b82 */ /* 0x004ea20000000800 */
[----:B------:R-:W-:-:S05]  /*8260*/  IMAD R27, R25, 0xe7, RZ ;  /* 0x000000e7191b7824 */ /* 0x000fca00078e02ff */
[----:B------:R2:W-:Y:S01]  /*8270*/  STL.64 [R1+0x2c10], R26 ;  /* 0x002c101a01007387 */ /* 0x0005e20000100a00 */
[----:B------:R-:W-:Y:S01]  /*8280*/  IMAD R25, R23, 0x39c, RZ ;  /* 0x0000039c17197824 */ /* 0x000fe200078e02ff */
[----:B------:R-:W3:Y:S01]  /*8290*/  LDC R2, c[0x0][0x268] ;  /* 0x00009a00ff027b82 */ /* 0x000ee20000000800 */
[----:B------:R-:W-:Y:S02]  /*82a0*/  IMAD R23, R21, 0x39e, RZ ;  /* 0x0000039e15177824 */ /* 0x000fe400078e02ff */
[----:B------:R-:W-:Y:S01]  /*82b0*/  IMAD R21, R19, 0x1d, RZ ;  /* 0x0000001d13157824 */ /* 0x000fe200078e02ff */
[----:B--2---:R-:W-:-:S04]  /*82c0*/  SHF.L.U32 R27, R3, 0x8, RZ ;  /* 0x00000008031b7819 */ /* 0x004fc800000006ff */
[----:B------:R-:W2:Y:S01]  /*82d0*/  LDC R3, c[0x0][0x268] ;  /* 0x00009a00ff037b82 */ /* 0x000ea20000000800 */
[----:B------:R-:W-:Y:S02]  /*82e0*/  IMAD R24, R24, 0x3a0, RZ ;  /* 0x000003a018187824 */ /* 0x000fe400078e02ff */
[----:B------:R-:W-:Y:S01]  /*82f0*/  IMAD R22, R22, 0x3a2, RZ ;  /* 0x000003a216167824 */ /* 0x000fe200078e02ff */
[----:B------:R4:W-:Y:S01]  /*8300*/  STL.64 [R1+0x2bf8], R20 ;  /* 0x002bf81401007387 */ /* 0x0009e20000100a00 */
[----:B------:R-:W-:Y:S02]  /*8310*/  IMAD R18, R18, 0x3a4, RZ ;  /* 0x000003a412127824 */ /* 0x000fe400078e02ff */
[----:B------:R-:W-:Y:S01]  /*8320*/  IMAD R19, R20, 0x74, RZ ;  /* 0x0000007414137824 */ /* 0x000fe200078e02ff */
[----:B------:R-:W-:Y:S01]  /*8330*/  STL [R1+0x2bf4], R24 ;  /* 0x002bf41801007387 */ /* 0x000fe20000100800 */
[----:B------:R-:W-:-:S03]  /*8340*/  IMAD R16, R16, 0x3a6, RZ ;  /* 0x000003a610107824 */ /* 0x000fc600078e02ff */
[----:B------:R-:W-:Y:S01]  /*8350*/  STL [R1+0x2c1c], R25 ;  /* 0x002c1c1901007387 */ /* 0x000fe20000100800 */
[----:B------:R-:W-:Y:S02]  /*8360*/  IMAD R15, R15, 0xe8, RZ ;  /* 0x000000e80f0f7824 */ /* 0x000fe400078e02ff */
[----:B------:R-:W-:Y:S01]  /*8370*/  IMAD R14, R14, 0xea, RZ ;  /* 0x000000ea0e0e7824 */ /* 0x000fe200078e02ff */
[----:B------:R-:W-:Y:S01]  /*8380*/  STL [R1+0x2bf0], R22 ;  /* 0x002bf01601007387 */ /* 0x000fe20000100800 */
[----:B------:R-:W-:Y:S01]  /*8390*/  IMAD R13, R13, 0x1d0, RZ ;  /* 0x000001d00d0d7824 */ /* 0x000fe200078e02ff */
[----:B----4-:R-:W4:Y:S01]  /*83a0*/  LDC R21, c[0x0][0x268] ;  /* 0x00009a00ff157b82 */ /* 0x010f220000000800 */
[----:B------:R-:W-:Y:S01]  /*83b0*/  IMAD R12, R12, 0x1d4, RZ ;  /* 0x000001d40c0c7824 */ /* 0x000fe200078e02ff */
[----:B------:R-:W-:Y:S01]  /*83c0*/  STL [R1+0x2c18], R23 ;  /* 0x002c181701007387 */ /* 0x000fe20000100800 */
[----:B------:R-:W-:Y:S02]  /*83d0*/  IMAD R11, R11, 0x1d1, RZ ;  /* 0x000001d10b0b7824 */ /* 0x000fe400078e02ff */
[----:B------:R-:W-:Y:S01]  /*83e0*/  IMAD R10, R10, 0x3a8, RZ ;  /* 0x000003a80a0a7824 */ /* 0x000fe200078e02ff */
[----:B------:R-:W-:Y:S01]  /*83f0*/  STL [R1+0x2be4], R18 ;  /* 0x002be41201007387 */ /* 0x000fe20000100800 */
[----:B--2---:R-:W-:-:S03]  /*8400*/  IMAD R3, R3, 0x101, RZ ;  /* 0x0000010103037824 */ /* 0x004fc600078e02ff */
[----:B------:R-:W-:Y:S04]  /*8410*/  STL [R1+0x2c38], R19 ;  /* 0x002c381301007387 */ /* 0x000fe80000100800 */
[----:B------:R-:W-:Y:S04]  /*8420*/  STL [R1+0x2be0], R16 ;  /* 0x002be01001007387 */ /* 0x000fe80000100800 */
[----:B0-----:R-:W-:Y:S04]  /*8430*/  STL.64 [R1+0x2be8], R4 ;  /* 0x002be80401007387 */ /* 0x001fe80000100a00 */
[----:B------:R-:W-:Y:S04]  /*8440*/  STL.64 [R1+0x2c00], R14 ;  /* 0x002c000e01007387 */ /* 0x000fe80000100a00 */
[----:B------:R-:W-:Y:S04]  /*8450*/  STL.64 [R1+0x2c08], R12 ;  /* 0x002c080c01007387 */ /* 0x000fe80000100a00 */
[----:B------:R0:W-:Y:S02]  /*8460*/  STL.64 [R1+0x2c20], R10 ;  /* 0x002c200a01007387 */ /* 0x0001e40000100a00 */
[----:B0-----:R-:W-:-:S02]  /*8470*/  LEA.HI.X.SX32 R11, R3, R29, 0x1, P6 ;  /* 0x0000001d030b7211 */ /* 0x001fc400030f0eff */
[----:B------:R-:W0:Y:S01]  /*8480*/  LDC R3, c[0x0][0x268] ;  /* 0x00009a00ff037b82 */ /* 0x000e220000000800 */
[----:B---3--:R-:W-:Y:S01]  /*8490*/  IMAD R26, R2, 0x102, RZ ;  /* 0x00000102021a7824 */ /* 0x008fe200078e02ff */
[----:B------:R-:W-:Y:S01]  /*84a0*/  LEA.HI.X.SX32 R19, R27, R29, 0x1, P1 ;  /* 0x0000001d1b137211 */ /* 0x000fe200008f0eff */
[----:B----4-:R-:W-:Y:S02]  /*84b0*/  IMAD R21, R21, 0x81, RZ ;  /* 0x0000008115157824 */ /* 0x010fe400078e02ff */
[----:B0-----:R-:W-:-:S03]  /*84c0*/  IMAD R24, R3, 0x106, RZ ;  /* 0x0000010603187824 */ /* 0x001fc600078e02ff */
[----:B------:R-:W0:Y:S08]  /*84d0*/  LDC R2, c[0x0][0x268] ;  /* 0x00009a00ff027b82 */ /* 0x000e300000000800 */
[----:B------:R-:W2:Y:S01]  /*84e0*/  LDC R3, c[0x0][0x268] ;  /* 0x00009a00ff037b82 */ /* 0x000ea20000000800 */
[C---:B------:R-:W-:Y:S02]  /*84f0*/  IADD3 R12, P1, R26.reuse, R28, RZ ;  /* 0x0000001c1a0c7210 */ /* 0x040fe40007f3e0ff */
[----:B------:R-:W-:-:S02]  /*8500*/  LEA.HI.X.SX32 R5, R26, R29, 0x1, P4 ;  /* 0x0000001d1a057211 */ /* 0x000fc400020f0eff */
[----:B------:R-:W-:-:S03]  /*8510*/  LEA.HI.X.SX32 R13, R21, R29, 0x1, P1 ;  /* 0x0000001d150d7211 */ /* 0x000fc600008f0eff */
[----:B------:R-:W3:Y:S01]  /*8520*/  LDC R26, c[0x0][0x268] ;  /* 0x00009a00ff1a7b82 */ /* 0x000ee20000000800 */
[----:B--2---:R-:W-:-:S07]  /*8530*/  IMAD R21, R3, 0x103, RZ ;  /* 0x0000010303157824 */ /* 0x004fce00078e02ff */
[----:B------:R-:W2:Y:S01]  /*8540*/  LDC R3, c[0x0][0x268] ;  /* 0x00009a00ff037b82 */ /* 0x000ea20000000800 */
[----:B---3--:R-:W-:Y:S02]  /*8550*/  IMAD R20, R26, 0x20c, RZ ;  /* 0x0000020c1a147824 */ /* 0x008fe400078e02ff */
[----:B------:R-:W-:Y:S02]  /*8560*/  IMAD R9, R9, 0xe9, RZ ;  /* 0x000000e909097824 */ /* 0x000fe400078e02ff */
[----:B------:R-:W-:Y:S02]  /*8570*/  IMAD R8, R8, 0x3aa, RZ ;  /* 0x000003aa08087824 */ /* 0x000fe400078e02ff */
[----:B--2---:R-:W-:Y:S02]  /*8580*/  IMAD R26, R3, 0x41, RZ ;  /* 0x00000041031a7824 */ /* 0x004fe400078e02ff */
[----:B------:R-:W2:Y:S01]  /*8590*/  LDC R3, c[0x0][0x268] ;  /* 0x00009a00ff037b82 */ /* 0x000ea20000000800 */
[----:B0-----:R-:W-:Y:S01]  /*85a0*/  IMAD R27, R2, 0x82, RZ ;  /* 0x00000082021b7824 */ /* 0x001fe200078e02ff */
[----:B------:R0:W-:Y:S06]  /*85b0*/  STL.64 [R1+0x2c28], R8 ;  /* 0x002c280801007387 */ /* 0x0001ec0000100a00 */
[----:B------:R-:W3:Y:S01]  /*85c0*/  LDC R2, c[0x0][0x268] ;  /* 0x00009a00ff027b82 */ /* 0x000ee20000000800 */
[----:B------:R-:W-:Y:S01]  /*85d0*/  IADD3 R10, P6, R27, R28, RZ ;  /* 0x0000001c1b0a7210 */ /* 0x000fe20007fde0ff */
[----:B------:R-:W-:Y:S01]  /*85e0*/  STL [R1+0xae4], R19 ;  /* 0x000ae41301007387 */ /* 0x000fe20000100800 */
[----:B0-----:R-:W-:-:S05]  /*85f0*/  LEA.HI.X.SX32 R9, R21, R29, 0x1, P5 ;  /* 0x0000001d15097211 */ /* 0x001fca00028f0eff */
[----:B------:R-:W0:Y:S01]  /*8600*/  LDC R21, c[0x0][0x268] ;  /* 0x00009a00ff157b82 */ /* 0x000e220000000800 */
[----:B------:R4:W-:Y:S02]  /*8610*/  STL [R1+0xadc], R11 ;  /* 0x000adc0b01007387 */ /* 0x0009e40000100800 */
[----:B----4-:R-:W-:Y:S01]  /*8620*/  LEA.HI.X.SX32 R11, R26, R29, 0x1, P6 ;  /* 0x0000001d1a0b7211 */ /* 0x010fe200030f0eff */
[----:B--2---:R-:W-:-:S04]  /*8630*/  IMAD R26, R3, 0x42, RZ ;  /* 0x00000042031a7824 */ /* 0x004fc800078e02ff */
[----:B------:R-:W2:Y:S01]  /*8640*/  LDC R3, c[0x0][0x268] ;  /* 0x00009a00ff037b82 */ /* 0x000ea20000000800 */
[----:B---3--:R-:W-:Y:S01]  /*8650*/  IMAD R2, R2, 0x104, RZ ;  /* 0x0000010402027824 */ /* 0x008fe200078e02ff */
[----:B------:R3:W-:Y:S04]  /*8660*/  STL.64 [R1+0x1610], R12 ;  /* 0x0016100c01007387 */ /* 0x0007e80000100a00 */
[----:B------:R-:W-:Y:S01]  /*8670*/  STL [R1+0xad4], R5 ;  /* 0x000ad40501007387 */ /* 0x000fe20000100800 */
[----:B0-----:R-:W-:-:S03]  /*8680*/  IMAD R21, R21, 0x20e, RZ ;  /* 0x0000020e15157824 */ /* 0x001fc600078e02ff */
[----:B------:R-:W-:Y:S01]  /*8690*/  STL [R1+0xacc], R9 ;  /* 0x000acc0901007387 */ /* 0x000fe20000100800 */
[----:B---3--:R-:W-:-:S03]  /*86a0*/  IADD3 R12, P1, R2, R28, RZ ;  /* 0x0000001c020c7210 */ /* 0x008fc60007f3e0ff */
[----:B------:R0:W-:Y:S01]  /*86b0*/  STL.64 [R1+0x17b8], R10 ;  /* 0x0017b80a01007387 */ /* 0x0001e20000100a00 */
[----:B------:R-:W-:Y:S01]  /*86c0*/  LEA.HI.X.SX32 R13, R27, R29, 0x1, P1 ;  /* 0x0000001d1b0d7211 */ /* 0x000fe200008f0eff */
[----:B--2---:R-:W-:Y:S02]  /*86d0*/  IMAD R27, R3, 0x84, RZ ;  /* 0x00000084031b7824 */ /* 0x004fe400078e02ff */
[----:B------:R-:W2:Y:S01]  /*86e0*/  LDC R3, c[0x0][0x268] ;  /* 0x00009a00ff037b82 */ /* 0x000ea20000000800 */
[----:B0-----:R-:W-:-:S07]  /*86f0*/  IADD3 R10, P6, R21, R28, RZ ;  /* 0x0000001c150a7210 */ /* 0x001fce0007fde0ff */
[----:B------:R-:W0:Y:S01]  /*8700*/  LDC R21, c[0x0][0x268] ;  /* 0x00009a00ff157b82 */ /* 0x000e220000000800 */
[----:B------:R-:W-:-:S07]  /*8710*/  LEA.HI.X.SX32 R15, R2, R29, 0x1, P2 ;  /* 0x0000001d020f7211 */ /* 0x000fce00010f0eff */
[----:B------:R-:W3:Y:S01]  /*8720*/  LDC R2, c[0x0][0x268] ;  /* 0x00009a00ff027b82 */ /* 0x000ee20000000800 */
[-C--:B------:R-:W-:Y:S02]  /*8730*/  IADD3 R8, P5, R20, R28.reuse, RZ ;  /* 0x0000001c14087210 */ /* 0x080fe40007fbe0ff */
[----:B------:R-:W-:Y:S01]  /*8740*/  IADD3 R4, P4, R24, R28, RZ ;  /* 0x0000001c18047210 */ /* 0x000fe20007f9e0ff */
[----:B0-----:R-:W-:Y:S02]  /*8750*/  IMAD R20, R21, 0x108, RZ ;  /* 0x0000010815147824 */ /* 0x001fe400078e02ff */
[----:B--2---:R-:W-:Y:S02]  /*8760*/  IMAD R21, R3, 0x105, RZ ;  /* 0x0000010503157824 */ /* 0x004fe400078e02ff */
[----:B------:R-:W0:Y:S01]  /*8770*/  LDC R3, c[0x0][0x268] ;  /* 0x00009a00ff037b82 */ /* 0x000e220000000800 */
[----:B---3--:R-:W-:-:S05]  /*8780*/  IMAD R2, R2, 0x83, RZ ;  /* 0x0000008302027824 */ /* 0x008fca00078e02ff */
[-C--:B------:R-:W-:Y:S02]  /*8790*/  LEA.HI.X.SX32 R5, R2, R29.reuse, 0x1, P4 ;  /* 0x0000001d02057211 */ /* 0x080fe400020f0eff */
[----:B------:R-:W2:Y:S01]  /*87a0*/  LDC R2, c[0x0][0x268] ;  /* 0x00009a00ff027b82 */ /* 0x000ea20000000800 */
[-C--:B------:R-:W-:Y:S01]  /*87b0*/  LEA.HI.X.SX32 R23, R21, R29.reuse, 0x1, P3 ;  /* 0x0000001d15177211 */ /* 0x080fe200018f0eff */
[----:B------:R-:W-:Y:S04]  /*87c0*/  STL.64 [R1+0x1608], R12 ;  /* 0x0016080c01007387 */ /* 0x000fe80000100a00 */
[----:B------:R-:W-:Y:S01]  /*87d0*/  STL [R1+0xac4], R15 ;  /* 0x000ac40f01007387 */ /* 0x000fe20000100800 */
[----:B------:R-:W-:Y:S01]  /*87e0*/  LEA.HI.X.SX32 R9, R24, R29, 0x1, P5 ;  /* 0x0000001d18097211 */ /* 0x000fe200028f0eff */
[----:B------:R-:W3:Y:S02]  /*87f0*/  LDC R21, c[0x0][0x268] ;  /* 0x00009a00ff157b82 */ /* 0x000ee40000000800 */
[----:B------:R-:W-:Y:S01]  /*8800*/  STL [R1+0xabc], R23 ;  /* 0x000abc1701007387 */ /* 0x000fe20000100800 */
[----:B0-----:R-:W-:-:S03]  /*8810*/  IMAD R3, R3, 0x210, RZ ;  /* 0x0000021003037824 */ /* 0x001fc600078e02ff */
[----:B------:R0:W-:Y:S02]  /*8820*/  STL.64 [R1+0x1600], R4 ;  /* 0x0016000401007387 */ /* 0x0001e40000100a00 */
[----:B0-----:R-:W-:Y:S02]  /*8830*/  IADD3 R4, P4, R3, R28, RZ ;  /* 0x0000001c03047210 */ /* 0x001fe40007f9e0ff */
[----:B------:R-:W0:Y:S01]  /*8840*/  LDC R3, c[0x0][0x268] ;  /* 0x00009a00ff037b82 */ /* 0x000e220000000800 */
[----:B--2---:R-:W-:-:S07]  /*8850*/  IMAD R25, R2, 0x212, RZ ;  /* 0x0000021202197824 */ /* 0x004fce00078e02ff */
[----:B------:R-:W2:Y:S01]  /*8860*/  LDC R2, c[0x0][0x268] ;  /* 0x00009a00ff027b82 */ /* 0x000ea20000000800 */
[----:B0-----:R-:W-:Y:S01]  /*8870*/  IMAD R24, R3, 0x107, RZ ;  /* 0x0000010703187824 */ /* 0x001fe200078e02ff */
[-C--:B------:R-:W-:Y:S02]  /*8880*/  IADD3 R12, P1, R26, R28.reuse, RZ ;  /* 0x0000001c1a0c7210 */ /* 0x080fe40007f3e0ff */
[----:B------:R-:W-:Y:S01]  /*8890*/  IADD3 R14, P2, R27, R28, RZ ;  /* 0x0000001c1b0e7210 */ /* 0x000fe20007f5e0ff */
[----:B------:R0:W-:Y:S01]  /*88a0*/  STL.64 [R1+0x12b8], R8 ;  /* 0x0012b80801007387 */ /* 0x0001e20000100a00 */
[----:B------:R-:W-:Y:S02]  /*88b0*/  LEA.HI.X.SX32 R11, R24, R29, 0x1, P6 ;  /* 0x0000001d180b7211 */ /* 0x000fe400030f0eff */
[----:B------:R-:W4:Y:S01]  /*88c0*/  LDC R3, c[0x0][0x268] ;  /* 0x00009a00ff037b82 */ /* 0x000f220000000800 */
[----:B--2---:R-:W-:-:S07]  /*88d0*/  IMAD R24, R2, 0x21, RZ ;  /* 0x0000002102187824 */ /* 0x004fce00078e02ff */
[----:B------:R-:W2:Y:S01]  /*88e0*/  LDC R2, c[0x0][0x268] ;  /* 0x00009a00ff027b82 */ /* 0x000ea20000000800 */
[-C--:B------:R-:W-:Y:S02]  /*88f0*/  LEA.HI.X.SX32 R13, R24, R29.reuse, 0x1, P1 ;  /* 0x0000001d180d7211 */ /* 0x080fe400008f0eff */
[-C--:B------:R-:W-:Y:S01]  /*8900*/  LEA.HI.X.SX32 R15, R26, R29.reuse, 0x1, P2 ;  /* 0x0000001d1a0f7211 */ /* 0x080fe200010f0eff */
[----:B------:R-:W-:Y:S04]  /*8910*/  STL.64 [R1+0x12b0], R10 ;  /* 0x0012b00a01007387 */ /* 0x000fe80000100a00 */
[----:B------:R-:W-:Y:S01]  /*8920*/  STL.64 [R1+0x1888], R12 ;  /* 0x0018880c01007387 */ /* 0x000fe20000100a00 */
[-C--:B------:R-:W-:Y:S01]  /*8930*/  IADD3 R18, P3, R20, R28.reuse, RZ ;  /* 0x0000001c14127210 */ /* 0x080fe20007f7e0ff */
[----:B---3--:R-:W-:Y:S01]  /*8940*/  IMAD R21, R21, 0x10a, RZ ;  /* 0x0000010a15157824 */ /* 0x008fe200078e02ff */
[-C--:B0-----:R-:W-:Y:S01]  /*8950*/  IADD3 R8, P5, R25, R28.reuse, RZ ;  /* 0x0000001c19087210 */ /* 0x081fe20007fbe0ff */
[----:B------:R0:W-:Y:S01]  /*8960*/  STL.64 [R1+0x17b0], R14 ;  /* 0x0017b00e01007387 */ /* 0x0001e20000100a00 */
[----:B--2---:R-:W-:Y:S01]  /*8970*/  IMAD R2, R2, 0x216, RZ ;  /* 0x0000021602027824 */ /* 0x004fe200078e02ff */
[-C--:B------:R-:W-:Y:S01]  /*8980*/  LEA.HI.X.SX32 R5, R20, R29.reuse, 0x1, P4 ;  /* 0x0000001d14057211 */ /* 0x080fe200020f0eff */
[----:B----4-:R-:W-:Y:S01]  /*8990*/  IMAD R3, R3, 0x214, RZ ;  /* 0x0000021403037824 */ /* 0x010fe200078e02ff */
[----:B------:R-:W-:Y:S01]  /*89a0*/  LEA.HI.X.SX32 R19, R27, R29, 0x1, P3 ;  /* 0x0000001d1b137211 */ /* 0x000fe200018f0eff */
[----:B------:R-:W2:Y:S01]  /*89b0*/  LDC R20, c[0x0][0x268] ;  /* 0x00009a00ff147b82 */ /* 0x000ea20000000800 */
[----:B0-----:R-:W-:-:S07]  /*89c0*/  IADD3 R14, P2, R2, R28, RZ ;  /* 0x0000001c020e7210 */ /* 0x001fce0007f5e0ff */
[----:B------:R-:W0:Y:S08]  /*89d0*/  LDC R2, c[0x0][0x268] ;  /* 0x00009a00ff027b82 */ /* 0x000e300000000800 */
[----:B------:R-:W3:Y:S01]  /*89e0*/  LDC R26, c[0x0][0x268] ;  /* 0x00009a00ff1a7b82 */ /* 0x000ee20000000800 */
[----:B0-----:R-:W-:-:S07]  /*89f0*/  IMAD R27, R2, 0x109, RZ ;  /* 0x00000109021b7824 */ /* 0x001fce00078e02ff */
[----:B------:R-:W0:Y:S01]  /*8a00*/  LDC R2, c[0x0][0x268] ;  /* 0x00009a00ff027b82 */ /* 0x000e220000000800 */
[----:B------:R-:W-:-:S07]  /*8a10*/  LEA.HI.X.SX32 R9, R27, R29, 0x1, P5 ;  /* 0x0000001d1b097211 */ /* 0x000fce00028f0eff */
[----:B------:R-:W4:Y:S01]  /*8a20*/  LDC R27, c[0x0][0x268] ;  /* 0x00009a00ff1b7b82 */ /* 0x000f220000000800 */
[----:B0-----:R-:W-:-:S07]  /*8a30*/  IMAD R24, R2, 0x218, RZ ;  /* 0x0000021802187824 */ /* 0x001fce00078e02ff */
[----:B------:R-:W0:Y:S01]  /*8a40*/  LDC R2, c[0x0][0x268] ;  /* 0x00009a00ff027b82 */ /* 0x000e220000000800 */
[----:B------:R-:W-:Y:S04]  /*8a50*/  STL.64 [R1+0x15f8], R18 ;  /* 0x0015f81201007387 */ /* 0x000fe80000100a00 */
[----:B------:R-:W-:Y:S04]  /*8a60*/  STL.64 [R1+0x12a8], R4 ;  /* 0x0012a80401007387 */ /* 0x000fe80000100a00 */
[----:B------:R1:W-:Y:S01]  /*8a70*/  STL.64 [R1+0x12a0], R8 ;  /* 0x0012a00801007387 */ /* 0x0003e20000100a00 */
[----:B------:R-:W-:-:S02]  /*8a80*/  IADD3 R12, P1, R3, R28, RZ ;  /* 0x0000001c030c7210 */ /* 0x000fc40007f3e0ff */
[-C--:B------:R-:W-:Y:S01]  /*8a90*/  IADD3 R10, P6, R21, R28.reuse, RZ ;  /* 0x0000001c150a7210 */ /* 0x080fe20007fde0ff */
[----:B------:R-:W3:Y:S01]  /*8aa0*/  LDC R3, c[0x0][0x268] ;  /* 0x00009a00ff037b82 */ /* 0x000ee20000000800 */
[----:B-1----:R-:W-:Y:S01]  /*8ab0*/  IADD3 R8, P5, R24, R28, RZ ;  /* 0x0000001c18087210 */ /* 0x002fe20007fbe0ff */
[----:B--2---:R-:W-:Y:S02]  /*8ac0*/  IMAD R24, R20, 0x85, RZ ;  /* 0x0000008514187824 */ /* 0x004fe400078e02ff */
[----:B----4-:R-:W-:Y:S02]  /*8ad0*/  IMAD R20, R27, 0x21a, RZ ;  /* 0x0000021a1b147824 */ /* 0x010fe400078e02ff */
[----:B0-----:R-:W-:Y:S02]  /*8ae0*/  IMAD R27, R2, 0x10e, RZ ;  /* 0x0000010e021b7824 */ /* 0x001fe400078e02ff */
[----:B------:R-:W0:Y:S01]  /*8af0*/  LDC R2, c[0x0][0x268] ;  /* 0x00009a00ff027b82 */ /* 0x000e220000000800 */
[----:B------:R-:W-:-:S07]  /*8b00*/  LEA.HI.X.SX32 R13, R21, R29, 0x1, P1 ;  /* 0x0000001d150d7211 */ /* 0x000fce00008f0eff */
[----:B------:R-:W1:Y:S01]  /*8b10*/  LDC R21, c[0x0][0x268] ;  /* 0x00009a00ff157b82 */ /* 0x000e620000000800 */
[----:B------:R-:W-:-:S05]  /*8b20*/  LEA.HI.X.SX32 R11, R24, R29, 0x1, P6 ;  /* 0x0000001d180b7211 */ /* 0x000fca00030f0eff */
[----:B------:R2:W-:Y:S01]  /*8b30*/  STL.64 [R1+0x15f0], R10 ;  /* 0x0015f00a01007387 */ /* 0x0005e20000100a00 */
[----:B---3--:R-:W-:Y:S02]  /*8b40*/  IMAD R26, R26, 0x10c, RZ ;  /* 0x0000010c1a1a7824 */ /* 0x008fe400078e02ff */
[----:B------:R-:W-:Y:S01]  /*8b50*/  IMAD R3, R3, 0x86, RZ ;  /* 0x0000008603037824 */ /* 0x000fe200078e02ff */
[-C--:B--2---:R-:W-:Y:S01]  /*8b60*/  IADD3 R10, P6, R20, R28.reuse, RZ ;  /* 0x0000001c140a7210 */ /* 0x084fe20007fde0ff */
[----:B0-----:R-:W-:Y:S02]  /*8b70*/  IMAD R20, R2, 0x10b, RZ ;  /* 0x0000010b02147824 */ /* 0x001fe400078e02ff */
[----:B------:R-:W0:Y:S01]  /*8b80*/  LDC R2, c[0x0][0x268] ;  /* 0x00009a00ff027b82 */ /* 0x000e220000000800 */
[----:B------:R-:W-:Y:S01]  /*8b90*/  IADD3 R4, P4, R26, R28, RZ ;  /* 0x0000001c1a047210 */ /* 0x000fe20007f9e0ff */
[----:B-1----:R-:W-:-:S06]  /*8ba0*/  IMAD R24, R21, 0x21c, RZ ;  /* 0x0000021c15187824 */ /* 0x002fcc00078e02ff */
[----:B------:R-:W1:Y:S01]  /*8bb0*/  LDC R21, c[0x0][0x268] ;  /* 0x00009a00ff157b82 */ /* 0x000e620000000800 */
[C---:B------:R-:W-:Y:S02]  /*8bc0*/  IADD3 R18, P3, R3.reuse, R28, RZ ;  /* 0x0000001c03127210 */ /* 0x040fe40007f7e0ff */
[----:B------:R-:W-:-:S05]  /*8bd0*/  LEA.HI.X.SX32 R5, R3, R29, 0x1, P4 ;  /* 0x0000001d03057211 */ /* 0x000fca00020f0eff */
[----:B------:R-:W2:Y:S01]  /*8be0*/  LDC R3, c[0x0][0x268] ;  /* 0x00009a00ff037b82 */ /* 0x000ea20000000800 */
[-C--:B------:R-:W-:Y:S01]  /*8bf0*/  LEA.HI.X.SX32 R15, R20, R29.reuse, 0x1, P2 ;  /* 0x0000001d140f7211 */ /* 0x080fe200010f0eff */
[----:B0-----:R-:W-:Y:S01]  /*8c00*/  IMAD R20, R2, 0x43, RZ ;  /* 0x0000004302147824 */ /* 0x001fe200078e02ff */
[----:B------:R-:W-:Y:S01]  /*8c10*/  STL.64 [R1+0x1298], R12 ;  /* 0x0012980c01007387 */ /* 0x000fe20000100a00 */
[----:B------:R-:W-:-:S04]  /*8c20*/  LEA.HI.X.SX32 R9, R26, R29, 0x1, P5 ;  /* 0x0000001d1a097211 */ /* 0x000fc800028f0eff */
[----:B------:R-:W0:Y:S01]  /*8c30*/  LDC R2, c[0x0][0x268] ;  /* 0x00009a00ff027b82 */ /* 0x000e220000000800 */
[----:B------:R-:W-:Y:S01]  /*8c40*/  LEA.HI.X.SX32 R19, R20, R29, 0x1, P3 ;  /* 0x0000001d14137211 */ /* 0x000fe200018f0eff */
[----:B-1----:R-:W-:Y:S01]  /*8c50*/  IMAD R21, R21, 0x21e, RZ ;  /* 0x0000021e15157824 */ /* 0x002fe200078e02ff */
[----:B------:R-:W-:Y:S05]  /*8c60*/  STL.64 [R1+0x1290], R14 ;  /* 0x0012900e01007387 */ /* 0x000fea0000100a00 */
[----:B------:R-:W1:Y:S01]  /*8c70*/  LDC R20, c[0x0][0x268] ;  /* 0x00009a00ff147b82 */ /* 0x000e620000000800 */
[----:B------:R3:W-:Y:S07]  /*8c80*/  STL.64 [R1+0x17a8], R18 ;  /* 0x0017a81201007387 */ /* 0x0007ee0000100a00 */
[----:B------:R-:W4:Y:S01]  /*8c90*/  LDC R26, c[0x0][0x268] ;  /* 0x00009a00ff1a7b82 */ /* 0x000f220000000800 */
[----:B---3--:R-:W-:Y:S01]  /*8ca0*/  IADD3 R18, P3, R21, R28, RZ ;  /* 0x0000001c15127210 */ /* 0x008fe20007f7e0ff */
[----:B--2---:R-:W-:-:S06]  /*8cb0*/  IMAD R21, R3, 0x88, RZ ;  /* 0x0000008803157824 */ /* 0x004fcc00078e02ff */
[----:B------:R-:W2:Y:S01]  /*8cc0*/  LDC R3, c[0x0][0x268] ;  /* 0x00009a00ff037b82 */ /* 0x000ea20000000800 */
[----:B-1----:R-:W-:Y:S02]  /*8cd0*/  IMAD R25, R20, 0x10d, RZ ;  /* 0x0000010d14197824 */ /* 0x002fe400078e02ff */
[----:B--2---:R-:W-:-:S05]  /*8ce0*/  IMAD R20, R3, 0x110, RZ ;  /* 0x0000011003147824 */ /* 0x004fca00078e02ff */
[----:B------:R-:W1:Y:S01]  /*8cf0*/  LDC R3, c[0x0][0x268] ;  /* 0x00009a00ff037b82 */ /* 0x000e620000000800 */
[----:B----4-:R-:W-:Y:S01]  /*8d00*/  IMAD R26, R26, 0x87, RZ ;  /* 0x000000871a1a7824 */ /* 0x010fe200078e02ff */
[-C--:B------:R-:W-:Y:S02]  /*8d10*/  IADD3 R12, P1, R27, R28.reuse, RZ ;  /* 0x0000001c1b0c7210 */ /* 0x080fe40007f3e0ff */
[----:B------:R-:W-:Y:S02]  /*8d20*/  IADD3 R14, P2, R24, R28, RZ ;  /* 0x0000001c180e7210 */ /* 0x000fe40007f5e0ff */
[-C--:B------:R-:W-:Y:S02]  /*8d30*/  LEA.HI.X.SX32 R11, R25, R29.reuse, 0x1, P6 ;  /* 0x0000001d190b7211 */ /* 0x080fe400030f0eff */
[-C--:B------:R-:W-:Y:S01]  /*8d40*/  LEA.HI.X.SX32 R13, R26, R29.reuse, 0x1, P1 ;  /* 0x0000001d1a0d7211 */ /* 0x080fe200008f0eff */
[----:B------:R-:W-:Y:S01]  /*8d50*/  STL.64 [R1+0x15e8], R4 ;  /* 0x0015e80401007387 */ /* 0x000fe20000100a00 */
[----:B------:R-:W-:Y:S01]  /*8d60*/  LEA.HI.X.SX32 R15, R27, R29, 0x1, P2 ;  /* 0x0000001d1b0f7211 */ /* 0x000fe200010f0eff */
[----:B------:R-:W2:Y:S02]  /*8d70*/  LDC R25, c[0x0][0x268] ;  /* 0x00009a00ff197b82 */ /* 0x000ea40000000800 */
[----:B------:R-:W-:Y:S04]  /*8d80*/  STL.64 [R1+0x1288], R8 ;  /* 0x0012880801007387 */ /* 0x000fe80000100a00 */
[----:B------:R-:W-:Y:S02]  /*8d90*/  STL.64 [R1+0x1280], R10 ;  /* 0x0012800a01007387 */ /* 0x000fe40000100a00 */
[----:B------:R-:W3:Y:S02]  /*8da0*/  LDC R27, c[0x0][0x268] ;  /* 0x00009a00ff1b7b82 */ /* 0x000ee40000000800 */
[----:B------:R-:W-:Y:S01]  /*8db0*/  STL.64 [R1+0x15e0], R12 ;  /* 0x0015e00c01007387 */ /* 0x000fe20000100a00 */
[----:B-1----:R-:W-:-:S03]  /*8dc0*/  IMAD R3, R3, 0x220, RZ ;  /* 0x0000022003037824 */ /* 0x002fc600078e02ff */
[----:B------:R1:W-:Y:S01]  /*8dd0*/  STL.64 [R1+0x1278], R14 ;  /* 0x0012780e01007387 */ /* 0x0003e20000100a00 */
[----:B0-----:R-:W-:Y:S01]  /*8de0*/  IMAD R24, R2, 0x22, RZ ;  /* 0x0000002202187824 */ /* 0x001fe200078e02ff */
[----:B------:R-:W0:Y:S01]  /*8df0*/  LDC R26, c[0x0][0x268] ;  /* 0x00009a00ff1a7b82 */ /* 0x000e220000000800 */
[----:B--2---:R-:W-:-:S07]  /*8e00*/  IMAD R22, R25, 0x10f, RZ ;  /* 0x0000010f19167824 */ /* 0x004fce00078e02ff */
[----:B------:R-:W2:Y:S01]  /*8e10*/  LDC R2, c[0x0][0x268] ;  /* 0x00009a00ff027b82 */ /* 0x000ea20000000800 */
[----:B-1----:R-:W-:-:S07]  /*8e20*/  IADD3 R14, P2, R3, R28, RZ ;  /* 0x0000001c030e7210 */ /* 0x002fce0007f5e0ff */
[----:B------:R-:W1:Y:S01]  /*8e30*/  LDC R3, c[0x0][0x268] ;  /* 0x00009a00ff037b82 */ /* 0x000e620000000800 */
[----:B---3--:R-:W-:Y:S01]  /*8e40*/  IMAD R25, R27, 0x222, RZ ;  /* 0x000002221b197824 */ /* 0x008fe200078e02ff */
[----:B------:R-:W-:Y:S01]  /*8e50*/  IADD3 R4, P4, R24, R28, RZ ;  /* 0x0000001c18047210 */ /* 0x000fe20007f9e0ff */
[----:B-1----:R-:W-:-:S05]  /*8e60*/  IMAD R27, R3, 0x11, RZ ;  /* 0x00000011031b7824 */ /* 0x002fca00078e02ff */
[----:B------:R-:W1:Y:S01]  /*8e70*/  LDC R3, c[0x0][0x268] ;  /* 0x00009a00ff037b82 */ /* 0x000e620000000800 */
[----:B------:R-:W-:Y:S01]  /*8e80*/  LEA.HI.X.SX32 R5, R27, R29, 0x1, P4 ;  /* 0x0000001d1b057211 */ /* 0x000fe200020f0eff */
[----:B--2---:R-:W-:Y:S02]  /*8e90*/  IMAD R2, R2, 0x44, RZ ;  /* 0x0000004402027824 */ /* 0x004fe400078e02ff */
[----:B-1----:R-:W-:-:S04]  /*8ea0*/  IMAD R27, R3, 0x224, RZ ;  /* 0x00000224031b7824 */ /* 0x002fc800078e02ff */
[----:B------:R-:W1:Y:S01]  /*8eb0*/  LDC R3, c[0x0][0x268] ;  /* 0x00009a00ff037b82 */ /* 0x000e620000000800 */
[-C--:B------:R-:W-:Y:S02]  /*8ec0*/  IADD3 R8, P5, R2, R28.reuse, RZ ;  /* 0x0000001c02087210 */ /* 0x080fe40007fbe0ff */
[-C--:B------:R-:W-:Y:S02]  /*8ed0*/  IADD3 R10, P6, R21, R28.reuse, RZ ;  /* 0x0000001c150a7210 */ /* 0x080fe40007fde0ff */
[-C--:B------:R-:W-:Y:S02]  /*8ee0*/  LEA.HI.X.SX32 R19, R22, R29.reuse, 0x1, P3 ;  /* 0x0000001d16137211 */ /* 0x080fe400018f0eff */
[-C--:B------:R-:W-:Y:S02]  /*8ef0*/  LEA.HI.X.SX32 R9, R24, R29.reuse, 0x1, P5 ;  /* 0x0000001d18097211 */ /* 0x080fe400028f0eff */
[-C--:B------:R-:W-:Y:S01]  /*8f00*/  LEA.HI.X.SX32 R11, R2, R29.reuse, 0x1, P6 ;  /* 0x0000001d020b7211 */ /* 0x080fe200030f0eff */
[----:B------:R-:W-:Y:S01]  /*8f10*/  STL.64 [R1+0x1270], R18 ;  /* 0x0012701201007387 */ /* 0x000fe20000100a00 */
[----:B------:R-:W-:Y:S01]  /*8f20*/  IADD3 R12, P1, R20, R28, RZ ;  /* 0x0000001c140c7210 */ /* 0x000fe20007f3e0ff */
[----:B0-----:R-:W-:Y:S01]  /*8f30*/  IMAD R26, R26, 0x112, RZ ;  /* 0x000001121a1a7824 */ /* 0x001fe200078e02ff */
[----:B------:R-:W-:Y:S01]  /*8f40*/  LEA.HI.X.SX32 R15, R20, R29, 0x1, P2 ;  /* 0x0000001d140f7211 */ /* 0x000fe200010f0eff */
[----:B------:R-:W-:Y:S01]  /*8f50*/  STL.64 [R1+0x18f0], R4 ;  /* 0x0018f00401007387 */ /* 0x000fe20000100a00 */
[----:B-1----:R-:W-:-:S03]  /*8f60*/  IMAD R3, R3, 0x226, RZ ;  /* 0x0000022603037824 */ /* 0x002fc600078e02ff */
[----:B------:R-:W-:Y:S01]  /*8f70*/  STL.64 [R1+0x1880], R8 ;  /* 0x0018800801007387 */ /* 0x000fe20000100a00 */
[----:B------:R-:W-:Y:S01]  /*8f80*/  LEA.HI.X.SX32 R13, R21, R29, 0x1, P1 ;  /* 0x0000001d150d7211 */ /* 0x000fe200008f0eff */
[----:B------:R-:W0:Y:S02]  /*8f90*/  LDC R20, c[0x0][0x268] ;  /* 0x00009a00ff147b82 */ /* 0x000e240000000800 */
[----:B------:R1:W-:Y:S06]  /*8fa0*/  STL.64 [R1+0x17a0], R10 ;  /* 0x0017a00a01007387 */ /* 0x0003ec0000100a00 */
[----:B------:R-:W2:Y:S01]  /*8fb0*/  LDC R2, c[0x0][0x268] ;  /* 0x00009a00ff027b82 */ /* 0x000ea20000000800 */
[----:B-1----:R-:W-:-:S07]  /*8fc0*/  IADD3 R10, P6, R3, R28, RZ ;  /* 0x0000001c030a7210 */ /* 0x002fce0007fde0ff */
[----:B------:R-:W1:Y:S02]  /*8fd0*/  LDC R3, c[0x0][0x268] ;  /* 0x00009a00ff037b82 */ /* 0x000e640000000800 */
[----:B-1----:R-:W-:-:S06]  /*8fe0*/  IMAD R21, R3, 0x111, RZ ;  /* 0x0000011103157824 */ /* 0x002fcc00078e02ff */
[----:B------:R-:W1:Y:S01]  /*8ff0*/  LDC R3, c[0x0][0x268] ;  /* 0x00009a00ff037b82 */ /* 0x000e620000000800 */
[-C--:B------:R-:W-:Y:S01]  /*9000*/  IADD3 R18, P3, R25, R28.reuse, RZ ;  /* 0x0000001c19127210 */ /* 0x080fe20007f7e0ff */
[----:B------:R-:W-:Y:S03]  /*9010*/  STL.64 [R1+0x15d8], R12 ;  /* 0x0015d80c01007387 */ /* 0x000fe60000100a00 */
[----:B------:R-:W-:Y:S01]  /*9020*/  LEA.HI.X.SX32 R19, R21, R29, 0x1, P3 ;  /* 0x0000001d15137211 */ /* 0x000fe200018f0eff */
[----:B-1----:R-:W-:Y:S02]  /*9030*/  IMAD R24, R3, 0x228, RZ ;  /* 0x0000022803187824 */ /* 0x002fe400078e02ff */
[----:B------:R-:W1:Y:S08]  /*9040*/  LDC R21, c[0x0][0x268] ;  /* 0x00009a00ff157b82 */ /* 0x000e700000000800 */
[----:B------:R-:W3:Y:S01]  /*9050*/  LDC R3, c[0x0][0x268] ;  /* 0x00009a00ff037b82 */ /* 0x000ee20000000800 */
[----:B------:R-:W-:Y:S04]  /*9060*/  STL.64 [R1+0x1268], R14 ;  /* 0x0012680e01007387 */ /* 0x000fe80000100a00 */
[----:B------:R4:W-:Y:S02]  /*9070*/  STL.64 [R1+0x1260], R18 ;  /* 0x0012601201007387 */ /* 0x0009e40000100a00 */
[----:B----4-:R-:W-:Y:S01]  /*9080*/  IADD3 R18, P3, R24, R28, RZ ;  /* 0x0000001c18127210 */ /* 0x010fe20007f7e0ff */
[----:B---3--:R-:W-:-:S02]  /*9090*/  IMAD R24, R3, 0x116, RZ ;  /* 0x0000011603187824 */ /* 0x008fc400078e02ff */
[----:B------:R-:W3:Y:S01]  /*90a0*/  LDC R3, c[0x0][0x268] ;  /* 0x00009a00ff037b82 */ /* 0x000ee20000000800 */
[----:B0-----:R-:W-:Y:S01]  /*90b0*/  IMAD R20, R20, 0x89, RZ ;  /* 0x0000008914147824 */ /* 0x001fe200078e02ff */
[-C--:B------:R-:W-:Y:S01]  /*90c0*/  IADD3 R4, P4, R26, R28.reuse, RZ ;  /* 0x0000001c1a047210 */ /* 0x080fe20007f9e0ff */
[----:B-1----:R-:W-:Y:S01]  /*90d0*/  IMAD R21, R21, 0x22a, RZ ;  /* 0x0000022a15157824 */ /* 0x002fe200078e02ff */
[-C--:B------:R-:W-:Y:S02]  /*90e0*/  IADD3 R8, P5, R27, R28.reuse, RZ ;  /* 0x0000001c1b087210 */ /* 0x080fe40007fbe0ff */
[-C--:B------:R-:W-:Y:S02]  /*90f0*/  LEA.HI.X.SX32 R5, R20, R29.reuse, 0x1, P4 ;  /* 0x0000001d14057211 */ /* 0x080fe400020f0eff */
[----:B------:R-:W-:Y:S01]  /*9100*/  LEA.HI.X.SX32 R9, R26, R29, 0x1, P5 ;  /* 0x0000001d1a097211 */ /* 0x000fe200028f0eff */
[----:B------:R-:W0:Y:S02]  /*9110*/  LDC R27, c[0x0][0x268] ;  /* 0x00009a00ff1b7b82 */ /* 0x000e240000000800 */
[----:B------:R1:W-:Y:S06]  /*9120*/  STL.64 [R1+0x15d0], R4 ;  /* 0x0015d00401007387 */ /* 0x0003ec0000100a00 */
[----:B------:R-:W4:Y:S01]  /*9130*/  LDC R26, c[0x0][0x268] ;  /* 0x00009a00ff1a7b82 */ /* 0x000f220000000800 */
[----:B-1----:R-:W-:Y:S01]  /*9140*/  IADD3 R4, P4, R21, R28, RZ ;  /* 0x0000001c15047210 */ /* 0x002fe20007f9e0ff */
[----:B---3--:R-:W-:-:S06]  /*9150*/  IMAD R21, R3, 0x113, RZ ;  /* 0x0000011303157824 */ /* 0x008fcc00078e02ff */
[----:B------:R-:W1:Y:S01]  /*9160*/  LDC R3, c[0x0][0x268] ;  /* 0x00009a00ff037b82 */ /* 0x000e620000000800 */
[----:B----4-:R-:W-:Y:S02]  /*9170*/  IMAD R20, R26, 0x22c, RZ ;  /* 0x0000022c1a147824 */ /* 0x010fe400078e02ff */
[----:B-1----:R-:W-:-:S05]  /*9180*/  IMAD R26, R3, 0x45, RZ ;  /* 0x00000045031a7824 */ /* 0x002fca00078e02ff */
[----:B------:R-:W1:Y:S01]  /*9190*/  LDC R3, c[0x0][0x268] ;  /* 0x00009a00ff037b82 */ /* 0x000e620000000800 */
[----:B0-----:R-:W-:-:S05]  /*91a0*/  IMAD R27, R27, 0x8a, RZ ;  /* 0x0000008a1b1b7824 */ /* 0x001fca00078e02ff */
[----:B------:R-:W-:-:S04]  /*91b0*/  IADD3 R12, P1, R27, R28, RZ ;  /* 0x0000001c1b0c7210 */ /* 0x000fc80007f3e0ff */
[-C--:B------:R-:W-:Y:S01]  /*91c0*/  LEA.HI.X.SX32 R13, R26, R29.reuse, 0x1, P1 ;  /* 0x0000001d1a0d7211 */ /* 0x080fe200008f0eff */
[----:B-1----:R-:W-:Y:S02]  /*91d0*/  IMAD R26, R3, 0x46, RZ ;  /* 0x00000046031a7824 */ /* 0x002fe400078e02ff */
[----:B------:R-:W0:Y:S01]  /*91e0*/  LDC R3, c[0x0][0x268] ;  /* 0x00009a00ff037b82 */ /* 0x000e220000000800 */
[----:B--2---:R-:W-:Y:S01]  /*91f0*/  IMAD R2, R2, 0x114, RZ ;  /* 0x0000011402027824 */ /* 0x004fe200078e02ff */
[-C--:B------:R-:W-:Y:S01]  /*9200*/  LEA.HI.X.SX32 R11, R21, R29.reuse, 0x1, P6 ;  /* 0x0000001d150b7211 */ /* 0x080fe200030f0eff */
[----:B------:R-:W-:Y:S03]  /*9210*/  STL.64 [R1+0x1258], R8 ;  /* 0x0012580801007387 */ /* 0x000fe60000100a00 */
[----:B------:R-:W-:Y:S02]  /*9220*/  IADD3 R14, P2, R2, R28, RZ ;  /* 0x0000001c020e7210 */ /* 0x000fe40007f5e0ff */
[----:B------:R-:W1:Y:S01]  /*9230*/  LDC R21, c[0x0][0x268] ;  /* 0x00009a00ff157b82 */ /* 0x000e620000000800 */
[----:B------:R2:W-:Y:S01]  /*9240*/  STL.64 [R1+0x1250], R10 ;  /* 0x0012500a01007387 */ /* 0x0005e20000100a00 */
[----:B------:R-:W-:-:S06]  /*9250*/  LEA.HI.X.SX32 R15, R27, R29, 0x1, P2 ;  /* 0x0000001d1b0f7211 */ /* 0x000fcc00010f0eff */
[----:B------:R-:W3:Y:S01]  /*9260*/  LDC R27, c[0x0][0x268] ;  /* 0x00009a00ff1b7b82 */ /* 0x000ee20000000800 */
[----:B--2---:R-:W-:Y:S01]  /*9270*/  IADD3 R10, P6, R20, R28, RZ ;  /* 0x0000001c140a7210 */ /* 0x004fe20007fde0ff */
[----:B0-----:R-:W-:-:S06]  /*9280*/  IMAD R20, R3, 0x8c, RZ ;  /* 0x0000008c03147824 */ /* 0x001fcc00078e02ff */
[----:B------:R-:W0:Y:S01]  /*9290*/  LDC R3, c[0x0][0x268] ;  /* 0x00009a00ff037b82 */ /* 0x000e220000000800 */
[----:B------:R-:W-:Y:S01]  /*92a0*/  LEA.HI.X.SX32 R19, R2, R29, 0x1, P3 ;  /* 0x0000001d02137211 */ /* 0x000fe200018f0eff */
[----:B------:R2:W-:Y:S01]  /*92b0*/  STL.64 [R1+0x1798], R12 ;  /* 0x0017980c01007387 */ /* 0x0005e20000100a00 */
[----:B-1----:R-:W-:-:S05]  /*92c0*/  IMAD R21, R21, 0x22e, RZ ;  /* 0x0000022e15157824 */ /* 0x002fca00078e02ff */
[----:B------:R-:W1:Y:S01]  /*92d0*/  LDC R2, c[0x0][0x268] ;  /* 0x00009a00ff027b82 */ /* 0x000e620000000800 */
[----:B--2---:R-:W-:Y:S01]  /*92e0*/  IADD3 R12, P1, R21, R28, RZ ;  /* 0x0000001c150c7210 */ /* 0x004fe20007f3e0ff */
[----:B---3--:R-:W-:Y:S02]  /*92f0*/  IMAD R21, R27, 0x118, RZ ;  /* 0x000001181b157824 */ /* 0x008fe400078e02ff */
[----:B0-----:R-:W-:-:S04]  /*9300*/  IMAD R27, R3, 0x115, RZ ;  /* 0x00000115031b7824 */ /* 0x001fc800078e02ff */
[----:B------:R-:W0:Y:S01]  /*9310*/  LDC R3, c[0x0][0x268] ;  /* 0x00009a00ff037b82 */ /* 0x000e220000000800 */
[----:B------:R-:W-:Y:S01]  /*9320*/  IADD3 R8, P5, R24, R28, RZ ;  /* 0x0000001c18087210 */ /* 0x000fe20007fbe0ff */
[----:B-1----:R-:W-:Y:S01]  /*9330*/  IMAD R2, R2, 0x8b, RZ ;  /* 0x0000008b02027824 */ /* 0x002fe200078e02ff */
[-C--:B------:R-:W-:Y:S01]  /*9340*/  LEA.HI.X.SX32 R5, R27, R29.reuse, 0x1, P4 ;  /* 0x0000001d1b057211 */ /* 0x080fe200020f0eff */
[----:B------:R-:W-:Y:S01]  /*9350*/  STL.64 [R1+0x15c8], R14 ;  /* 0x0015c80e01007387 */ /* 0x000fe20000100a00 */
[----:B------:R-:W-:-:S03]  /*9360*/  LEA.HI.X.SX32 R11, R24, R29, 0x1, P6 ;  /* 0x0000001d180b7211 */ /* 0x000fc600030f0eff */
[----:B------:R-:W1:Y:S01]  /*9370*/  LDC R27, c[0x0][0x268] ;  /* 0x00009a00ff1b7b82 */ /* 0x000e620000000800 */
[----:B------:R-:W-:Y:S01]  /*9380*/  LEA.HI.X.SX32 R9, R2, R29, 0x1, P5 ;  /* 0x0000001d02097211 */ /* 0x000fe200028f0eff */
[----:B------:R-:W-:Y:S04]  /*9390*/  STL.64 [R1+0x1248], R18 ;  /* 0x0012481201007387 */ /* 0x000fe80000100a00 */
[----:B------:R-:W-:Y:S02]  /*93a0*/  STL.64 [R1+0x1240], R4 ;  /* 0x0012400401007387 */ /* 0x000fe40000100a00 */
[----:B------:R-:W2:Y:S02]  /*93b0*/  LDC R2, c[0x0][0x268] ;  /* 0x00009a00ff027b82 */ /* 0x000ea40000000800 */
[----:B------:R3:W-:Y:S01]  /*93c0*/  STL.64 [R1+0x15c0], R8 ;  /* 0x0015c00801007387 */ /* 0x0007e20000100a00 */
[----:B0-----:R-:W-:-:S05]  /*93d0*/  IMAD R3, R3, 0x230, RZ ;  /* 0x0000023003037824 */ /* 0x001fca00078e02ff */
[----:B---3--:R-:W-:Y:S02]  /*93e0*/  IADD3 R8, P5, R3, R28, RZ ;  /* 0x0000001c03087210 */ /* 0x008fe40007fbe0ff */
[----:B------:R-:W0:Y:S01]  /*93f0*/  LDC R3, c[0x0][0x268] ;  /* 0x00009a00ff037b82 */ /* 0x000e220000000800 */
[----:B--2---:R-:W-:-:S07]  /*9400*/  IMAD R25, R2, 0x232, RZ ;  /* 0x0000023202197824 */ /* 0x004fce00078e02ff */
[----:B------:R-:W2:Y:S01]  /*9410*/  LDC R2, c[0x0][0x268] ;  /* 0x00009a00ff027b82 */ /* 0x000ea20000000800 */
[----:B0-----:R-:W-:-:S07]  /*9420*/  IMAD R24, R3, 0x117, RZ ;  /* 0x0000011703187824 */ /* 0x001fce00078e02ff */
[----:B------:R-:W0:Y:S01]  /*9430*/  LDC R3, c[0x0][0x268] ;  /* 0x00009a00ff037b82 */ /* 0x000e220000000800 */
[----:B------:R-:W-:Y:S01]  /*9440*/  LEA.HI.X.SX32 R13, R24, R29, 0x1, P1 ;  /* 0x0000001d180d7211 */ /* 0x000fe200008f0eff */
[----:B--2---:R-:W-:Y:S02]  /*9450*/  IMAD R24, R2, 0x23, RZ ;  /* 0x0000002302187824 */ /* 0x004fe400078e02ff */
[----:B0-----:R-:W-:-:S04]  /*9460*/  IMAD R2, R3, 0x234, RZ ;  /* 0x0000023403027824 */ /* 0x001fc800078e02ff */
[----:B------:R-:W0:Y:S01]  /*9470*/  LDC R3, c[0x0][0x268] ;  /* 0x00009a00ff037b82 */ /* 0x000e220000000800 */
[-C--:B------:R-:W-:Y:S02]  /*9480*/  IADD3 R14, P2, R26, R28.reuse, RZ ;  /* 0x0000001c1a0e7210 */ /* 0x080fe40007f5e0ff */
[-C--:B------:R-:W-:Y:S02]  /*9490*/  IADD3 R18, P3, R20, R28.reuse, RZ ;  /* 0x0000001c14127210 */ /* 0x080fe40007f7e0ff */
[-C--:B------:R-:W-:Y:S02]  /*94a0*/  LEA.HI.X.SX32 R15, R24, R29.reuse, 0x1, P2 ;  /* 0x0000001d180f7211 */ /* 0x080fe400010f0eff */
[-C--:B------:R-:W-:Y:S01]  /*94b0*/  LEA.HI.X.SX32 R19, R26, R29.reuse, 0x1, P3 ;  /* 0x0000001d1a137211 */ /* 0x080fe200018f0eff */
[----:B------:R-:W-:Y:S01]  /*94c0*/  STL.64 [R1+0x1238], R10 ;  /* 0x0012380a01007387 */ /* 0x000fe20000100a00 */
[-C--:B------:R-:W-:Y:S01]  /*94d0*/  IADD3 R4, P4, R21, R28.reuse, RZ ;  /* 0x0000001c15047210 */ /* 0x080fe20007f9e0ff */
[----:B-1----:R-:W-:Y:S01]  /*94e0*/  IMAD R27, R27, 0x11a, RZ ;  /* 0x0000011a1b1b7824 */ /* 0x002fe200078e02ff */
[----:B------:R-:W-:Y:S01]  /*94f0*/  LEA.HI.X.SX32 R9, R21, R29, 0x1, P5 ;  /* 0x0000001d15097211 */ /* 0x000fe200028f0eff */
[----:B------:R-:W-:Y:S01]  /*9500*/  STL.64 [R1+0x1230], R12 ;  /* 0x0012300c01007387 */ /* 0x000fe20000100a00 */
[----:B------:R-:W1:Y:S03]  /*9510*/  LDC R21, c[0x0][0x268] ;  /* 0x00009a00ff157b82 */ /* 0x000e660000000800 */
[----:B------:R-:W-:Y:S04]  /*9520*/  STL.64 [R1+0x1878], R14 ;  /* 0x0018780e01007387 */ /* 0x000fe80000100a00 */
[----:B------:R2:W-:Y:S01]  /*9530*/  STL.64 [R1+0x1790], R18 ;  /* 0x0017901201007387 */ /* 0x0005e20000100a00 */
[----:B0-----:R-:W-:Y:S01]  /*9540*/  IMAD R3, R3, 0x236, RZ ;  /* 0x0000023603037824 */ /* 0x001fe200078e02ff */
[----:B------:R-:W0:Y:S04]  /*9550*/  LDC R26, c[0x0][0x268] ;  /* 0x00009a00ff1a7b82 */ /* 0x000e280000000800 */
[----:B--2---:R-:W-:-:S04]  /*9560*/  IADD3 R18, P3, R3, R28, RZ ;  /* 0x0000001c03127210 */ /* 0x004fc80007f7e0ff */
[----:B------:R-:W2:Y:S01]  /*9570*/  LDC R3, c[0x0][0x268] ;  /* 0x00009a00ff037b82 */ /* 0x000ea20000000800 */
[----:B------:R-:W-:Y:S01]  /*9580*/  IADD3 R10, P6, R25, R28, RZ ;  /* 0x0000001c190a7210 */ /* 0x000fe20007fde0ff */
[----:B--2---:R-:W-:-:S05]  /*9590*/  IMAD R3, R3, 0x119, RZ ;  /* 0x0000011903037824 */ /* 0x004fca00078e02ff */
[----:B------:R-:W-:Y:S02]  /*95a0*/  LEA.HI.X.SX32 R11, R3, R29, 0x1, P6 ;  /* 0x0000001d030b7211 */ /* 0x000fe400030f0eff */
[----:B------:R-:W2:Y:S01]  /*95b0*/  LDC R3, c[0x0][0x268] ;  /* 0x00009a00ff037b82 */ /* 0x000ea20000000800 */
[----:B-1----:R-:W-:Y:S01]  /*95c0*/  IMAD R24, R21, 0x238, RZ ;  /* 0x0000023815187824 */ /* 0x002fe200078e02ff */
[----:B------:R-:W-:-:S06]  /*95d0*/  IADD3 R12, P1, R27, R28, RZ ;  /* 0x0000001c1b0c7210 */ /* 0x000fcc0007f3e0ff */
[----:B------:R-:W1:Y:S01]  /*95e0*/  LDC R21, c[0x0][0x268] ;  /* 0x00009a00ff157b82 */ /* 0x000e620000000800 */
[----:B--2---:R-:W-:-:S05]  /*95f0*/  IMAD R3, R3, 0x8d, RZ ;  /* 0x0000008d03037824 */ /* 0x004fca00078e02ff */
[-C--:B------:R-:W-:Y:S02]  /*9600*/  LEA.HI.X.SX32 R13, R3, R29.reuse, 0x1, P1 ;  /* 0x0000001d030d7211 */ /* 0x080fe400008f0eff */
[----:B------:R-:W2:Y:S01]  /*9610*/  LDC R3, c[0x0][0x268] ;  /* 0x00009a00ff037b82 */ /* 0x000ea20000000800 */
[----:B------:R-:W-:Y:S01]  /*9620*/  LEA.HI.X.SX32 R5, R20, R29, 0x1, P4 ;  /* 0x0000001d14057211 */ /* 0x000fe200020f0eff */
[----:B-1----:R-:W-:Y:S01]  /*9630*/  IMAD R21, R21, 0x23a, RZ ;  /* 0x0000023a15157824 */ /* 0x002fe200078e02ff */
[----:B------:R-:W-:-:S03]  /*9640*/  IADD3 R14, P2, R2, R28, RZ ;  /* 0x0000001c020e7210 */ /* 0x000fc60007f5e0ff */
[----:B------:R-:W-:Y:S02]  /*9650*/  STL.64 [R1+0x15b8], R4 ;  /* 0x0015b80401007387 */ /* 0x000fe40000100a00 */
[----:B------:R-:W1:Y:S02]  /*9660*/  LDC R2, c[0x0][0x268] ;  /* 0x00009a00ff027b82 */ /* 0x000e640000000800 */
[----:B------:R-:W-:Y:S04]  /*9670*/  STL.64 [R1+0x1228], R8 ;  /* 0x0012280801007387 */ /* 0x000fe80000100a00 */
[----:B------:R-:W-:Y:S01]  /*9680*/  STL.64 [R1+0x1220], R10 ;  /* 0x0012200a01007387 */ /* 0x000fe20000100a00 */
[----:B0-----:R-:W-:Y:S01]  /*9690*/  IMAD R26, R26, 0x11c, RZ ;  /* 0x0000011c1a1a7824 */ /* 0x001fe200078e02ff */
[----:B------:R-:W0:Y:S02]  /*96a0*/  LDC R20, c[0x0][0x268] ;  /* 0x00009a00ff147b82 */ /* 0x000e240000000800 */
[----:B------:R3:W-:Y:S02]  /*96b0*/  STL.64 [R1+0x15b0], R12 ;  /* 0x0015b00c01007387 */ /* 0x0007e40000100a00 */
[----:B---3--:R-:W-:Y:S01]  /*96c0*/  IADD3 R12, P1, R21, R28, RZ ;  /* 0x0000001c150c7210 */ /* 0x008fe20007f3e0ff */
[----:B--2---:R-:W-:-:S03]  /*96d0*/  IMAD R21, R3, 0x11b, RZ ;  /* 0x0000011b03157824 */ /* 0x004fc600078e02ff */
[----:B------:R-:W2:Y:S01]  /*96e0*/  LDC R3, c[0x0][0x268] ;  /* 0x00009a00ff037b82 */ /* 0x000ea20000000800 */
[----:B-1----:R-:W-:-:S05]  /*96f0*/  IMAD R2, R2, 0x8e, RZ ;  /* 0x0000008e02027824 */ /* 0x002fca00078e02ff */
[----:B------:R-:W-:Y:S01]  /*9700*/  IADD3 R4, P4, R2, R28, RZ ;  /* 0x0000001c02047210 */ /* 0x000fe20007f9e0ff */
[----:B--2---:R-:W-:-:S05]  /*9710*/  IMAD R3, R3, 0x47, RZ ;  /* 0x0000004703037824 */ /* 0x004fca00078e02ff */
[-C--:B------:R-:W-:Y:S02]  /*9720*/  LEA.HI.X.SX32 R5, R3, R29.reuse, 0x1, P4 ;  /* 0x0000001d03057211 */ /* 0x080fe400020f0eff */
[----:B------:R-:W1:Y:S01]  /*9730*/  LDC R3, c[0x0][0x268] ;  /* 0x00009a00ff037b82 */ /* 0x000e620000000800 */
[----:B------:R-:W-:Y:S02]  /*9740*/  LEA.HI.X.SX32 R19, R21, R29, 0x1, P3 ;  /* 0x0000001d15137211 */ /* 0x000fe400018f0eff */
[----:B------:R-:W-:-:S05]  /*9750*/  IADD3 R10, P6, R24, R28, RZ ;  /* 0x0000001c180a7210 */ /* 0x000fca0007fde0ff */
[----:B------:R-:W2:Y:S01]  /*9760*/  LDC R21, c[0x0][0x268] ;  /* 0x00009a00ff157b82 */ /* 0x000ea20000000800 */
[----:B-1----:R-:W-:-:S07]  /*9770*/  IMAD R24, R3, 0x24, RZ ;  /* 0x0000002403187824 */ /* 0x002fce00078e02ff */
[----:B------:R-:W1:Y:S01]  /*9780*/  LDC R3, c[0x0][0x268] ;  /* 0x00009a00ff037b82 */ /* 0x000e620000000800 */
[----:B------:R-:W-:Y:S01]  /*9790*/  LEA.HI.X.SX32 R15, R27, R29, 0x1, P2 ;  /* 0x0000001d1b0f7211 */ /* 0x000fe200010f0eff */
[----:B--2---:R-:W-:-:S04]  /*97a0*/  IMAD R21, R21, 0x23e, RZ ;  /* 0x0000023e15157824 */ /* 0x004fc800078e02ff */
[----:B------:R-:W-:Y:S01]  /*97b0*/  STL.64 [R1+0x1218], R14 ;  /* 0x0012180e01007387 */ /* 0x000fe20000100a00 */
[-C--:B------:R-:W-:Y:S01]  /*97c0*/  IADD3 R8, P5, R26, R28.reuse, RZ ;  /* 0x0000001c1a087210 */ /* 0x080fe20007fbe0ff */
[----:B0-----:R-:W-:Y:S01]  /*97d0*/  IMAD R25, R20, 0x11e, RZ ;  /* 0x0000011e14197824 */ /* 0x001fe200078e02ff */
[-C--:B------:R-:W-:Y:S01]  /*97e0*/  LEA.HI.X.SX32 R11, R26, R29.reuse, 0x1, P6 ;  /* 0x0000001d1a0b7211 */ /* 0x080fe200030f0eff */
[----:B------:R-:W-:Y:S01]  /*97f0*/  STL.64 [R1+0x1210], R18 ;  /* 0x0012101201007387 */ /* 0x000fe20000100a00 */
[----:B------:R-:W0:Y:S03]  /*9800*/  LDC R26, c[0x0][0x268] ;  /* 0x00009a00ff1a7b82 */ /* 0x000e260000000800 */
[----:B------:R2:W-:Y:S05]  /*9810*/  STL.64 [R1+0x1788], R4 ;  /* 0x0017880401007387 */ /* 0x0005ea0000100a00 */
[----:B------:R-:W3:Y:S01]  /*9820*/  LDC R27, c[0x0][0x268] ;  /* 0x00009a00ff1b7b82 */ /* 0x000ee20000000800 */
[----:B--2---:R-:W-:Y:S01]  /*9830*/  IADD3 R4, P4, R21, R28, RZ ;  /* 0x0000001c15047210 */ /* 0x004fe20007f9e0ff */
[----:B-1----:R-:W-:Y:S01]  /*9840*/  IMAD R21, R3, 0x11d, RZ ;  /* 0x0000011d03157824 */ /* 0x002fe200078e02ff */
[----:B------:R-:W-:-:S05]  /*9850*/  LEA.HI.X.SX32 R9, R2, R29, 0x1, P5 ;  /* 0x0000001d02097211 */ /* 0x000fca00028f0eff */
[----:B------:R-:W1:Y:S01]  /*9860*/  LDC R3, c[0x0][0x268] ;  /* 0x00009a00ff037b82 */ /* 0x000e620000000800 */
[----:B------:R-:W-:Y:S01]  /*9870*/  LEA.HI.X.SX32 R13, R21, R29, 0x1, P1 ;  /* 0x0000001d150d7211 */ /* 0x000fe200008f0eff */
[----:B0-----:R-:W-:Y:S01]  /*9880*/  IMAD R21, R26, 0x90, RZ ;  /* 0x000000901a157824 */ /* 0x001fe200078e02ff */
[----:B------:R-:W-:-:S05]  /*9890*/  IADD3 R14, P2, R25, R28, RZ ;  /* 0x0000001c190e7210 */ /* 0x000fca0007f5e0ff */
[----:B------:R-:W0:Y:S08]  /*98a0*/  LDC R2, c[0x0][0x268] ;  /* 0x00009a00ff027b82 */ /* 0x000e300000000800 */
[----:B------:R-:W2:Y:S01]  /*98b0*/  LDC R20, c[0x0][0x268] ;  /* 0x00009a00ff147b82 */ /* 0x000ea20000000800 */
[----:B-1----:R-:W-:-:S07]  /*98c0*/  IMAD R26, R3, 0x8f, RZ ;  /* 0x0000008f031a7824 */ /* 0x002fce00078e02ff */
[----:B------:R-:W1:Y:S01]  /*98d0*/  LDC R3, c[0x0][0x268] ;  /* 0x00009a00ff037b82 */ /* 0x000e620000000800 */
[----:B------:R-:W-:Y:S01]  /*98e0*/  LEA.HI.X.SX32 R15, R26, R29, 0x1, P2 ;  /* 0x0000001d1a0f7211 */ /* 0x000fe200010f0eff */
[----:B---3--:R-:W-:Y:S02]  /*98f0*/  IMAD R27, R27, 0x23c, RZ ;  /* 0x0000023c1b1b7824 */ /* 0x008fe400078e02ff */
[----:B-1----:R-:W-:-:S04]  /*9900*/  IMAD R26, R3, 0x11f, RZ ;  /* 0x0000011f031a7824 */ /* 0x002fc800078e02ff */
[----:B------:R-:W1:Y:S01]  /*9910*/  LDC R3, c[0x0][0x268] ;  /* 0x00009a00ff037b82 */ /* 0x000e620000000800 */
[----:B------:R-:W-:Y:S02]  /*9920*/  IADD3 R18, P3, R27, R28, RZ ;  /* 0x0000001c1b127210 */ /* 0x000fe40007f7e0ff */
[-C--:B------:R-:W-:Y:S02]  /*9930*/  LEA.HI.X.SX32 R5, R26, R29.reuse, 0x1, P4 ;  /* 0x0000001d1a057211 */ /* 0x080fe400020f0eff */
[----:B------:R-:W-:-:S03]  /*9940*/  LEA.HI.X.SX32 R19, R25, R29, 0x1, P3 ;  /* 0x0000001d19137211 */ /* 0x000fc600018f0eff */
[----:B------:R-:W3:Y:S08]  /*9950*/  LDC R25, c[0x0][0x268] ;  /* 0x00009a00ff197b82 */ /* 0x000ef00000000800 */
[----:B------:R-:W4:Y:S01]  /*9960*/  LDC R26, c[0x0][0x268] ;  /* 0x00009a00ff1a7b82 */ /* 0x000f220000000800 */
[----:B-1----:R-:W-:Y:S01]  /*9970*/  IMAD R22, R3, 0x240, RZ ;  /* 0x0000024003167824 */ /* 0x002fe200078e02ff */
[----:B------:R-:W-:Y:S06]  /*9980*/  STL.64 [R1+0x15a8], R8 ;  /* 0x0015a80801007387 */ /* 0x000fec0000100a00 */
[----:B------:R-:W1:Y:S01]  /*9990*/  LDC R3, c[0x0][0x268] ;  /* 0x00009a00ff037b82 */ /* 0x000e620000000800 */
[----:B------:R-:W-:Y:S04]  /*99a0*/  STL.64 [R1+0x1208], R10 ;  /* 0x0012080a01007387 */ /* 0x000fe80000100a00 */
[----:B------:R-:W-:Y:S03]  /*99b0*/  STL.64 [R1+0x1200], R12 ;  /* 0x0012000c01007387 */ /* 0x000fe60000100a00 */
[----:B------:R-:W0:Y:S01]  /*99c0*/  LDC R27, c[0x0][0x268] ;  /* 0x00009a00ff1b7b82 */ /* 0x000e220000000800 */
[----:B------:R-:W-:Y:S04]  /*99d0*/  STL.64 [R1+0x15a0], R14 ;  /* 0x0015a00e01007387 */ /* 0x000fe80000100a00 */
[----:B------:R-:W-:Y:S04]  /*99e0*/  STL.64 [R1+0x11f8], R18 ;  /* 0x0011f81201007387 */ /* 0x000fe80000100a00 */
[----:B------:R2:W-:Y:S02]  /*99f0*/  STL.64 [R1+0x11f0], R4 ;  /* 0x0011f00401007387 */ /* 0x0005e40000100a00 */
[----:B--2---:R-:W-:Y:S01]  /*9a00*/  IADD3 R4, P4, R22, R28, RZ ;  /* 0x0000001c16047210 */ /* 0x004fe20007f9e0ff */
[----:B---3--:R-:W-:-:S02]  /*9a10*/  IMAD R22, R25, 0x9, RZ ;  /* 0x0000000919167824 */ /* 0x008fc400078e02ff */
[----:B----4-:R-:W-:Y:S02]  /*9a20*/  IMAD R25, R26, 0x242, RZ ;  /* 0x000002421a197824 */ /* 0x010fe400078e02ff */
[----:B-1----:R-:W-:Y:S02]  /*9a30*/  IMAD R26, R3, 0x122, RZ ;  /* 0x00000122031a7824 */ /* 0x002fe400078e02ff */
[----:B------:R-:W1:Y:S01]  /*9a40*/  LDC R3, c[0x0][0x268] ;  /* 0x00009a00ff037b82 */ /* 0x000e620000000800 */
[----:B0-----:R-:W-:Y:S01]  /*9a50*/  IMAD R27, R27, 0x12, RZ ;  /* 0x000000121b1b7824 */ /* 0x001fe200078e02ff */
[----:B------:R-:W-:-:S04]  /*9a60*/  IADD3 R10, P6, R24, R28, RZ ;  /* 0x0000001c180a7210 */ /* 0x000fc80007fde0ff */
[CC--:B------:R-:W-:Y:S02]  /*9a70*/  IADD3 R8, P5, R27.reuse, R28.reuse, RZ ;  /* 0x0000001c1b087210 */ /* 0x0c0fe40007fbe0ff */
[----:B------:R-:W-:Y:S01]  /*9a80*/  LEA.HI.X.SX32 R11, R27, R29, 0x1, P6 ;  /* 0x0000001d1b0b7211 */ /* 0x000fe200030f0eff */
[----:B------:R-:W-:Y:S02]  /*9a90*/  IMAD R2, R2, 0x48, RZ ;  /* 0x0000004802027824 */ /* 0x000fe400078e02ff */
[----:B-1----:R-:W-:Y:S02]  /*9aa0*/  IMAD R27, R3, 0x244, RZ ;  /* 0x00000244031b7824 */ /* 0x002fe400078e02ff */
[----:B------:R-:W0:Y:S01]  /*9ab0*/  LDC R3, c[0x0][0x268] ;  /* 0x00009a00ff037b82 */ /* 0x000e220000000800 */
[-C--:B------:R-:W-:Y:S02]  /*9ac0*/  IADD3 R12, P1, R2, R28.reuse, RZ ;  /* 0x0000001c020c7210 */ /* 0x080fe40007f3e0ff */
[----:B------:R-:W-:-:S02]  /*9ad0*/  IADD3 R14, P2, R21, R28, RZ ;  /* 0x0000001c150e7210 */ /* 0x000fc40007f5e0ff */
[-C--:B------:R-:W-:Y:S02]  /*9ae0*/  LEA.HI.X.SX32 R9, R22, R29.reuse, 0x1, P5 ;  /* 0x0000001d16097211 */ /* 0x080fe400028f0eff */
[-C--:B------:R-:W-:Y:S02]  /*9af0*/  LEA.HI.X.SX32 R13, R24, R29.reuse, 0x1, P1 ;  /* 0x0000001d180d7211 */ /* 0x080fe400008f0eff */
[----:B------:R-:W-:Y:S01]  /*9b00*/  LEA.HI.X.SX32 R15, R2, R29, 0x1, P2 ;  /* 0x0000001d020f7211 */ /* 0x000fe200010f0eff */
[----:B------:R-:W-:Y:S01]  /*9b10*/  STL.64 [R1+0x1920], R8 ;  /* 0x0019200801007387 */ /* 0x000fe20000100a00 */
[----:B------:R-:W-:Y:S01]  /*9b20*/  IMAD R20, R20, 0x120, RZ ;  /* 0x0000012014147824 */ /* 0x000fe200078e02ff */
[----:B------:R-:W1:Y:S02]  /*9b30*/  LDC R2, c[0x0][0x268] ;  /* 0x00009a00ff027b82 */ /* 0x000e640000000800 */
[----:B------:R-:W-:Y:S04]  /*9b40*/  STL.64 [R1+0x18e8], R10 ;  /* 0x0018e80a01007387 */ /* 0x000fe80000100a00 */
[----:B------:R-:W-:Y:S01]  /*9b50*/  STL.64 [R1+0x1870], R12 ;  /* 0x0018700c01007387 */ /* 0x000fe20000100a00 */
[----:B0-----:R-:W-:-:S03]  /*9b60*/  IMAD R3, R3, 0x246, RZ ;  /* 0x0000024603037824 */ /* 0x001fc600078e02ff */
[----:B------:R0:W-:Y:S02]  /*9b70*/  STL.64 [R1+0x1780], R14 ;  /* 0x0017800e01007387 */ /* 0x0001e40000100a00 */
[-C--:B0-----:R-:W-:Y:S02]  /*9b80*/  IADD3 R14, P2, R3, R28.reuse, RZ ;  /* 0x0000001c030e7210 */ /* 0x081fe40007f5e0ff */
[----:B------:R-:W0:Y:S01]  /*9b90*/  LDC R3, c[0x0][0x268] ;  /* 0x00009a00ff037b82 */ /* 0x000e220000000800 */
[----:B------:R-:W-:-:S04]  /*9ba0*/  IADD3 R18, P3, R20, R28, RZ ;  /* 0x0000001c14127210 */ /* 0x000fc80007f7e0ff */
[-C--:B------:R-:W-:Y:S01]  /*9bb0*/  LEA.HI.X.SX32 R19, R21, R29.reuse, 0x1, P3 ;  /* 0x0000001d15137211 */ /* 0x080fe200018f0eff */
[----:B0-----:R-:W-:Y:S02]  /*9bc0*/  IMAD R21, R3, 0x121, RZ ;  /* 0x0000012103157824 */ /* 0x001fe400078e02ff */
[----:B------:R-:W0:Y:S01]  /*9bd0*/  LDC R3, c[0x0][0x268] ;  /* 0x00009a00ff037b82 */ /* 0x000e220000000800 */
[----:B------:R-:W-:Y:S02]  /*9be0*/  LEA.HI.X.SX32 R5, R20, R29, 0x1, P4 ;  /* 0x0000001d14057211 */ /* 0x000fe400020f0eff */
[----:B------:R-:W-:-:S05]  /*9bf0*/  IADD3 R8, P5, R25, R28, RZ ;  /* 0x0000001c19087210 */ /* 0x000fca0007fbe0ff */
[----:B------:R-:W2:Y:S01]  /*9c00*/  LDC R20, c[0x0][0x268] ;  /* 0x00009a00ff147b82 */ /* 0x000ea20000000800 */
[----:B0-----:R-:W-:-:S07]  /*9c10*/  IMAD R24, R3, 0x248, RZ ;  /* 0x0000024803187824 */ /* 0x001fce00078e02ff */
[----:B------:R-:W0:Y:S01]  /*9c20*/  LDC R3, c[0x0][0x268] ;  /* 0x00009a00ff037b82 */ /* 0x000e220000000800 */
[----:B------:R-:W-:Y:S01]  /*9c30*/  LEA.HI.X.SX32 R9, R21, R29, 0x1, P5 ;  /* 0x0000001d15097211 */ /* 0x000fe200028f0eff */
[----:B------:R-:W-:Y:S04]  /*9c40*/  STL.64 [R1+0x1598], R18 ;  /* 0x0015981201007387 */ /* 0x000fe80000100a00 */
[----:B------:R-:W-:Y:S02]  /*9c50*/  STL.64 [R1+0x11e8], R4 ;  /* 0x0011e80401007387 */ /* 0x000fe40000100a00 */
[----:B------:R-:W3:Y:S02]  /*9c60*/  LDC R21, c[0x0][0x268] ;  /* 0x00009a00ff157b82 */ /* 0x000ee40000000800 */
[----:B------:R4:W-:Y:S02]  /*9c70*/  STL.64 [R1+0x11e0], R8 ;  /* 0x0011e00801007387 */ /* 0x0009e40000100a00 */
[----:B----4-:R-:W-:Y:S01]  /*9c80*/  IADD3 R8, P5, R24, R28, RZ ;  /* 0x0000001c18087210 */ /* 0x010fe20007fbe0ff */
[----:B0-----:R-:W-:-:S03]  /*9c90*/  IMAD R24, R3, 0x126, RZ ;  /* 0x0000012603187824 */ /* 0x001fc600078e02ff */
[----:B------:R-:W0:Y:S01]  /*9ca0*/  LDC R3, c[0x0][0x268] ;  /* 0x00009a00ff037b82 */ /* 0x000e220000000800 */
[----:B--2---:R-:W-:Y:S01]  /*9cb0*/  IMAD R20, R20, 0x91, RZ ;  /* 0x0000009114147824 */ /* 0x004fe200078e02ff */
[-C--:B------:R-:W-:Y:S02]  /*9cc0*/  IADD3 R10, P6, R26, R28.reuse, RZ ;  /* 0x0000001c1a0a7210 */ /* 0x080fe40007fde0ff */
[-C--:B------:R-:W-:Y:S02]  /*9cd0*/  IADD3 R12, P1, R27, R28.reuse, RZ ;  /* 0x0000001c1b0c7210 */ /* 0x080fe40007f3e0ff */
[-C--:B------:R-:W-:Y:S01]  /*9ce0*/  LEA.HI.X.SX32 R11, R20, R29.reuse, 0x1, P6 ;  /* 0x0000001d140b7211 */ /* 0x080fe200030f0eff */
[----:B---3--:R-:W-:Y:S01]  /*9cf0*/  IMAD R21, R21, 0x24a, RZ ;  /* 0x0000024a15157824 */ /* 0x008fe200078e02ff */
[----:B------:R-:W-:Y:S01]  /*9d00*/  LEA.HI.X.SX32 R13, R26, R29, 0x1, P1 ;  /* 0x0000001d1a0d7211 */ /* 0x000fe200008f0eff */
[----:B------:R-:W2:Y:S02]  /*9d10*/  LDC R27, c[0x0][0x268] ;  /* 0x00009a00ff1b7b82 */ /* 0x000ea40000000800 */
[----:B------:R3:W-:Y:S06]  /*9d20*/  STL.64 [R1+0x1590], R10 ;  /* 0x0015900a01007387 */ /* 0x0007ec0000100a00 */
[----:B------:R-:W4:Y:S01]  /*9d30*/  LDC R26, c[0x0][0x268] ;  /* 0x00009a00ff1a7b82 */ /* 0x000f220000000800 */
[----:B---3--:R-:W-:Y:S01]  /*9d40*/  IADD3 R10, P6, R21, R28, RZ ;  /* 0x0000001c150a7210 */ /* 0x008fe20007fde0ff */
[----:B0-----:R-:W-:-:S06]  /*9d50*/  IMAD R21, R3, 0x123, RZ ;  /* 0x0000012303157824 */ /* 0x001fcc00078e02ff */
[----:B------:R-:W0:Y:S01]  /*9d60*/  LDC R3, c[0x0][0x268] ;  /* 0x00009a00ff037b82 */ /* 0x000e220000000800 */
[----:B----4-:R-:W-:Y:S02]  /*9d70*/  IMAD R20, R26, 0x24c, RZ ;  /* 0x0000024c1a147824 */ /* 0x010fe400078e02ff */
[----:B0-----:R-:W-:-:S05]  /*9d80*/  IMAD R26, R3, 0x49, RZ ;  /* 0x00000049031a7824 */ /* 0x001fca00078e02ff */
[----:B------:R-:W0:Y:S01]  /*9d90*/  LDC R3, c[0x0][0x268] ;  /* 0x00009a00ff037b82 */ /* 0x000e220000000800 */
[----:B--2---:R-:W-:Y:S01]  /*9da0*/  IMAD R27, R27, 0x92, RZ ;  /* 0x000000921b1b7824 */ /* 0x004fe200078e02ff */
[----:B------:R-:W-:-:S04]  /*9db0*/  LEA.HI.X.SX32 R15, R21, R29, 0x1, P2 ;  /* 0x0000001d150f7211 */ /* 0x000fc800010f0eff */
[----:B------:R-:W-:Y:S02]  /*9dc0*/  IADD3 R18, P3, R27, R28, RZ ;  /* 0x0000001c1b127210 */ /* 0x000fe40007f7e0ff */
[----:B------:R-:W2:Y:S02]  /*9dd0*/  LDC R21, c[0x0][0x268] ;  /* 0x00009a00ff157b82 */ /* 0x000ea40000000800 */
[----:B------:R-:W-:Y:S01]  /*9de0*/  LEA.HI.X.SX32 R19, R26, R29, 0x1, P3 ;  /* 0x0000001d1a137211 */ /* 0x000fe200018f0eff */
[----:B0-----:R-:W-:-:S05]  /*9df0*/  IMAD R26, R3, 0x4a, RZ ;  /* 0x0000004a031a7824 */ /* 0x001fca00078e02ff */
[----:B------:R-:W0:Y:S01]  /*9e00*/  LDC R3, c[0x0][0x268] ;  /* 0x00009a00ff037b82 */ /* 0x000e220000000800 */
[----:B-1----:R-:W-:Y:S01]  /*9e10*/  IMAD R2, R2, 0x124, RZ ;  /* 0x0000012402027824 */ /* 0x002fe200078e02ff */
[----:B------:R-:W-:Y:S01]  /*9e20*/  STL.64 [R1+0x11d8], R12 ;  /* 0x0011d80c01007387 */ /* 0x000fe20000100a00 */
[----:B--2---:R-:W-:-:S03]  /*9e30*/  IMAD R21, R21, 0x24e, RZ ;  /* 0x0000024e15157824 */ /* 0x004fc600078e02ff */
[CC--:B------:R-:W-:Y:S01]  /*9e40*/  IADD3 R4, P4, R2.reuse, R28.reuse, RZ ;  /* 0x0000001c02047210 */ /* 0x0c0fe20007f9e0ff */
[----:B------:R-:W-:Y:S03]  /*9e50*/  STL.64 [R1+0x11d0], R14 ;  /* 0x0011d00e01007387 */ /* 0x000fe60000100a00 */
[-C--:B------:R-:W-:Y:S01]  /*9e60*/  LEA.HI.X.SX32 R5, R27, R29.reuse, 0x1, P4 ;  /* 0x0000001d1b057211 */ /* 0x080fe200020f0eff */
[----:B------:R1:W-:Y:S01]  /*9e70*/  STL.64 [R1+0x1778], R18 ;  /* 0x0017781201007387 */ /* 0x0003e20000100a00 */
[----:B------:R-:W-:Y:S02]  /*9e80*/  LEA.HI.X.SX32 R9, R2, R29, 0x1, P5 ;  /* 0x0000001d02097211 */ /* 0x000fe400028f0eff */
[----:B------:R-:W2:Y:S01]  /*9e90*/  LDC R2, c[0x0][0x268] ;  /* 0x00009a00ff027b82 */ /* 0x000ea20000000800 */
[----:B-1----:R-:W-:Y:S01]  /*9ea0*/  IADD3 R18, P3, R21, R28, RZ ;  /* 0x0000001c15127210 */ /* 0x002fe20007f7e0ff */
[----:B0-----:R-:W-:-:S06]  /*9eb0*/  IMAD R27, R3, 0x94, RZ ;  /* 0x00000094031b7824 */ /* 0x001fcc00078e02ff */
[----:B------:R-:W0:Y:S08]  /*9ec0*/  LDC R21, c[0x0][0x268] ;  /* 0x00009a00ff157b82 */ /* 0x000e300000000800 */
[----:B------:R-:W1:Y:S01]  /*9ed0*/  LDC R3, c[0x0][0x268] ;  /* 0x00009a00ff037b82 */ /* 0x000e620000000800 */
[-C--:B------:R-:W-:Y:S02]  /*9ee0*/  IADD3 R14, P2, R20, R28.reuse, RZ ;  /* 0x0000001c140e7210 */ /* 0x080fe40007f5e0ff */
[----:B------:R-:W-:Y:S01]  /*9ef0*/  IADD3 R12, P1, R24, R28, RZ ;  /* 0x0000001c180c7210 */ /* 0x000fe20007f3e0ff */
[----:B--2---:R-:W-:-:S02]  /*9f00*/  IMAD R2, R2, 0x93, RZ ;  /* 0x0000009302027824 */ /* 0x004fc400078e02ff */
[----:B0-----:R-:W-:Y:S02]  /*9f10*/  IMAD R20, R21, 0x128, RZ ;  /* 0x0000012815147824 */ /* 0x001fe400078e02ff */
[----:B-1----:R-:W-:Y:S02]  /*9f20*/  IMAD R21, R3, 0x125, RZ ;  /* 0x0000012503157824 */ /* 0x002fe400078e02ff */
[----:B------:R-:W0:Y:S01]  /*9f30*/  LDC R3, c[0x0][0x268] ;  /* 0x00009a00ff037b82 */ /* 0x000e220000000800 */
[----:B------:R-:W-:-:S07]  /*9f40*/  LEA.HI.X.SX32 R13, R2, R29, 0x1, P1 ;  /* 0x0000001d020d7211 */ /* 0x000fce00008f0eff */
[----:B------:R-:W1:Y:S01]  /*9f50*/  LDC R2, c[0x0][0x268] ;  /* 0x00009a00ff027b82 */ /* 0x000e620000000800 */
[-C--:B------:R-:W-:Y:S01]  /*9f60*/  LEA.HI.X.SX32 R11, R21, R29.reuse, 0x1, P6 ;  /* 0x0000001d150b7211 */ /* 0x080fe200030f0eff */
[----:B------:R-:W-:Y:S04]  /*9f70*/  STL.64 [R1+0x1588], R4 ;  /* 0x0015880401007387 */ /* 0x000fe80000100a00 */
[----:B------:R-:W-:Y:S01]  /*9f80*/  STL.64 [R1+0x11c8], R8 ;  /* 0x0011c80801007387 */ /* 0x000fe20000100a00 */
[----:B------:R-:W-:Y:S01]  /*9f90*/  LEA.HI.X.SX32 R15, R24, R29, 0x1, P2 ;  /* 0x0000001d180f7211 */ /* 0x000fe200010f0eff */
[----:B------:R-:W2:Y:S02]  /*9fa0*/  LDC R21, c[0x0][0x268] ;  /* 0x00009a00ff157b82 */ /* 0x000ea40000000800 */
[----:B------:R-:W-:Y:S01]  /*9fb0*/  STL.64 [R1+0x11c0], R10 ;  /* 0x0011c00a01007387 */ /* 0x000fe20000100a00 */
[----:B0-----:R-:W-:-:S03]  /*9fc0*/  IMAD R3, R3, 0x250, RZ ;  /* 0x0000025003037824 */ /* 0x001fc600078e02ff */
[----:B------:R0:W-:Y:S02]  /*9fd0*/  STL.64 [R1+0x1580], R12 ;  /* 0x0015800c01007387 */ /* 0x0001e40000100a00 */
[----:B0-----:R-:W-:Y:S02]  /*9fe0*/  IADD3 R12, P1, R3, R28, RZ ;  /* 0x0000001c030c7210 */ /* 0x001fe40007f3e0ff */
[----:B------:R-:W0:Y:S01]  /*9ff0*/  LDC R3, c[0x0][0x268] ;  /* 0x00009a00ff037b82 */ /* 0x000e220000000800 */
[----:B-1----:R-:W-:-:S07]  /*a000*/  IMAD R25, R2, 0x252, RZ ;  /* 0x0000025202197824 */ /* 0x002fce00078e02ff */
[----:B------:R-:W1:Y:S01]  /*a010*/  LDC R2, c[0x0][0x268] ;  /* 0x00009a00ff027b82 */ /* 0x000e620000000800 */
[----:B0-----:R-:W-:Y:S01]  /*a020*/  IMAD R24, R3, 0x127, RZ ;  /* 0x0000012703187824 */ /* 0x001fe200078e02ff */
[-C--:B------:R-:W-:Y:S02]  /*a030*/  IADD3 R4, P4, R26, R28.reuse, RZ ;  /* 0x0000001c1a047210 */ /* 0x080fe40007f9e0ff */
[----:B------:R-:W-:Y:S01]  /*a040*/  IADD3 R8, P5, R27, R28, RZ ;  /* 0x0000001c1b087210 */ /* 0x000fe20007fbe0ff */
[----:B------:R0:W-:Y:S01]  /*a050*/  STL.64 [R1+0x11b8], R14 ;  /* 0x0011b80e01007387 */ /* 0x0001e20000100a00 */
[----:B------:R-:W-:Y:S02]  /*a060*/  LEA.HI.X.SX32 R19, R24, R29, 0x1, P3 ;  /* 0x0000001d18137211 */ /* 0x000fe400018f0eff */
[----:B------:R-:W3:Y:S01]  /*a070*/  LDC R3, c[0x0][0x268] ;  /* 0x00009a00ff037b82 */ /* 0x000ee20000000800 */
[----:B-1----:R-:W-:-:S07]  /*a080*/  IMAD R24, R2, 0x25, RZ ;  /* 0x0000002502187824 */ /* 0x002fce00078e02ff */
[----:B------:R-:W1:Y:S01]  /*a090*/  LDC R2, c[0x0][0x268] ;  /* 0x00009a00ff027b82 */ /* 0x000e620000000800 */
[-C--:B------:R-:W-:Y:S02]  /*a0a0*/  LEA.HI.X.SX32 R5, R24, R29.reuse, 0x1, P4 ;  /* 0x0000001d18057211 */ /* 0x080fe400020f0eff */
[-C--:B------:R-:W-:Y:S01]  /*a0b0*/  LEA.HI.X.SX32 R9, R26, R29.reuse, 0x1, P5 ;  /* 0x0000001d1a097211 */ /* 0x080fe200028f0eff */
[----:B------:R-:W-:Y:S04]  /*a0c0*/  STL.64 [R1+0x11b0], R18 ;  /* 0x0011b01201007387 */ /* 0x000fe80000100a00 */
[----:B------:R-:W-:Y:S01]  /*a0d0*/  STL.64 [R1+0x1868], R4 ;  /* 0x0018680401007387 */ /* 0x000fe20000100a00 */
[-C--:B------:R-:W-:Y:S01]  /*a0e0*/  IADD3 R10, P6, R20, R28.reuse, RZ ;  /* 0x0000001c140a7210 */ /* 0x080fe20007fde0ff */
[----:B--2---:R-:W-:Y:S01]  /*a0f0*/  IMAD R21, R21, 0x12a, RZ ;  /* 0x0000012a15157824 */ /* 0x004fe200078e02ff */
[-C--:B0-----:R-:W-:Y:S01]  /*a100*/  IADD3 R14, P2, R25, R28.reuse, RZ ;  /* 0x0000001c190e7210 */ /* 0x081fe20007f5e0ff */
[----:B------:R0:W-:Y:S01]  /*a110*/  STL.64 [R1+0x1770], R8 ;  /* 0x0017700801007387 */ /* 0x0001e20000100a00 */
[----:B-1----:R-:W-:Y:S01]  /*a120*/  IMAD R2, R2, 0x256, RZ ;  /* 0x0000025602027824 */ /* 0x002fe200078e02ff */
[-C--:B------:R-:W-:Y:S01]  /*a130*/  LEA.HI.X.SX32 R13, R20, R29.reuse, 0x1, P1 ;  /* 0x0000001d140d7211 */ /* 0x080fe200008f0eff */
[----:B---3--:R-:W-:Y:S01]  /*a140*/  IMAD R3, R3, 0x254, RZ ;  /* 0x0000025403037824 */ /* 0x008fe200078e02ff */
[----:B------:R-:W-:Y:S01]  /*a150*/  LEA.HI.X.SX32 R11, R27, R29, 0x1, P6 ;  /* 0x0000001d1b0b7211 */ /* 0x000fe200030f0eff */
[----:B------:R-:W1:Y:S01]  /*a160*/  LDC R20, c[0x0][0x268] ;  /* 0x00009a00ff147b82 */ /* 0x000e620000000800 */
[----:B0-----:R-:W-:-:S07]  /*a170*/  IADD3 R8, P5, R2, R28, RZ ;  /* 0x0000001c02087210 */ /* 0x001fce0007fbe0ff */
[----:B------:R-:W0:Y:S08]  /*a180*/  LDC R2, c[0x0][0x268] ;  /* 0x00009a00ff027b82 */ /* 0x000e300000000800 */
[----:B------:R-:W2:Y:S01]  /*a190*/  LDC R26, c[0x0][0x268] ;  /* 0x00009a00ff1a7b82 */ /* 0x000ea20000000800 */
[----:B0-----:R-:W-:-:S07]  /*a1a0*/  IMAD R27, R2, 0x129, RZ ;  /* 0x00000129021b7824 */ /* 0x001fce00078e02ff */
[----:B------:R-:W0:Y:S01]  /*a1b0*/  LDC R2, c[0x0][0x268] ;  /* 0x00009a00ff027b82 */ /* 0x000e220000000800 */
[----:B------:R-:W-:-:S07]  /*a1c0*/  LEA.HI.X.SX32 R15, R27, R29, 0x1, P2 ;  /* 0x0000001d1b0f7211 */ /* 0x000fce00010f0eff */
[----:B------:R-:W3:Y:S01]  /*a1d0*/  LDC R27, c[0x0][0x268] ;  /* 0x00009a00ff1b7b82 */ /* 0x000ee20000000800 */
[----:B0-----:R-:W-:-:S07]  /*a1e0*/  IMAD R24, R2, 0x258, RZ ;  /* 0x0000025802187824 */ /* 0x001fce00078e02ff */
[----:B------:R-:W0:Y:S01]  /*a1f0*/  LDC R2, c[0x0][0x268] ;  /* 0x00009a00ff027b82 */ /* 0x000e220000000800 */
[----:B------:R-:W-:Y:S04]  /*a200*/  STL.64 [R1+0x1578], R10 ;  /* 0x0015780a01007387 */ /* 0x000fe80000100a00 */
[----:B------:R-:W-:Y:S04]  /*a210*/  STL.64 [R1+0x11a8], R12 ;  /* 0x0011a80c01007387 */ /* 0x000fe80000100a00 */
[----:B------:R4:W-:Y:S01]  /*a220*/  STL.64 [R1+0x11a0], R14 ;  /* 0x0011a00e01007387 */ /* 0x0009e20000100a00 */
[----:B------:R-:W-:-:S02]  /*a230*/  IADD3 R4, P4, R3, R28, RZ ;  /* 0x0000001c03047210 */ /* 0x000fc40007f9e0ff */
[-C--:B------:R-:W-:Y:S01]  /*a240*/  IADD3 R18, P3, R21, R28.reuse, RZ ;  /* 0x0000001c15127210 */ /* 0x080fe20007f7e0ff */
[----:B------:R-:W2:Y:S01]  /*a250*/  LDC R3, c[0x0][0x268] ;  /* 0x00009a00ff037b82 */ /* 0x000ea20000000800 */
[----:B----4-:R-:W-:Y:S01]  /*a260*/  IADD3 R14, P2, R24, R28, RZ ;  /* 0x0000001c180e7210 */ /* 0x010fe20007f5e0ff */
[----:B-1----:R-:W-:Y:S02]  /*a270*/  IMAD R24, R20, 0x95, RZ ;  /* 0x0000009514187824 */ /* 0x002fe400078e02ff */
[----:B---3--:R-:W-:Y:S02]  /*a280*/  IMAD R20, R27, 0x25a, RZ ;  /* 0x0000025a1b147824 */ /* 0x008fe400078e02ff */
[----:B0-----:R-:W-:Y:S02]  /*a290*/  IMAD R27, R2, 0x12e, RZ ;  /* 0x0000012e021b7824 */ /* 0x001fe400078e02ff */
[----:B------:R-:W0:Y:S01]  /*a2a0*/  LDC R2, c[0x0][0x268] ;  /* 0x00009a00ff027b82 */ /* 0x000e220000000800 */
[----:B------:R-:W-:-:S07]  /*a2b0*/  LEA.HI.X.SX32 R5, R21, R29, 0x1, P4 ;  /* 0x0000001d15057211 */ /* 0x000fce00020f0eff */
[----:B------:R-:W1:Y:S01]  /*a2c0*/  LDC R21, c[0x0][0x268] ;  /* 0x00009a00ff157b82 */ /* 0x000e620000000800 */
[----:B------:R-:W-:-:S05]  /*a2d0*/  LEA.HI.X.SX32 R19, R24, R29, 0x1, P3 ;  /* 0x0000001d18137211 */ /* 0x000fca00018f0eff */
[----:B------:R3:W-:Y:S01]  /*a2e0*/  STL.64 [R1+0x1570], R18 ;  /* 0x0015701201007387 */ /* 0x0007e20000100a00 */
[----:B--2---:R-:W-:Y:S02]  /*a2f0*/  IMAD R26, R26, 0x12c, RZ ;  /* 0x0000012c1a1a7824 */ /* 0x004fe400078e02ff */
[----:B------:R-:W-:Y:S01]  /*a300*/  IMAD R3, R3, 0x96, RZ ;  /* 0x0000009603037824 */ /* 0x000fe200078e02ff */
[-C--:B---3--:R-:W-:Y:S01]  /*a310*/  IADD3 R18, P3, R20, R28.reuse, RZ ;  /* 0x0000001c14127210 */ /* 0x088fe20007f7e0ff */
        /* <DEDUP_REMOVED lines=85> */
[----:B------:R-:W-:Y:S01]  /*a870*/  IADD3 R12, P1, R26, R28, RZ ;  /* 0x0000001c1a0c7210 */ /* 0x000fe20007f3e0ff */
[----:B-1----:R-:W-:-:S03]  /*a880*/  IMAD R21, R21, 0x26a, RZ ;  /* 0x0000026a15157824 */ /* 0x002fc600078e02ff */
[----:B------:R-:W-:-:S05]  /*a890*/  LEA.HI.X.SX32 R13, R20, R29, 0x1, P1 ;  /* 0x0000001d140d7211 */ /* 0x000fca00008f0eff */
[----:B------:R0:W-:Y:S02]  /*a8a0*/  STL.64 [R1+0x1550], R12 ;  /* 0x0015500c01007387 */ /* 0x0001e40000100a00 */
[-C--:B0-----:R-:W-:Y:S01]  /*a8b0*/  IADD3 R12, P1, R21, R28.reuse, RZ ;  /* 0x0000001c150c7210 */ /* 0x081fe20007f3e0ff */
[----:B---3--:R-:W-:Y:S02]  /*a8c0*/  IMAD R21, R3, 0x133, RZ ;  /* 0x0000013303157824 */ /* 0x008fe400078e02ff */
[----:B------:R-:W0:Y:S01]  /*a8d0*/  LDC R3, c[0x0][0x268] ;  /* 0x00009a00ff037b82 */ /* 0x000e220000000800 */
[----:B------:R-:W-:-:S07]  /*a8e0*/  IADD3 R14, P2, R27, R28, RZ ;  /* 0x0000001c1b0e7210 */ /* 0x000fce0007f5e0ff */
[----:B------:R-:W1:Y:S01]  /*a8f0*/  LDC R27, c[0x0][0x268] ;  /* 0x00009a00ff1b7b82 */ /* 0x000e620000000800 */
[----:B------:R-:W-:Y:S01]  /*a900*/  LEA.HI.X.SX32 R19, R21, R29, 0x1, P3 ;  /* 0x0000001d15137211 */ /* 0x000fe200018f0eff */
[----:B0-----:R-:W-:-:S06]  /*a910*/  IMAD R21, R3, 0x4d, RZ ;  /* 0x0000004d03157824 */ /* 0x001fcc00078e02ff */
[----:B------:R-:W0:Y:S01]  /*a920*/  LDC R3, c[0x0][0x268] ;  /* 0x00009a00ff037b82 */ /* 0x000e220000000800 */
[----:B------:R-:W-:Y:S01]  /*a930*/  LEA.HI.X.SX32 R15, R26, R29, 0x1, P2 ;  /* 0x0000001d1a0f7211 */ /* 0x000fe200010f0eff */
[----:B-1----:R-:W-:-:S06]  /*a940*/  IMAD R27, R27, 0x9a, RZ ;  /* 0x0000009a1b1b7824 */ /* 0x002fcc00078e02ff */
[----:B------:R-:W1:Y:S01]  /*a950*/  LDC R26, c[0x0][0x268] ;  /* 0x00009a00ff1a7b82 */ /* 0x000e620000000800 */
[----:B------:R-:W-:-:S04]  /*a960*/  IADD3 R4, P4, R27, R28, RZ ;  /* 0x0000001c1b047210 */ /* 0x000fc80007f9e0ff */
[----:B------:R-:W-:Y:S01]  /*a970*/  LEA.HI.X.SX32 R5, R21, R29, 0x1, P4 ;  /* 0x0000001d15057211 */ /* 0x000fe200020f0eff */
[----:B0-----:R-:W-:Y:S02]  /*a980*/  IMAD R21, R3, 0x4e, RZ ;  /* 0x0000004e03157824 */ /* 0x001fe400078e02ff */
[----:B------:R-:W0:Y:S01]  /*a990*/  LDC R3, c[0x0][0x268] ;  /* 0x00009a00ff037b82 */ /* 0x000e220000000800 */
[----:B--2---:R-:W-:Y:S01]  /*a9a0*/  IMAD R2, R2, 0x134, RZ ;  /* 0x0000013402027824 */ /* 0x004fe200078e02ff */
[----:B------:R-:W-:Y:S01]  /*a9b0*/  STL.64 [R1+0x1158], R14 ;  /* 0x0011580e01007387 */ /* 0x000fe20000100a00 */
[----:B-1----:R-:W-:-:S03]  /*a9c0*/  IMAD R20, R26, 0x26c, RZ ;  /* 0x0000026c1a147824 */ /* 0x002fc600078e02ff */
        /* <DEDUP_REMOVED lines=38> */
[CC--:B------:R-:W-:Y:S02]  /*ac30*/  IADD3 R8, P5, R21.reuse, R28.reuse, RZ ;  /* 0x0000001c15087210 */ /* 0x0c0fe40007fbe0ff */
[-C--:B------:R-:W-:Y:S02]  /*ac40*/  IADD3 R10, P6, R20, R28.reuse, RZ ;  /* 0x0000001c140a7210 */ /* 0x080fe40007fde0ff */
[-C--:B------:R-:W-:Y:S02]  /*ac50*/  LEA.HI.X.SX32 R9, R24, R29.reuse, 0x1, P5 ;  /* 0x0000001d18097211 */ /* 0x080fe400028f0eff */
[----:B------:R-:W-:Y:S01]  /*ac60*/  LEA.HI.X.SX32 R11, R21, R29, 0x1, P6 ;  /* 0x0000001d150b7211 */ /* 0x000fe200030f0eff */
[----:B------:R-:W-:Y:S01]  /*ac70*/  STL.64 [R1+0x1138], R18 ;  /* 0x0011381201007387 */ /* 0x000fe20000100a00 */
[----:B-1----:R-:W-:Y:S01]  /*ac80*/  IMAD R27, R27, 0x13a, RZ ;  /* 0x0000013a1b1b7824 */ /* 0x002fe200078e02ff */
[----:B------:R-:W-:Y:S01]  /*ac90*/  IADD3 R12, P1, R26, R28, RZ ;  /* 0x0000001c1a0c7210 */ /* 0x000fe20007f3e0ff */
[----:B------:R-:W1:Y:S01]  /*aca0*/  LDC R21, c[0x0][0x268] ;  /* 0x00009a00ff157b82 */ /* 0x000e620000000800 */
[----:B------:R-:W-:Y:S04]  /*acb0*/  STL.64 [R1+0x1130], R4 ;  /* 0x0011300401007387 */ /* 0x000fe80000100a00 */
[----:B------:R-:W-:Y:S04]  /*acc0*/  STL.64 [R1+0x1858], R8 ;  /* 0x0018580801007387 */ /* 0x000fe80000100a00 */
[----:B------:R2:W-:Y:S01]  /*acd0*/  STL.64 [R1+0x1750], R10 ;  /* 0x0017500a01007387 */ /* 0x0005e20000100a00 */
[----:B0-----:R-:W-:-:S05]  /*ace0*/  IMAD R3, R3, 0x276, RZ ;  /* 0x0000027603037824 */ /* 0x001fca00078e02ff */
[-C--:B--2---:R-:W-:Y:S02]  /*acf0*/  IADD3 R10, P6, R3, R28.reuse, RZ ;  /* 0x0000001c030a7210 */ /* 0x084fe40007fde0ff */
[----:B------:R-:W0:Y:S01]  /*ad00*/  LDC R3, c[0x0][0x268] ;  /* 0x00009a00ff037b82 */ /* 0x000e220000000800 */
[----:B------:R-:W-:Y:S01]  /*ad10*/  IADD3 R18, P3, R25, R28, RZ ;  /* 0x0000001c19127210 */ /* 0x000fe20007f7e0ff */
[----:B0-----:R-:W-:-:S05]  /*ad20*/  IMAD R3, R3, 0x139, RZ ;  /* 0x0000013903037824 */ /* 0x001fca00078e02ff */
[----:B------:R-:W-:Y:S02]  /*ad30*/  LEA.HI.X.SX32 R19, R3, R29, 0x1, P3 ;  /* 0x0000001d03137211 */ /* 0x000fe400018f0eff */
[----:B------:R-:W0:Y:S01]  /*ad40*/  LDC R3, c[0x0][0x268] ;  /* 0x00009a00ff037b82 */ /* 0x000e220000000800 */
[----:B------:R-:W-:Y:S01]  /*ad50*/  IADD3 R4, P4, R27, R28, RZ ;  /* 0x0000001c1b047210 */ /* 0x000fe20007f9e0ff */
[----:B0-----:R-:W-:-:S05]  /*ad60*/  IMAD R3, R3, 0x9d, RZ ;  /* 0x0000009d03037824 */ /* 0x001fca00078e02ff */
[----:B------:R-:W-:Y:S02]  /*ad70*/  LEA.HI.X.SX32 R5, R3, R29, 0x1, P4 ;  /* 0x0000001d03057211 */ /* 0x000fe400020f0eff */
[----:B------:R-:W0:Y:S01]  /*ad80*/  LDC R3, c[0x0][0x268] ;  /* 0x00009a00ff037b82 */ /* 0x000e220000000800 */
[----:B------:R-:W-:-:S04]  /*ad90*/  IADD3 R8, P5, R2, R28, RZ ;  /* 0x0000001c02087210 */ /* 0x000fc80007fbe0ff */
[----:B------:R-:W-:-:S03]  /*ada0*/  LEA.HI.X.SX32 R9, R27, R29, 0x1, P5 ;  /* 0x0000001d1b097211 */ /* 0x000fc600028f0eff */
[----:B------:R-:W2:Y:S01]  /*adb0*/  LDC R2, c[0x0][0x268] ;  /* 0x00009a00ff027b82 */ /* 0x000ea20000000800 */
[----:B0-----:R-:W-:-:S07]  /*adc0*/  IMAD R27, R3, 0x13b, RZ ;  /* 0x0000013b031b7824 */ /* 0x001fce00078e02ff */
[----:B------:R-:W0:Y:S01]  /*add0*/  LDC R3, c[0x0][0x268] ;  /* 0x00009a00ff037b82 */ /* 0x000e220000000800 */
[-C--:B------:R-:W-:Y:S02]  /*ade0*/  LEA.HI.X.SX32 R13, R20, R29.reuse, 0x1, P1 ;  /* 0x0000001d140d7211 */ /* 0x080fe400008f0eff */
[-C--:B------:R-:W-:Y:S01]  /*adf0*/  LEA.HI.X.SX32 R11, R27, R29.reuse, 0x1, P6 ;  /* 0x0000001d1b0b7211 */ /* 0x080fe200030f0eff */
[----:B--2---:R-:W-:Y:S02]  /*ae00*/  IMAD R2, R2, 0x9e, RZ ;  /* 0x0000009e02027824 */ /* 0x004fe400078e02ff */
[----:B------:R2:W-:Y:S02]  /*ae10*/  STL.64 [R1+0x1538], R12 ;  /* 0x0015380c01007387 */ /* 0x0005e40000100a00 */
[----:B------:R-:W3:Y:S01]  /*ae20*/  LDC R27, c[0x0][0x268] ;  /* 0x00009a00ff1b7b82 */ /* 0x000ee20000000800 */
[----:B------:R-:W-:Y:S01]  /*ae30*/  LEA.HI.X.SX32 R15, R26, R29, 0x1, P2 ;  /* 0x0000001d1a0f7211 */ /* 0x000fe200010f0eff */
[----:B-1----:R-:W-:-:S06]  /*ae40*/  IMAD R21, R21, 0x13c, RZ ;  /* 0x0000013c15157824 */ /* 0x002fcc00078e02ff */
[----:B------:R-:W1:Y:S01]  /*ae50*/  LDC R20, c[0x0][0x268] ;  /* 0x00009a00ff147b82 */ /* 0x000e620000000800 */
[----:B--2---:R-:W-:Y:S01]  /*ae60*/  IADD3 R12, P1, R2, R28, RZ ;  /* 0x0000001c020c7210 */ /* 0x004fe20007f3e0ff */
[----:B0-----:R-:W-:-:S06]  /*ae70*/  IMAD R3, R3, 0x4f, RZ ;  /* 0x0000004f03037824 */ /* 0x001fcc00078e02ff */
[----:B------:R-:W0:Y:S01]  /*ae80*/  LDC R26, c[0x0][0x268] ;  /* 0x00009a00ff1a7b82 */ /* 0x000e220000000800 */
[----:B------:R-:W-:-:S07]  /*ae90*/  LEA.HI.X.SX32 R13, R3, R29, 0x1, P1 ;  /* 0x0000001d030d7211 */ /* 0x000fce00008f0eff */
[----:B------:R-:W2:Y:S01]  /*aea0*/  LDC R3, c[0x0][0x268] ;  /* 0x00009a00ff037b82 */ /* 0x000ea20000000800 */
[----:B------:R4:W-:Y:S01]  /*aeb0*/  STL.64 [R1+0x1128], R14 ;  /* 0x0011280e01007387 */ /* 0x0009e20000100a00 */
[----:B---3--:R-:W-:-:S03]  /*aec0*/  IMAD R27, R27, 0x27e, RZ ;  /* 0x0000027e1b1b7824 */ /* 0x008fc600078e02ff */
[----:B------:R-:W-:Y:S04]  /*aed0*/  STL.64 [R1+0x1120], R18 ;  /* 0x0011201201007387 */ /* 0x000fe80000100a00 */
[----:B------:R-:W-:Y:S01]  /*aee0*/  STL.64 [R1+0x1530], R4 ;  /* 0x0015300401007387 */ /* 0x000fe20000100a00 */
[----:B----4-:R-:W-:-:S03]  /*aef0*/  IADD3 R14, P2, R21, R28, RZ ;  /* 0x0000001c150e7210 */ /* 0x010fc60007f5e0ff */
[----:B------:R-:W-:Y:S04]  /*af00*/  STL.64 [R1+0x1118], R8 ;  /* 0x0011180801007387 */ /* 0x000fe80000100a00 */
[----:B------:R-:W-:Y:S01]  /*af10*/  STL.64 [R1+0x1110], R10 ;  /* 0x0011100a01007387 */ /* 0x000fe20000100a00 */
[----:B------:R-:W-:Y:S02]  /*af20*/  LEA.HI.X.SX32 R15, R2, R29, 0x1, P2 ;  /* 0x0000001d020f7211 */ /* 0x000fe400010f0eff */
[----:B------:R-:W3:Y:S01]  /*af30*/  LDC R2, c[0x0][0x268] ;  /* 0x00009a00ff027b82 */ /* 0x000ee20000000800 */
[----:B------:R4:W-:Y:S02]  /*af40*/  STL.64 [R1+0x1748], R12 ;  /* 0x0017480c01007387 */ /* 0x0009e40000100a00 */
[----:B----4-:R-:W-:Y:S01]  /*af50*/  IADD3 R12, P1, R27, R28, RZ ;  /* 0x0000001c1b0c7210 */ /* 0x010fe20007f3e0ff */
[----:B--2---:R-:W-:-:S04]  /*af60*/  IMAD R27, R3, 0x14, RZ ;  /* 0x00000014031b7824 */ /* 0x004fc800078e02ff */
[----:B------:R-:W2:Y:S01]  /*af70*/  LDC R3, c[0x0][0x268] ;  /* 0x00009a00ff037b82 */ /* 0x000ea20000000800 */
[----:B0-----:R-:W-:-:S05]  /*af80*/  IMAD R24, R26, 0x278, RZ ;  /* 0x000002781a187824 */ /* 0x001fca00078e02ff */
[----:B------:R-:W-:Y:S01]  /*af90*/  IADD3 R18, P3, R24, R28, RZ ;  /* 0x0000001c18127210 */ /* 0x000fe20007f7e0ff */
[----:B---3--:R-:W-:Y:S01]  /*afa0*/  IMAD R22, R2, 0x28, RZ ;  /* 0x0000002802167824 */ /* 0x008fe200078e02ff */
[----:B------:R-:W0:Y:S02]  /*afb0*/  LDC R26, c[0x0][0x268] ;  /* 0x00009a00ff1a7b82 */ /* 0x000e240000000800 */
[----:B------:R-:W-:-:S06]  /*afc0*/  LEA.HI.X.SX32 R19, R21, R29, 0x1, P3 ;  /* 0x0000001d15137211 */ /* 0x000fcc00018f0eff */
[----:B------:R-:W3:Y:S01]  /*afd0*/  LDC R2, c[0x0][0x268] ;  /* 0x00009a00ff027b82 */ /* 0x000ee20000000800 */
[----:B--2---:R-:W-:-:S07]  /*afe0*/  IMAD R21, R3, 0x13d, RZ ;  /* 0x0000013d03157824 */ /* 0x004fce00078e02ff */
[----:B------:R-:W2:Y:S01]  /*aff0*/  LDC R3, c[0x0][0x268] ;  /* 0x00009a00ff037b82 */ /* 0x000ea20000000800 */
[----:B-1----:R-:W-:-:S05]  /*b000*/  IMAD R20, R20, 0x27a, RZ ;  /* 0x0000027a14147824 */ /* 0x002fca00078e02ff */
[----:B------:R-:W-:Y:S01]  /*b010*/  IADD3 R4, P4, R20, R28, RZ ;  /* 0x0000001c14047210 */ /* 0x000fe20007f9e0ff */
[----:B0-----:R-:W-:Y:S01]  /*b020*/  IMAD R26, R26, 0x13e, RZ ;  /* 0x0000013e1a1a7824 */ /* 0x001fe200078e02ff */
[----:B------:R-:W0:Y:S02]  /*b030*/  LDC R20, c[0x0][0x268] ;  /* 0x00009a00ff147b82 */ /* 0x000e240000000800 */
[----:B------:R-:W-:Y:S01]  /*b040*/  LEA.HI.X.SX32 R5, R21, R29, 0x1, P4 ;  /* 0x0000001d15057211 */ /* 0x000fe200020f0eff */
[----:B---3--:R-:W-:Y:S02]  /*b050*/  IMAD R21, R2, 0x9f, RZ ;  /* 0x0000009f02157824 */ /* 0x008fe400078e02ff */
[----:B--2---:R-:W-:-:S03]  /*b060*/  IMAD R2, R3, 0x50, RZ ;  /* 0x0000005003027824 */ /* 0x004fc600078e02ff */
[----:B------:R-:W1:Y:S01]  /*b070*/  LDC R3, c[0x0][0x268] ;  /* 0x00009a00ff037b82 */ /* 0x000e620000000800 */
[----:B------:R-:W-:-:S04]  /*b080*/  IADD3 R8, P5, R26, R28, RZ ;  /* 0x0000001c1a087210 */ /* 0x000fc80007fbe0ff */
[----:B------:R-:W-:-:S03]  /*b090*/  LEA.HI.X.SX32 R9, R21, R29, 0x1, P5 ;  /* 0x0000001d15097211 */ /* 0x000fc600028f0eff */
[----:B------:R-:W2:Y:S01]  /*b0a0*/  LDC R21, c[0x0][0x268] ;  /* 0x00009a00ff157b82 */ /* 0x000ea20000000800 */
[----:B0-----:R-:W-:Y:S02]  /*b0b0*/  IMAD R20, R20, 0x27c, RZ ;  /* 0x0000027c14147824 */ /* 0x001fe400078e02ff */
[----:B-1----:R-:W-:-:S05]  /*b0c0*/  IMAD R24, R3, 0xa0, RZ ;  /* 0x000000a003187824 */ /* 0x002fca00078e02ff */
[----:B------:R-:W0:Y:S01]  /*b0d0*/  LDC R3, c[0x0][0x268] ;  /* 0x00009a00ff037b82 */ /* 0x000e220000000800 */
[----:B------:R-:W-:-:S04]  /*b0e0*/  IADD3 R10, P6, R20, R28, RZ ;  /* 0x0000001c140a7210 */ /* 0x000fc80007fde0ff */
[----:B------:R-:W-:Y:S01]  /*b0f0*/  LEA.HI.X.SX32 R11, R26, R29, 0x1, P6 ;  /* 0x0000001d1a0b7211 */ /* 0x000fe200030f0eff */
[----:B--2---:R-:W-:Y:S02]  /*b100*/  IMAD R25, R21, 0x140, RZ ;  /* 0x0000014015197824 */ /* 0x004fe400078e02ff */
[----:B------:R-:W1:Y:S08]  /*b110*/  LDC R26, c[0x0][0x268] ;  /* 0x00009a00ff1a7b82 */ /* 0x000e700000000800 */
[----:B------:R-:W2:Y:S01]  /*b120*/  LDC R20, c[0x0][0x268] ;  /* 0x00009a00ff147b82 */ /* 0x000ea20000000800 */
[----:B0-----:R-:W-:-:S07]  /*b130*/  IMAD R21, R3, 0x13f, RZ ;  /* 0x0000013f03157824 */ /* 0x001fce00078e02ff */
[----:B------:R-:W0:Y:S01]  /*b140*/  LDC R3, c[0x0][0x268] ;  /* 0x00009a00ff037b82 */ /* 0x000e220000000800 */
[----:B------:R-:W-:Y:S01]  /*b150*/  LEA.HI.X.SX32 R13, R21, R29, 0x1, P1 ;  /* 0x0000001d150d7211 */ /* 0x000fe200008f0eff */
[----:B-1----:R-:W-:-:S06]  /*b160*/  IMAD R23, R26, 0x5, RZ ;  /* 0x000000051a177824 */ /* 0x002fcc00078e02ff */
[----:B------:R-:W1:Y:S01]  /*b170*/  LDC R26, c[0x0][0x268] ;  /* 0x00009a00ff1a7b82 */ /* 0x000e620000000800 */
[----:B------:R3:W-:Y:S01]  /*b180*/  STL.64 [R1+0x1528], R14 ;  /* 0x0015280e01007387 */ /* 0x0007e20000100a00 */
[----:B--2---:R-:W-:Y:S02]  /*b190*/  IMAD R20, R20, 0xa, RZ ;  /* 0x0000000a14147824 */ /* 0x004fe400078e02ff */
[----:B0-----:R-:W-:-:S04]  /*b1a0*/  IMAD R21, R3, 0x280, RZ ;  /* 0x0000028003157824 */ /* 0x001fc800078e02ff */
[----:B------:R-:W0:Y:S01]  /*b1b0*/  LDC R3, c[0x0][0x268] ;  /* 0x00009a00ff037b82 */ /* 0x000e220000000800 */
[-C--:B---3--:R-:W-:Y:S01]  /*b1c0*/  IADD3 R14, P2, R20, R28.reuse, RZ ;  /* 0x0000001c140e7210 */ /* 0x088fe20007f5e0ff */
[----:B------:R-:W-:Y:S03]  /*b1d0*/  STL.64 [R1+0x1108], R18 ;  /* 0x0011081201007387 */ /* 0x000fe60000100a00 */
[----:B------:R-:W-:Y:S01]  /*b1e0*/  LEA.HI.X.SX32 R15, R23, R29, 0x1, P2 ;  /* 0x0000001d170f7211 */ /* 0x000fe200010f0eff */
[----:B------:R-:W-:Y:S04]  /*b1f0*/  STL.64 [R1+0x1100], R4 ;  /* 0x0011000401007387 */ /* 0x000fe80000100a00 */
[----:B------:R-:W-:Y:S04]  /*b200*/  STL.64 [R1+0x1520], R8 ;  /* 0x0015200801007387 */ /* 0x000fe80000100a00 */
[----:B------:R-:W-:Y:S04]  /*b210*/  STL.64 [R1+0x10f8], R10 ;  /* 0x0010f80a01007387 */ /* 0x000fe80000100a00 */
[----:B------:R-:W-:Y:S04]  /*b220*/  STL.64 [R1+0x10f0], R12 ;  /* 0x0010f00c01007387 */ /* 0x000fe80000100a00 */
[----:B------:R2:W-:Y:S02]  /*b230*/  STL.64 [R1+0x1938], R14 ;  /* 0x0019380e01007387 */ /* 0x0005e40000100a00 */
[----:B--2---:R-:W-:Y:S01]  /*b240*/  IADD3 R14, P2, R21, R28, RZ ;  /* 0x0000001c150e7210 */ /* 0x004fe20007f5e0ff */
[----:B-1----:R-:W-:-:S02]  /*b250*/  IMAD R21, R26, 0x282, RZ ;  /* 0x000002821a157824 */ /* 0x002fc400078e02ff */
[----:B0-----:R-:W-:Y:S02]  /*b260*/  IMAD R26, R3, 0x142, RZ ;  /* 0x00000142031a7824 */ /* 0x001fe400078e02ff */
[----:B------:R-:W0:Y:S01]  /*b270*/  LDC R3, c[0x0][0x268] ;  /* 0x00009a00ff037b82 */ /* 0x000e220000000800 */
[-C--:B------:R-:W-:Y:S02]  /*b280*/  IADD3 R4, P4, R22, R28.reuse, RZ ;  /* 0x0000001c16047210 */ /* 0x080fe40007f9e0ff */
[CC--:B------:R-:W-:Y:S02]  /*b290*/  IADD3 R18, P3, R27.reuse, R28.reuse, RZ ;  /* 0x0000001c1b127210 */ /* 0x0c0fe40007f7e0ff */
[----:B------:R-:W-:Y:S01]  /*b2a0*/  LEA.HI.X.SX32 R5, R27, R29, 0x1, P4 ;  /* 0x0000001d1b057211 */ /* 0x000fe200020f0eff */
[----:B0-----:R-:W-:Y:S02]  /*b2b0*/  IMAD R27, R3, 0x284, RZ ;  /* 0x00000284031b7824 */ /* 0x001fe400078e02ff */
[----:B------:R-:W0:Y:S01]  /*b2c0*/  LDC R3, c[0x0][0x268] ;  /* 0x00009a00ff037b82 */ /* 0x000e220000000800 */
[----:B------:R-:W-:-:S02]  /*b2d0*/  IADD3 R8, P5, R2, R28, RZ ;  /* 0x0000001c02087210 */ /* 0x000fc40007fbe0ff */
[----:B------:R-:W-:Y:S02]  /*b2e0*/  IADD3 R10, P6, R24, R28, RZ ;  /* 0x0000001c180a7210 */ /* 0x000fe40007fde0ff */
[-C--:B------:R-:W-:Y:S02]  /*b2f0*/  LEA.HI.X.SX32 R19, R20, R29.reuse, 0x1, P3 ;  /* 0x0000001d14137211 */ /* 0x080fe400018f0eff */
[-C--:B------:R-:W-:Y:S02]  /*b300*/  LEA.HI.X.SX32 R9, R22, R29.reuse, 0x1, P5 ;  /* 0x0000001d16097211 */ /* 0x080fe400028f0eff */
[----:B------:R-:W-:Y:S01]  /*b310*/  LEA.HI.X.SX32 R11, R2, R29, 0x1, P6 ;  /* 0x0000001d020b7211 */ /* 0x000fe200030f0eff */
[----:B------:R1:W-:Y:S01]  /*b320*/  STL.64 [R1+0x1918], R18 ;  /* 0x0019181201007387 */ /* 0x0003e20000100a00 */
[----:B0-----:R-:W-:-:S03]  /*b330*/  IMAD R3, R3, 0x286, RZ ;  /* 0x0000028603037824 */ /* 0x001fc600078e02ff */
[----:B-1----:R-:W2:Y:S01]  /*b340*/  LDL.LU R19, [R1+0x2c38] ;  /* 0x002c380001137983 */ /* 0x002ea20000300800 */
[-C--:B------:R-:W-:Y:S01]  /*b350*/  IADD3 R12, P1, R25, R28.reuse, RZ ;  /* 0x0000001c190c7210 */ /* 0x080fe20007f3e0ff */
[----:B------:R-:W0:Y:S02]  /*b360*/  LDC R2, c[0x0][0x268] ;  /* 0x00009a00ff027b82 */ /* 0x000e240000000800 */
[----:B------:R-:W-:Y:S04]  /*b370*/  STL.64 [R1+0x18d8], R4 ;  /* 0x0018d80401007387 */ /* 0x000fe80000100a00 */
[----:B------:R-:W-:Y:S04]  /*b380*/  STL.64 [R1+0x1850], R8 ;  /* 0x0018500801007387 */ /* 0x000fe80000100a00 */
[----:B------:R1:W-:Y:S02]  /*b390*/  STL.64 [R1+0x1740], R10 ;  /* 0x0017400a01007387 */ /* 0x0003e40000100a00 */
[----:B-1----:R-:W-:-:S02]  /*b3a0*/  IADD3 R10, P6, R3, R28, RZ ;  /* 0x0000001c030a7210 */ /* 0x002fc40007fde0ff */
[----:B------:R-:W1:Y:S01]  /*b3b0*/  LDC R3, c[0x0][0x268] ;  /* 0x00009a00ff037b82 */ /* 0x000e620000000800 */
[----:B------:R-:W-:Y:S02]  /*b3c0*/  LEA.HI.X.SX32 R13, R24, R29, 0x1, P1 ;  /* 0x0000001d180d7211 */ /* 0x000fe400008f0eff */
[----:B------:R-:W-:Y:S01]  /*b3d0*/  IADD3 R20, P3, R21, R28, RZ ;  /* 0x0000001c15147210 */ /* 0x000fe20007f7e0ff */
[----:B-1----:R-:W-:-:S04]  /*b3e0*/  IMAD R24, R3, 0x141, RZ ;  /* 0x0000014103187824 */ /* 0x002fc800078e02ff */
[----:B------:R-:W1:Y:S01]  /*b3f0*/  LDC R3, c[0x0][0x268] ;  /* 0x00009a00ff037b82 */ /* 0x000e620000000800 */
[-C--:B------:R-:W-:Y:S02]  /*b400*/  LEA.HI.X.SX32 R21, R24, R29.reuse, 0x1, P3 ;  /* 0x0000001d18157211 */ /* 0x080fe400018f0eff */
[----:B------:R-:W-:Y:S01]  /*b410*/  LEA.HI.X.SX32 R15, R25, R29, 0x1, P2 ;  /* 0x0000001d190f7211 */ /* 0x000fe200010f0eff */
[----:B------:R-:W-:Y:S04]  /*b420*/  STL.64 [R1+0x1518], R12 ;  /* 0x0015180c01007387 */ /* 0x000fe80000100a00 */
[----:B------:R-:W-:Y:S01]  /*b430*/  STL.64 [R1+0x10e8], R14 ;  /* 0x0010e80e01007387 */ /* 0x000fe20000100a00 */
[----:B-1----:R-:W-:Y:S02]  /*b440*/  IMAD R24, R3, 0x288, RZ ;  /* 0x0000028803187824 */ /* 0x002fe400078e02ff */
[----:B------:R-:W1:Y:S01]  /*b450*/  LDC R3, c[0x0][0x268] ;  /* 0x00009a00ff037b82 */ /* 0x000e620000000800 */
[----:B------:R3:W-:Y:S02]  /*b460*/  STL.64 [R1+0x10e0], R20 ;  /* 0x0010e01401007387 */ /* 0x0007e40000100a00 */
[----:B------:R-:W-:-:S05]  /*b470*/  IADD3 R22, P3, R24, R28, RZ ;  /* 0x0000001c18167210 */ /* 0x000fca0007f7e0ff */
[----:B---3--:R-:W3:Y:S08]  /*b480*/  LDC R20, c[0x0][0x268] ;  /* 0x00009a00ff147b82 */ /* 0x008ef00000000800 */
[----:B------:R-:W4:Y:S01]  /*b490*/  LDC R21, c[0x0][0x268] ;  /* 0x00009a00ff157b82 */ /* 0x000f220000000800 */
[----:B-1----:R-:W-:-:S07]  /*b4a0*/  IMAD R24, R3, 0x146, RZ ;  /* 0x0000014603187824 */ /* 0x002fce00078e02ff */
[----:B------:R-:W1:Y:S01]  /*b4b0*/  LDC R3, c[0x0][0x268] ;  /* 0x00009a00ff037b82 */ /* 0x000e620000000800 */
[-C--:B------:R-:W-:Y:S01]  /*b4c0*/  IADD3 R4, P4, R26, R28.reuse, RZ ;  /* 0x0000001c1a047210 */ /* 0x080fe20007f9e0ff */
[----:B---3--:R-:W-:Y:S01]  /*b4d0*/  IMAD R20, R20, 0xa1, RZ ;  /* 0x000000a114147824 */ /* 0x008fe200078e02ff */
[----:B------:R-:W-:-:S05]  /*b4e0*/  IADD3 R8, P5, R27, R28, RZ ;  /* 0x0000001c1b087210 */ /* 0x000fca0007fbe0ff */
[----:B------:R-:W3:Y:S01]  /*b4f0*/  LDC R27, c[0x0][0x268] ;  /* 0x00009a00ff1b7b82 */ /* 0x000ee20000000800 */
[-C--:B------:R-:W-:Y:S01]  /*b500*/  LEA.HI.X.SX32 R5, R20, R29.reuse, 0x1, P4 ;  /* 0x0000001d14057211 */ /* 0x080fe200020f0eff */
[----:B----4-:R-:W-:Y:S01]  /*b510*/  IMAD R21, R21, 0x28a, RZ ;  /* 0x0000028a15157824 */ /* 0x010fe200078e02ff */
[----:B------:R-:W-:-:S03]  /*b520*/  LEA.HI.X.SX32 R9, R26, R29, 0x1, P5 ;  /* 0x0000001d1a097211 */ /* 0x000fc600028f0eff */
[----:B------:R4:W-:Y:S02]  /*b530*/  STL.64 [R1+0x1510], R4 ;  /* 0x0015100401007387 */ /* 0x0009e40000100a00 */
[----:B------:R-:W0:Y:S01]  /*b540*/  LDC R26, c[0x0][0x268] ;  /* 0x00009a00ff1a7b82 */ /* 0x000e220000000800 */
[----:B----4-:R-:W-:Y:S01]  /*b550*/  IADD3 R4, P4, R21, R28, RZ ;  /* 0x0000001c15047210 */ /* 0x010fe20007f9e0ff */
[----:B-1----:R-:W-:-:S06]  /*b560*/  IMAD R21, R3, 0x143, RZ ;  /* 0x0000014303157824 */ /* 0x002fcc00078e02ff */
[----:B------:R-:W1:Y:S01]  /*b570*/  LDC R3, c[0x0][0x268] ;  /* 0x00009a00ff037b82 */ /* 0x000e620000000800 */
[----:B0-----:R-:W-:Y:S02]  /*b580*/  IMAD R20, R26, 0x28c, RZ ;  /* 0x0000028c1a147824 */ /* 0x001fe400078e02ff */
[----:B-1----:R-:W-:-:S05]  /*b590*/  IMAD R26, R3, 0x51, RZ ;  /* 0x00000051031a7824 */ /* 0x002fca00078e02ff */
[----:B------:R-:W0:Y:S01]  /*b5a0*/  LDC R3, c[0x0][0x268] ;  /* 0x00009a00ff037b82 */ /* 0x000e220000000800 */
[----:B---3--:R-:W-:Y:S01]  /*b5b0*/  IMAD R27, R27, 0xa2, RZ ;  /* 0x000000a21b1b7824 */ /* 0x008fe200078e02ff */
[----:B------:R-:W-:-:S04]  /*b5c0*/  LEA.HI.X.SX32 R11, R21, R29, 0x1, P6 ;  /* 0x0000001d150b7211 */ /* 0x000fc800030f0eff */
[----:B------:R-:W-:Y:S02]  /*b5d0*/  IADD3 R12, P1, R27, R28, RZ ;  /* 0x0000001c1b0c7210 */ /* 0x000fe40007f3e0ff */
[----:B------:R-:W1:Y:S02]  /*b5e0*/  LDC R21, c[0x0][0x268] ;  /* 0x00009a00ff157b82 */ /* 0x000e640000000800 */
[----:B------:R-:W-:Y:S01]  /*b5f0*/  LEA.HI.X.SX32 R13, R26, R29, 0x1, P1 ;  /* 0x0000001d1a0d7211 */ /* 0x000fe200008f0eff */
[----:B0-----:R-:W-:-:S05]  /*b600*/  IMAD R26, R3, 0x52, RZ ;  /* 0x00000052031a7824 */ /* 0x001fca00078e02ff */
[----:B------:R-:W0:Y:S01]  /*b610*/  LDC R3, c[0x0][0x268] ;  /* 0x00009a00ff037b82 */ /* 0x000e220000000800 */
[----:B------:R-:W-:Y:S01]  /*b620*/  IMAD R2, R2, 0x144, RZ ;  /* 0x0000014402027824 */ /* 0x000fe200078e02ff */
[----:B------:R-:W-:Y:S01]  /*b630*/  STL.64 [R1+0x10d8], R8 ;  /* 0x0010d80801007387 */ /* 0x000fe20000100a00 */
[----:B-1----:R-:W-:-:S03]  /*b640*/  IMAD R21, R21, 0x28e, RZ ;  /* 0x0000028e15157824 */ /* 0x002fc600078e02ff */
[CC--:B------:R-:W-:Y:S01]  /*b650*/  IADD3 R14, P2, R2.reuse, R28.reuse, RZ ;  /* 0x0000001c020e7210 */ /* 0x0c0fe20007f5e0ff */
[----:B------:R-:W-:Y:S03]  /*b660*/  STL.64 [R1+0x10d0], R10 ;  /* 0x0010d00a01007387 */ /* 0x000fe60000100a00 */
[-C--:B------:R-:W-:Y:S01]  /*b670*/  LEA.HI.X.SX32 R15, R27, R29.reuse, 0x1, P2 ;  /* 0x0000001d1b0f7211 */ /* 0x080fe200010f0eff */
[----:B------:R1:W-:Y:S01]  /*b680*/  STL.64 [R1+0x1738], R12 ;  /* 0x0017380c01007387 */ /* 0x0003e20000100a00 */
[----:B------:R-:W-:Y:S02]  /*b690*/  LEA.HI.X.SX32 R23, R2, R29, 0x1, P3 ;  /* 0x0000001d02177211 */ /* 0x000fe400018f0eff */
[----:B------:R-:W3:Y:S01]  /*b6a0*/  LDC R2, c[0x0][0x268] ;  /* 0x00009a00ff027b82 */ /* 0x000ee20000000800 */
[----:B-1----:R-:W-:Y:S01]  /*b6b0*/  IADD3 R12, P1, R21, R28, RZ ;  /* 0x0000001c150c7210 */ /* 0x002fe20007f3e0ff */
[----:B0-----:R-:W-:-:S06]  /*b6c0*/  IMAD R27, R3, 0xa4, RZ ;  /* 0x000000a4031b7824 */ /* 0x001fcc00078e02ff */
[----:B------:R-:W0:Y:S08]  /*b6d0*/  LDC R21, c[0x0][0x268] ;  /* 0x00009a00ff157b82 */ /* 0x000e300000000800 */
[----:B------:R-:W1:Y:S01]  /*b6e0*/  LDC R3, c[0x0][0x268] ;  /* 0x00009a00ff037b82 */ /* 0x000e620000000800 */
[-C--:B------:R-:W-:Y:S02]  /*b6f0*/  IADD3 R10, P6, R20, R28.reuse, RZ ;  /* 0x0000001c140a7210 */ /* 0x080fe40007fde0ff */
[----:B------:R-:W-:Y:S01]  /*b700*/  IADD3 R8, P5, R24, R28, RZ ;  /* 0x0000001c18087210 */ /* 0x000fe20007fbe0ff */
[----:B---3--:R-:W-:-:S02]  /*b710*/  IMAD R2, R2, 0xa3, RZ ;  /* 0x000000a302027824 */ /* 0x008fc400078e02ff */
        /* <DEDUP_REMOVED lines=9> */
[----:B------:R-:W3:Y:S02]  /*b7b0*/  LDC R21, c[0x0][0x268] ;  /* 0x00009a00ff157b82 */ /* 0x000ee40000000800 */
        /* <DEDUP_REMOVED lines=10> */
[----:B------:R-:W-:Y:S01]  /*b860*/  STL.64 [R1+0x10b8], R10 ;  /* 0x0010b80a01007387 */ /* 0x000fe20000100a00 */
[----:B------:R-:W-:Y:S02]  /*b870*/  LEA.HI.X.SX32 R13, R24, R29, 0x1, P1 ;  /* 0x0000001d180d7211 */ /* 0x000fe400008f0eff */
[----:B------:R-:W0:Y:S01]  /*b880*/  LDC R3, c[0x0][0x268] ;  /* 0x00009a00ff037b82 */ /* 0x000e220000000800 */
[----:B-1----:R-:W-:-:S07]  /*b890*/  IMAD R24, R2, 0x29, RZ ;  /* 0x0000002902187824 */ /* 0x002fce00078e02ff */
[----:B------:R-:W1:Y:S01]  /*b8a0*/  LDC R2, c[0x0][0x268] ;  /* 0x00009a00ff027b82 */ /* 0x000e620000000800 */
[-C--:B------:R-:W-:Y:S02]  /*b8b0*/  LEA.HI.X.SX32 R15, R24, R29.reuse, 0x1, P2 ;  /* 0x0000001d180f7211 */ /* 0x080fe400010f0eff */
[----:B------:R-:W-:Y:S01]  /*b8c0*/  LEA.HI.X.SX32 R23, R26, R29, 0x1, P3 ;  /* 0x0000001d1a177211 */ /* 0x000fe200018f0eff */
[----:B------:R-:W-:Y:S04]  /*b8d0*/  STL.64 [R1+0x10b0], R12 ;  /* 0x0010b00c01007387 */ /* 0x000fe80000100a00 */
[----:B------:R-:W-:Y:S01]  /*b8e0*/  STL.64 [R1+0x1848], R14 ;  /* 0x0018480e01007387 */ /* 0x000fe20000100a00 */
[----:B------:R-:W-:Y:S01]  /*b8f0*/  IADD3 R4, P4, R20, R28, RZ ;  /* 0x0000001c14047210 */ /* 0x000fe20007f9e0ff */
[----:B------:R-:W4:Y:S02]  /*b900*/  LDC R26, c[0x0][0x268] ;  /* 0x00009a00ff1a7b82 */ /* 0x000f240000000800 */
[----:B------:R2:W-:Y:S01]  /*b910*/  STL.64 [R1+0x1730], R22 ;  /* 0x0017301601007387 */ /* 0x0005e20000100a00 */
[----:B-1----:R-:W-:-:S05]  /*b920*/  IMAD R2, R2, 0x296, RZ ;  /* 0x0000029602027824 */ /* 0x002fca00078e02ff */
[-C--:B--2---:R-:W-:Y:S02]  /*b930*/  IADD3 R22, P3, R2, R28.reuse, RZ ;  /* 0x0000001c02167210 */ /* 0x084fe40007f7e0ff */
[----:B------:R-:W1:Y:S01]  /*b940*/  LDC R2, c[0x0][0x268] ;  /* 0x00009a00ff027b82 */ /* 0x000e620000000800 */
[----:B------:R-:W-:Y:S02]  /*b950*/  LEA.HI.X.SX32 R5, R27, R29, 0x1, P4 ;  /* 0x0000001d1b057211 */ /* 0x000fe400020f0eff */
[----:B------:R-:W-:Y:S01]  /*b960*/  IADD3 R10, P6, R25, R28, RZ ;  /* 0x0000001c190a7210 */ /* 0x000fe20007fde0ff */
[----:B-1----:R-:W-:-:S04]  /*b970*/  IMAD R27, R2, 0x149, RZ ;  /* 0x00000149021b7824 */ /* 0x002fc800078e02ff */
[----:B------:R-:W1:Y:S01]  /*b980*/  LDC R2, c[0x0][0x268] ;  /* 0x00009a00ff027b82 */ /* 0x000e620000000800 */
[-C--:B------:R-:W-:Y:S02]  /*b990*/  LEA.HI.X.SX32 R9, R20, R29.reuse, 0x1, P5 ;  /* 0x0000001d14097211 */ /* 0x080fe400028f0eff */
[----:B------:R-:W-:-:S05]  /*b9a0*/  LEA.HI.X.SX32 R11, R27, R29, 0x1, P6 ;  /* 0x0000001d1b0b7211 */ /* 0x000fca00030f0eff */
[----:B------:R-:W2:Y:S08]  /*b9b0*/  LDC R20, c[0x0][0x268] ;  /* 0x00009a00ff147b82 */ /* 0x000eb00000000800 */
[----:B------:R-:W3:Y:S01]  /*b9c0*/  LDC R27, c[0x0][0x268] ;  /* 0x00009a00ff1b7b82 */ /* 0x000ee20000000800 */
[----:B-1----:R-:W-:-:S07]  /*b9d0*/  IMAD R24, R2, 0x298, RZ ;  /* 0x0000029802187824 */ /* 0x002fce00078e02ff */
[----:B------:R-:W1:Y:S01]  /*b9e0*/  LDC R2, c[0x0][0x268] ;  /* 0x00009a00ff027b82 */ /* 0x000e620000000800 */
[----:B------:R-:W-:Y:S04]  /*b9f0*/  STL.64 [R1+0x14f8], R4 ;  /* 0x0014f80401007387 */ /* 0x000fe80000100a00 */
[----:B------:R-:W-:Y:S04]  /*ba00*/  STL.64 [R1+0x10a8], R8 ;  /* 0x0010a80801007387 */ /* 0x000fe80000100a00 */
[----:B------:R4:W-:Y:S01]  /*ba10*/  STL.64 [R1+0x10a0], R10 ;  /* 0x0010a00a01007387 */ /* 0x0009e20000100a00 */
[----:B0-----:R-:W-:Y:S01]  /*ba20*/  IMAD R3, R3, 0x294, RZ ;  /* 0x0000029403037824 */ /* 0x001fe200078e02ff */
[----:B----4-:R-:W-:Y:S01]  /*ba30*/  IADD3 R10, P6, R24, R28, RZ ;  /* 0x0000001c180a7210 */ /* 0x010fe20007fde0ff */
[----:B--2---:R-:W-:-:S02]  /*ba40*/  IMAD R24, R20, 0xa5, RZ ;  /* 0x000000a514187824 */ /* 0x004fc400078e02ff */
[----:B---3--:R-:W-:Y:S02]  /*ba50*/  IMAD R20, R27, 0x29a, RZ ;  /* 0x0000029a1b147824 */ /* 0x008fe400078e02ff */
[----:B-1----:R-:W-:Y:S02]  /*ba60*/  IMAD R27, R2, 0x14e, RZ ;  /* 0x0000014e021b7824 */ /* 0x002fe400078e02ff */
[----:B------:R-:W0:Y:S01]  /*ba70*/  LDC R2, c[0x0][0x268] ;  /* 0x00009a00ff027b82 */ /* 0x000e220000000800 */
[----:B------:R-:W-:Y:S01]  /*ba80*/  IADD3 R14, P2, R3, R28, RZ ;  /* 0x0000001c030e7210 */ /* 0x000fe20007f5e0ff */
[----:B------:R-:W-:-:S06]  /*ba90*/  IMAD R21, R21, 0x14a, RZ ;  /* 0x0000014a15157824 */ /* 0x000fcc00078e02ff */
[----:B------:R-:W1:Y:S01]  /*baa0*/  LDC R3, c[0x0][0x268] ;  /* 0x00009a00ff037b82 */ /* 0x000e620000000800 */
[----:B------:R-:W-:-:S04]  /*bab0*/  IADD3 R12, P1, R21, R28, RZ ;  /* 0x0000001c150c7210 */ /* 0x000fc80007f3e0ff */
[----:B------:R-:W-:Y:S01]  /*bac0*/  LEA.HI.X.SX32 R13, R24, R29, 0x1, P1 ;  /* 0x0000001d180d7211 */ /* 0x000fe200008f0eff */
[----:B------:R-:W-:Y:S02]  /*bad0*/  IMAD R26, R26, 0x14c, RZ ;  /* 0x0000014c1a1a7824 */ /* 0x000fe400078e02ff */
[----:B------:R-:W2:Y:S02]  /*bae0*/  LDC R24, c[0x0][0x268] ;  /* 0x00009a00ff187b82 */ /* 0x000ea40000000800 */
[----:B------:R3:W-:Y:S01]  /*baf0*/  STL.64 [R1+0x14f0], R12 ;  /* 0x0014f00c01007387 */ /* 0x0007e20000100a00 */
[-C--:B------:R-:W-:Y:S02]  /*bb00*/  IADD3 R8, P5, R26, R28.reuse, RZ ;  /* 0x0000001c1a087210 */ /* 0x080fe40007fbe0ff */
[----:B---3--:R-:W-:Y:S01]  /*bb10*/  IADD3 R12, P1, R20, R28, RZ ;  /* 0x0000001c140c7210 */ /* 0x008fe20007f3e0ff */
[----:B0-----:R-:W-:Y:S02]  /*bb20*/  IMAD R20, R2, 0x14b, RZ ;  /* 0x0000014b02147824 */ /* 0x001fe400078e02ff */
[----:B------:R-:W0:Y:S01]  /*bb30*/  LDC R2, c[0x0][0x268] ;  /* 0x00009a00ff027b82 */ /* 0x000e220000000800 */
[----:B-1----:R-:W-:-:S05]  /*bb40*/  IMAD R3, R3, 0xa6, RZ ;  /* 0x000000a603037824 */ /* 0x002fca00078e02ff */
[C---:B------:R-:W-:Y:S02]  /*bb50*/  IADD3 R4, P4, R3.reuse, R28, RZ ;  /* 0x0000001c03047210 */ /* 0x040fe40007f9e0ff */
[-C--:B------:R-:W-:Y:S02]  /*bb60*/  LEA.HI.X.SX32 R9, R3, R29.reuse, 0x1, P5 ;  /* 0x0000001d03097211 */ /* 0x080fe400028f0eff */
[----:B------:R-:W1:Y:S01]  /*bb70*/  LDC R3, c[0x0][0x268] ;  /* 0x00009a00ff037b82 */ /* 0x000e620000000800 */
[-C--:B------:R-:W-:Y:S02]  /*bb80*/  LEA.HI.X.SX32 R15, R21, R29.reuse, 0x1, P2 ;  /* 0x0000001d150f7211 */ /* 0x080fe400010f0eff */
[-C--:B------:R-:W-:Y:S01]  /*bb90*/  LEA.HI.X.SX32 R23, R20, R29.reuse, 0x1, P3 ;  /* 0x0000001d14177211 */ /* 0x080fe200018f0eff */
[----:B--2---:R-:W-:Y:S02]  /*bba0*/  IMAD R24, R24, 0x29e, RZ ;  /* 0x0000029e18187824 */ /* 0x004fe400078e02ff */
[----:B------:R-:W-:Y:S02]  /*bbb0*/  STL.64 [R1+0x1098], R14 ;  /* 0x0010980e01007387 */ /* 0x000fe40000100a00 */
[----:B------:R-:W2:Y:S01]  /*bbc0*/  LDC R21, c[0x0][0x268] ;  /* 0x00009a00ff157b82 */ /* 0x000ea20000000800 */
[----:B0-----:R-:W-:Y:S01]  /*bbd0*/  IMAD R25, R2, 0x53, RZ ;  /* 0x0000005302197824 */ /* 0x001fe200078e02ff */
[----:B------:R-:W-:Y:S01]  /*bbe0*/  STL.64 [R1+0x1090], R22 ;  /* 0x0010901601007387 */ /* 0x000fe20000100a00 */
[----:B------:R-:W-:-:S05]  /*bbf0*/  LEA.HI.X.SX32 R11, R26, R29, 0x1, P6 ;  /* 0x0000001d1a0b7211 */ /* 0x000fca00030f0eff */
[----:B------:R-:W0:Y:S01]  /*bc00*/  LDC R2, c[0x0][0x268] ;  /* 0x00009a00ff027b82 */ /* 0x000e220000000800 */
[----:B------:R-:W-:-:S05]  /*bc10*/  LEA.HI.X.SX32 R5, R25, R29, 0x1, P4 ;  /* 0x0000001d19057211 */ /* 0x000fca00020f0eff */
[----:B------:R3:W-:Y:S02]  /*bc20*/  STL.64 [R1+0x1728], R4 ;  /* 0x0017280401007387 */ /* 0x0007e40000100a00 */
[----:B------:R-:W4:Y:S08]  /*bc30*/  LDC R25, c[0x0][0x268] ;  /* 0x00009a00ff197b82 */ /* 0x000f300000000800 */
[----:B------:R-:W0:Y:S01]  /*bc40*/  LDC R26, c[0x0][0x268] ;  /* 0x00009a00ff1a7b82 */ /* 0x000e220000000800 */
[----:B---3--:R-:W-:Y:S01]  /*bc50*/  IADD3 R4, P4, R24, R28, RZ ;  /* 0x0000001c18047210 */ /* 0x008fe20007f9e0ff */
[----:B-1----:R-:W-:-:S06]  /*bc60*/  IMAD R24, R3, 0xa8, RZ ;  /* 0x000000a803187824 */ /* 0x002fcc00078e02ff */
[----:B------:R-:W1:Y:S01]  /*bc70*/  LDC R3, c[0x0][0x268] ;  /* 0x00009a00ff037b82 */ /* 0x000e620000000800 */
[----:B----4-:R-:W-:Y:S02]  /*bc80*/  IMAD R23, R25, 0x14d, RZ ;  /* 0x0000014d19177824 */ /* 0x010fe400078e02ff */
[----:B-1----:R-:W-:-:S05]  /*bc90*/  IMAD R25, R3, 0x150, RZ ;  /* 0x0000015003197824 */ /* 0x002fca00078e02ff */
[----:B------:R-:W1:Y:S01]  /*bca0*/  LDC R3, c[0x0][0x268] ;  /* 0x00009a00ff037b82 */ /* 0x000e620000000800 */
[----:B--2---:R-:W-:Y:S01]  /*bcb0*/  IMAD R21, R21, 0x29c, RZ ;  /* 0x0000029c15157824 */ /* 0x004fe200078e02ff */
[-C--:B------:R-:W-:Y:S01]  /*bcc0*/  IADD3 R14, P2, R27, R28.reuse, RZ ;  /* 0x0000001c1b0e7210 */ /* 0x080fe20007f5e0ff */
[----:B0-----:R-:W-:Y:S01]  /*bcd0*/  IMAD R26, R26, 0xa7, RZ ;  /* 0x000000a71a1a7824 */ /* 0x001fe200078e02ff */
[-C--:B------:R-:W-:Y:S02]  /*bce0*/  LEA.HI.X.SX32 R13, R23, R29.reuse, 0x1, P1 ;  /* 0x0000001d170d7211 */ /* 0x080fe400008f0eff */
[----:B------:R-:W-:Y:S02]  /*bcf0*/  IADD3 R20, P3, R21, R28, RZ ;  /* 0x0000001c15147210 */ /* 0x000fe40007f7e0ff */
[-C--:B------:R-:W-:Y:S01]  /*bd00*/  LEA.HI.X.SX32 R15, R26, R29.reuse, 0x1, P2 ;  /* 0x0000001d1a0f7211 */ /* 0x080fe200010f0eff */
[----:B------:R-:W-:Y:S01]  /*bd10*/  STL.64 [R1+0x14e8], R8 ;  /* 0x0014e80801007387 */ /* 0x000fe20000100a00 */
[----:B------:R-:W-:Y:S01]  /*bd20*/  LEA.HI.X.SX32 R21, R27, R29, 0x1, P3 ;  /* 0x0000001d1b157211 */ /* 0x000fe200018f0eff */
[----:B------:R-:W0:Y:S02]  /*bd30*/  LDC R23, c[0x0][0x268] ;  /* 0x00009a00ff177b82 */ /* 0x000e240000000800 */
[----:B------:R-:W-:Y:S04]  /*bd40*/  STL.64 [R1+0x1088], R10 ;  /* 0x0010880a01007387 */ /* 0x000fe80000100a00 */
[----:B------:R-:W-:Y:S02]  /*bd50*/  STL.64 [R1+0x1080], R12 ;  /* 0x0010800c01007387 */ /* 0x000fe40000100a00 */
[----:B------:R-:W2:Y:S02]  /*bd60*/  LDC R27, c[0x0][0x268] ;  /* 0x00009a00ff1b7b82 */ /* 0x000ea40000000800 */
[----:B------:R-:W-:Y:S01]  /*bd70*/  STL.64 [R1+0x14e0], R14 ;  /* 0x0014e00e01007387 */ /* 0x000fe20000100a00 */
[----:B-1----:R-:W-:-:S03]  /*bd80*/  IMAD R3, R3, 0x2a0, RZ ;  /* 0x000002a003037824 */ /* 0x002fc600078e02ff */
[----:B------:R1:W-:Y:S01]  /*bd90*/  STL.64 [R1+0x1078], R20 ;  /* 0x0010781401007387 */ /* 0x0003e20000100a00 */
[----:B------:R-:W-:Y:S01]  /*bda0*/  IMAD R22, R2, 0x2a, RZ ;  /* 0x0000002a02167824 */ /* 0x000fe200078e02ff */
[----:B------:R-:W3:Y:S01]  /*bdb0*/  LDC R26, c[0x0][0x268] ;  /* 0x00009a00ff1a7b82 */ /* 0x000ee20000000800 */
[----:B0-----:R-:W-:-:S07]  /*bdc0*/  IMAD R18, R23, 0x14f, RZ ;  /* 0x0000014f17127824 */ /* 0x001fce00078e02ff */
[----:B------:R-:W0:Y:S01]  /*bdd0*/  LDC R2, c[0x0][0x268] ;  /* 0x00009a00ff027b82 */ /* 0x000e220000000800 */
[----:B-1----:R-:W-:-:S07]  /*bde0*/  IADD3 R20, P3, R3, R28, RZ ;  /* 0x0000001c03147210 */ /* 0x002fce0007f7e0ff */
[----:B------:R-:W1:Y:S01]  /*bdf0*/  LDC R3, c[0x0][0x268] ;  /* 0x00009a00ff037b82 */ /* 0x000e620000000800 */
[----:B--2---:R-:W-:Y:S01]  /*be00*/  IMAD R23, R27, 0x2a2, RZ ;  /* 0x000002a21b177824 */ /* 0x004fe200078e02ff */
[----:B------:R-:W-:Y:S01]  /*be10*/  IADD3 R8, P5, R22, R28, RZ ;  /* 0x0000001c16087210 */ /* 0x000fe20007fbe0ff */
[----:B-1----:R-:W-:-:S05]  /*be20*/  IMAD R27, R3, 0x15, RZ ;  /* 0x00000015031b7824 */ /* 0x002fca00078e02ff */
[----:B------:R-:W1:Y:S01]  /*be30*/  LDC R3, c[0x0][0x268] ;  /* 0x00009a00ff037b82 */ /* 0x000e620000000800 */
[----:B------:R-:W-:Y:S01]  /*be40*/  LEA.HI.X.SX32 R9, R27, R29, 0x1, P5 ;  /* 0x0000001d1b097211 */ /* 0x000fe200028f0eff */
[----:B0-----:R-:W-:Y:S02]  /*be50*/  IMAD R2, R2, 0x54, RZ ;  /* 0x0000005402027824 */ /* 0x001fe400078e02ff */
[----:B-1----:R-:W-:-:S04]  /*be60*/  IMAD R27, R3, 0x2a4, RZ ;  /* 0x000002a4031b7824 */ /* 0x002fc800078e02ff */
[----:B------:R-:W0:Y:S01]  /*be70*/  LDC R3, c[0x0][0x268] ;  /* 0x00009a00ff037b82 */ /* 0x000e220000000800 */
[-C--:B------:R-:W-:Y:S02]  /*be80*/  IADD3 R10, P6, R2, R28.reuse, RZ ;  /* 0x0000001c020a7210 */ /* 0x080fe40007fde0ff */
[-C--:B------:R-:W-:Y:S02]  /*be90*/  IADD3 R12, P1, R24, R28.reuse, RZ ;  /* 0x0000001c180c7210 */ /* 0x080fe40007f3e0ff */
[-C--:B------:R-:W-:Y:S02]  /*bea0*/  LEA.HI.X.SX32 R5, R18, R29.reuse, 0x1, P4 ;  /* 0x0000001d12057211 */ /* 0x080fe400020f0eff */
[-C--:B------:R-:W-:Y:S02]  /*beb0*/  LEA.HI.X.SX32 R11, R22, R29.reuse, 0x1, P6 ;  /* 0x0000001d160b7211 */ /* 0x080fe400030f0eff */
[-C--:B------:R-:W-:Y:S01]  /*bec0*/  LEA.HI.X.SX32 R13, R2, R29.reuse, 0x1, P1 ;  /* 0x0000001d020d7211 */ /* 0x080fe200008f0eff */
[----:B------:R-:W-:Y:S01]  /*bed0*/  STL.64 [R1+0x1070], R4 ;  /* 0x0010700401007387 */ /* 0x000fe20000100a00 */
[C---:B------:R-:W-:Y:S01]  /*bee0*/  IADD3 R14, P2, R25.reuse, R28, RZ ;  /* 0x0000001c190e7210 */ /* 0x040fe20007f5e0ff */
[----:B---3--:R-:W-:Y:S01]  /*bef0*/  IMAD R26, R26, 0x152, RZ ;  /* 0x000001521a1a7824 */ /* 0x008fe200078e02ff */
[----:B------:R-:W-:Y:S01]  /*bf00*/  LEA.HI.X.SX32 R21, R25, R29, 0x1, P3 ;  /* 0x0000001d19157211 */ /* 0x000fe200018f0eff */
[----:B------:R-:W-:Y:S01]  /*bf10*/  STL.64 [R1+0x18d0], R8 ;  /* 0x0018d00801007387 */ /* 0x000fe20000100a00 */
[----:B0-----:R-:W-:-:S03]  /*bf20*/  IMAD R3, R3, 0x2a6, RZ ;  /* 0x000002a603037824 */ /* 0x001fc600078e02ff */
        /* <DEDUP_REMOVED lines=86> */
[CC--:B------:R-:W-:Y:S01]  /*c490*/  IADD3 R8, P5, R24.reuse, R28.reuse, RZ ;  /* 0x0000001c18087210 */ /* 0x0c0fe20007fbe0ff */
        /* <DEDUP_REMOVED lines=46> */
[CC--:B------:R-:W-:Y:S01]  /*c780*/  IADD3 R10, P6, R26.reuse, R28.reuse, RZ ;  /* 0x0000001c1a0a7210 */ /* 0x0c0fe20007fde0ff */
        /* <DEDUP_REMOVED lines=90> */
[----:B------:R-:W-:Y:S01]  /*cd30*/  LEA.HI.X.SX32 R21, R24, R29, 0x1, P3 ;  /* 0x0000001d18157211 */ /* 0x000fe200018f0eff */
[----:B------:R-:W-:Y:S04]  /*cd40*/  STL.64 [R1+0xfd8], R14 ;  /* 0x000fd80e01007387 */ /* 0x000fe80000100a00 */
[----:B------:R4:W-:Y:S01]  /*cd50*/  STL.64 [R1+0xfd0], R20 ;  /* 0x000fd01401007387 */ /* 0x0009e20000100a00 */
[----:B--2---:R-:W-:Y:S01]  /*cd60*/  IMAD R27, R27, 0xb2, RZ ;  /* 0x000000b21b1b7824 */ /* 0x004fe200078e02ff */
[----:B------:R-:W2:Y:S01]  /*cd70*/  LDC R24, c[0x0][0x268] ;  /* 0x00009a00ff187b82 */ /* 0x000ea20000000800 */
[----:B----4-:R-:W-:Y:S02]  /*cd80*/  IMAD R21, R26, 0x2cc, RZ ;  /* 0x000002cc1a157824 */ /* 0x010fe400078e02ff */
[----:B0-----:R-:W-:-:S05]  /*cd90*/  IMAD R26, R3, 0x59, RZ ;  /* 0x00000059031a7824 */ /* 0x001fca00078e02ff */
[----:B------:R-:W0:Y:S01]  /*cda0*/  LDC R3, c[0x0][0x268] ;  /* 0x00009a00ff037b82 */ /* 0x000e220000000800 */
[----:B------:R-:W-:-:S04]  /*cdb0*/  IADD3 R4, P4, R27, R28, RZ ;  /* 0x0000001c1b047210 */ /* 0x000fc80007f9e0ff */
[-C--:B------:R-:W-:Y:S01]  /*cdc0*/  LEA.HI.X.SX32 R5, R26, R29.reuse, 0x1, P4 ;  /* 0x0000001d1a057211 */ /* 0x080fe200020f0eff */
[----:B-1----:R-:W-:Y:S02]  /*cdd0*/  IMAD R2, R2, 0x164, RZ ;  /* 0x0000016402027824 */ /* 0x002fe400078e02ff */
[----:B0-----:R-:W-:Y:S02]  /*cde0*/  IMAD R26, R3, 0x5a, RZ ;  /* 0x0000005a031a7824 */ /* 0x001fe400078e02ff */
[----:B------:R-:W0:Y:S01]  /*cdf0*/  LDC R3, c[0x0][0x268] ;  /* 0x00009a00ff037b82 */ /* 0x000e220000000800 */
[----:B--2---:R-:W-:Y:S01]  /*ce00*/  IMAD R24, R24, 0x2ce, RZ ;  /* 0x000002ce18187824 */ /* 0x004fe200078e02ff */
[----:B------:R-:W-:Y:S01]  /*ce10*/  IADD3 R8, P5, R2, R28, RZ ;  /* 0x0000001c02087210 */ /* 0x000fe20007fbe0ff */
[----:B------:R1:W-:Y:S03]  /*ce20*/  STL.64 [R1+0x16f8], R4 ;  /* 0x0016f80401007387 */ /* 0x0003e60000100a00 */
[----:B------:R-:W-:-:S02]  /*ce30*/  LEA.HI.X.SX32 R9, R27, R29, 0x1, P5 ;  /* 0x0000001d1b097211 */ /* 0x000fc400028f0eff */
[----:B------:R-:W-:Y:S02]  /*ce40*/  LEA.HI.X.SX32 R11, R2, R29, 0x1, P6 ;  /* 0x0000001d020b7211 */ /* 0x000fe400030f0eff */
[----:B------:R-:W2:Y:S01]  /*ce50*/  LDC R2, c[0x0][0x268] ;  /* 0x00009a00ff027b82 */ /* 0x000ea20000000800 */
[----:B-1----:R-:W-:-:S07]  /*ce60*/  IADD3 R4, P4, R24, R28, RZ ;  /* 0x0000001c18047210 */ /* 0x002fce0007f9e0ff */
[----:B------:R-:W1:Y:S01]  /*ce70*/  LDC R24, c[0x0][0x268] ;  /* 0x00009a00ff187b82 */ /* 0x000e620000000800 */
[----:B0-----:R-:W-:-:S07]  /*ce80*/  IMAD R27, R3, 0xb4, RZ ;  /* 0x000000b4031b7824 */ /* 0x001fce00078e02ff */
[----:B------:R-:W0:Y:S01]  /*ce90*/  LDC R3, c[0x0][0x268] ;  /* 0x00009a00ff037b82 */ /* 0x000e220000000800 */
[----:B------:R-:W-:Y:S01]  /*cea0*/  IADD3 R14, P2, R22, R28, RZ ;  /* 0x0000001c160e7210 */ /* 0x000fe20007f5e0ff */
[----:B--2---:R-:W-:Y:S02]  /*ceb0*/  IMAD R2, R2, 0xb3, RZ ;  /* 0x000000b302027824 */ /* 0x004fe400078e02ff */
[----:B-1----:R-:W-:Y:S02]  /*cec0*/  IMAD R25, R24, 0x168, RZ ;  /* 0x0000016818197824 */ /* 0x002fe400078e02ff */
[----:B0-----:R-:W-:Y:S02]  /*ced0*/  IMAD R24, R3, 0x165, RZ ;  /* 0x0000016503187824 */ /* 0x001fe400078e02ff */
[----:B------:R-:W0:Y:S01]  /*cee0*/  LDC R3, c[0x0][0x268] ;  /* 0x00009a00ff037b82 */ /* 0x000e220000000800 */
[----:B------:R-:W-:-:S07]  /*cef0*/  LEA.HI.X.SX32 R15, R2, R29, 0x1, P2 ;  /* 0x0000001d020f7211 */ /* 0x000fce00010f0eff */
[----:B------:R-:W1:Y:S01]  /*cf00*/  LDC R2, c[0x0][0x268] ;  /* 0x00009a00ff027b82 */ /* 0x000e620000000800 */
[----:B------:R-:W-:Y:S01]  /*cf10*/  LEA.HI.X.SX32 R13, R24, R29, 0x1, P1 ;  /* 0x0000001d180d7211 */ /* 0x000fe200008f0eff */
[----:B------:R-:W-:Y:S01]  /*cf20*/  STL.64 [R1+0x1488], R8 ;  /* 0x0014880801007387 */ /* 0x000fe20000100a00 */
[----:B------:R-:W-:-:S03]  /*cf30*/  IADD3 R20, P3, R21, R28, RZ ;  /* 0x0000001c15147210 */ /* 0x000fc60007f7e0ff */
[----:B------:R-:W-:Y:S01]  /*cf40*/  STL.64 [R1+0xfc8], R10 ;  /* 0x000fc80a01007387 */ /* 0x000fe20000100a00 */
[----:B------:R-:W-:Y:S01]  /*cf50*/  LEA.HI.X.SX32 R21, R22, R29, 0x1, P3 ;  /* 0x0000001d16157211 */ /* 0x000fe200018f0eff */
[----:B------:R-:W2:Y:S02]  /*cf60*/  LDC R24, c[0x0][0x268] ;  /* 0x00009a00ff187b82 */ /* 0x000ea40000000800 */
[----:B------:R-:W-:Y:S01]  /*cf70*/  STL.64 [R1+0xfc0], R12 ;  /* 0x000fc00c01007387 */ /* 0x000fe20000100a00 */
[----:B0-----:R-:W-:-:S03]  /*cf80*/  IMAD R3, R3, 0x2d0, RZ ;  /* 0x000002d003037824 */ /* 0x001fc600078e02ff */
[----:B------:R0:W-:Y:S04]  /*cf90*/  STL.64 [R1+0x1480], R14 ;  /* 0x0014800e01007387 */ /* 0x0001e80000100a00 */
[----:B------:R1:W-:Y:S01]  /*cfa0*/  STL.64 [R1+0xfb8], R20 ;  /* 0x000fb81401007387 */ /* 0x0003e20000100a00 */
[----:B0-----:R-:W-:Y:S02]  /*cfb0*/  IADD3 R14, P2, R3, R28, RZ ;  /* 0x0000001c030e7210 */ /* 0x001fe40007f5e0ff */
[----:B------:R-:W0:Y:S01]  /*cfc0*/  LDC R3, c[0x0][0x268] ;  /* 0x00009a00ff037b82 */ /* 0x000e220000000800 */
[----:B-1----:R-:W-:-:S07]  /*cfd0*/  IMAD R21, R2, 0x2d2, RZ ;  /* 0x000002d202157824 */ /* 0x002fce00078e02ff */
[----:B------:R-:W1:Y:S01]  /*cfe0*/  LDC R2, c[0x0][0x268] ;  /* 0x00009a00ff027b82 */ /* 0x000e620000000800 */
[----:B0-----:R-:W-:Y:S01]  /*cff0*/  IMAD R22, R3, 0x167, RZ ;  /* 0x0000016703167824 */ /* 0x001fe200078e02ff */
[----:B------:R-:W-:-:S06]  /*d000*/  IADD3 R8, P5, R26, R28, RZ ;  /* 0x0000001c1a087210 */ /* 0x000fcc0007fbe0ff */
[----:B------:R-:W0:Y:S01]  /*d010*/  LDC R3, c[0x0][0x268] ;  /* 0x00009a00ff037b82 */ /* 0x000e220000000800 */
[----:B------:R-:W-:Y:S01]  /*d020*/  LEA.HI.X.SX32 R5, R22, R29, 0x1, P4 ;  /* 0x0000001d16057211 */ /* 0x000fe200020f0eff */
[----:B-1----:R-:W-:-:S06]  /*d030*/  IMAD R22, R2, 0x2d, RZ ;  /* 0x0000002d02167824 */ /* 0x002fcc00078e02ff */
[----:B------:R-:W1:Y:S01]  /*d040*/  LDC R2, c[0x0][0x268] ;  /* 0x00009a00ff027b82 */ /* 0x000e620000000800 */
[-C--:B------:R-:W-:Y:S02]  /*d050*/  IADD3 R10, P6, R27, R28.reuse, RZ ;  /* 0x0000001c1b0a7210 */ /* 0x080fe40007fde0ff */
[-C--:B------:R-:W-:Y:S02]  /*d060*/  LEA.HI.X.SX32 R9, R22, R29.reuse, 0x1, P5 ;  /* 0x0000001d16097211 */ /* 0x080fe400028f0eff */
[-C--:B------:R-:W-:Y:S01]  /*d070*/  LEA.HI.X.SX32 R11, R26, R29.reuse, 0x1, P6 ;  /* 0x0000001d1a0b7211 */ /* 0x080fe200030f0eff */
[----:B------:R-:W-:Y:S01]  /*d080*/  STL.64 [R1+0xfb0], R4 ;  /* 0x000fb00401007387 */ /* 0x000fe20000100a00 */
[-C--:B------:R-:W-:Y:S01]  /*d090*/  IADD3 R12, P1, R25, R28.reuse, RZ ;  /* 0x0000001c190c7210 */ /* 0x080fe20007f3e0ff */
[----:B--2---:R-:W-:Y:S01]  /*d0a0*/  IMAD R24, R24, 0x16a, RZ ;  /* 0x0000016a18187824 */ /* 0x004fe200078e02ff */
[----:B------:R-:W-:Y:S01]  /*d0b0*/  IADD3 R20, P3, R21, R28, RZ ;  /* 0x0000001c15147210 */ /* 0x000fe20007f7e0ff */
[----:B------:R-:W-:Y:S01]  /*d0c0*/  STL.64 [R1+0x1828], R8 ;  /* 0x0018280801007387 */ /* 0x000fe20000100a00 */
[-C--:B------:R-:W-:Y:S01]  /*d0d0*/  LEA.HI.X.SX32 R15, R25, R29.reuse, 0x1, P2 ;  /* 0x0000001d190f7211 */ /* 0x080fe200010f0eff */
[----:B------:R-:W2:Y:S02]  /*d0e0*/  LDC R26, c[0x0][0x268] ;  /* 0x00009a00ff1a7b82 */ /* 0x000ea40000000800 */
[----:B------:R3:W-:Y:S01]  /*d0f0*/  STL.64 [R1+0x16f0], R10 ;  /* 0x0016f00a01007387 */ /* 0x0007e20000100a00 */
[----:B-1----:R-:W-:Y:S01]  /*d100*/  IMAD R2, R2, 0x2d6, RZ ;  /* 0x000002d602027824 */ /* 0x002fe200078e02ff */
[----:B------:R-:W-:-:S04]  /*d110*/  LEA.HI.X.SX32 R13, R27, R29, 0x1, P1 ;  /* 0x0000001d1b0d7211 */ /* 0x000fc800008f0eff */
[----:B------:R-:W1:Y:S01]  /*d120*/  LDC R25, c[0x0][0x268] ;  /* 0x00009a00ff197b82 */ /* 0x000e620000000800 */
[----:B---3--:R-:W-:-:S07]  /*d130*/  IADD3 R10, P6, R2, R28, RZ ;  /* 0x0000001c020a7210 */ /* 0x008fce0007fde0ff */
[----:B------:R-:W3:Y:S02]  /*d140*/  LDC R2, c[0x0][0x268] ;  /* 0x00009a00ff027b82 */ /* 0x000ee40000000800 */
[----:B---3--:R-:W-:Y:S02]  /*d150*/  IMAD R27, R2, 0x169, RZ ;  /* 0x00000169021b7824 */ /* 0x008fe400078e02ff */
[----:B0-----:R-:W-:Y:S01]  /*d160*/  IMAD R3, R3, 0x2d4, RZ ;  /* 0x000002d403037824 */ /* 0x001fe200078e02ff */
[-C--:B------:R-:W-:Y:S01]  /*d170*/  IADD3 R4, P4, R24, R28.reuse, RZ ;  /* 0x0000001c18047210 */ /* 0x080fe20007f9e0ff */
[----:B-1----:R-:W-:Y:S01]  /*d180*/  IMAD R22, R25, 0xb5, RZ ;  /* 0x000000b519167824 */ /* 0x002fe200078e02ff */
[----:B------:R-:W-:Y:S01]  /*d190*/  LEA.HI.X.SX32 R21, R27, R29, 0x1, P3 ;  /* 0x0000001d1b157211 */ /* 0x000fe200018f0eff */
[----:B------:R-:W-:Y:S01]  /*d1a0*/  STL.64 [R1+0x1478], R12 ;  /* 0x0014780c01007387 */ /* 0x000fe20000100a00 */
[----:B------:R-:W0:Y:S01]  /*d1b0*/  LDC R27, c[0x0][0x268] ;  /* 0x00009a00ff1b7b82 */ /* 0x000e220000000800 */
[----:B------:R-:W-:-:S04]  /*d1c0*/  IADD3 R8, P5, R3, R28, RZ ;  /* 0x0000001c03087210 */ /* 0x000fc80007fbe0ff */
[----:B------:R-:W-:-:S03]  /*d1d0*/  LEA.HI.X.SX32 R9, R24, R29, 0x1, P5 ;  /* 0x0000001d18097211 */ /* 0x000fc600028f0eff */
[----:B------:R-:W1:Y:S08]  /*d1e0*/  LDC R24, c[0x0][0x268] ;  /* 0x00009a00ff187b82 */ /* 0x000e700000000800 */
[----:B------:R-:W3:Y:S01]  /*d1f0*/  LDC R3, c[0x0][0x268] ;  /* 0x00009a00ff037b82 */ /* 0x000ee20000000800 */
[----:B0-----:R-:W-:-:S07]  /*d200*/  IMAD R25, R27, 0x2da, RZ ;  /* 0x000002da1b197824 */ /* 0x001fce00078e02ff */
[----:B------:R-:W0:Y:S08]  /*d210*/  LDC R2, c[0x0][0x268] ;  /* 0x00009a00ff027b82 */ /* 0x000e300000000800 */
[----:B------:R-:W4:Y:S01]  /*d220*/  LDC R27, c[0x0][0x268] ;  /* 0x00009a00ff1b7b82 */ /* 0x000f220000000800 */
[----:B------:R-:W-:Y:S01]  /*d230*/  LEA.HI.X.SX32 R5, R22, R29, 0x1, P4 ;  /* 0x0000001d16057211 */ /* 0x000fe200020f0eff */
[----:B------:R-:W-:Y:S04]  /*d240*/  STL.64 [R1+0xfa8], R14 ;  /* 0x000fa80e01007387 */ /* 0x000fe80000100a00 */
[----:B------:R-:W-:Y:S04]  /*d250*/  STL.64 [R1+0xfa0], R20 ;  /* 0x000fa01401007387 */ /* 0x000fe80000100a00 */
[----:B------:R3:W-:Y:S01]  /*d260*/  STL.64 [R1+0x1470], R4 ;  /* 0x0014700401007387 */ /* 0x0007e20000100a00 */
[----:B--2---:R-:W-:-:S02]  /*d270*/  IMAD R26, R26, 0x16c, RZ ;  /* 0x0000016c1a1a7824 */ /* 0x004fc400078e02ff */
[----:B-1----:R-:W-:Y:S02]  /*d280*/  IMAD R22, R24, 0x2dc, RZ ;  /* 0x000002dc18167824 */ /* 0x002fe400078e02ff */
[----:B---3--:R-:W-:Y:S01]  /*d290*/  IMAD R3, R3, 0xb6, RZ ;  /* 0x000000b603037824 */ /* 0x008fe200078e02ff */
[----:B------:R-:W1:Y:S01]  /*d2a0*/  LDC R24, c[0x0][0x268] ;  /* 0x00009a00ff187b82 */ /* 0x000e620000000800 */
[----:B------:R-:W-:Y:S01]  /*d2b0*/  IADD3 R4, P4, R25, R28, RZ ;  /* 0x0000001c19047210 */ /* 0x000fe20007f9e0ff */
[----:B----4-:R-:W-:-:S06]  /*d2c0*/  IMAD R25, R27, 0x16b, RZ ;  /* 0x0000016b1b197824 */ /* 0x010fcc00078e02ff */
[----:B------:R-:W2:Y:S01]  /*d2d0*/  LDC R27, c[0x0][0x268] ;  /* 0x00009a00ff1b7b82 */ /* 0x000ea20000000800 */
[-C--:B------:R-:W-:Y:S02]  /*d2e0*/  IADD3 R14, P2, R26, R28.reuse, RZ ;  /* 0x0000001c1a0e7210 */ /* 0x080fe40007f5e0ff */
[C---:B------:R-:W-:Y:S02]  /*d2f0*/  IADD3 R12, P1, R3.reuse, R28, RZ ;  /* 0x0000001c030c7210 */ /* 0x040fe40007f3e0ff */
[----:B------:R-:W-:-:S03]  /*d300*/  LEA.HI.X.SX32 R15, R3, R29, 0x1, P2 ;  /* 0x0000001d030f7211 */ /* 0x000fc600010f0eff */
[----:B------:R-:W3:Y:S01]  /*d310*/  LDC R3, c[0x0][0x268] ;  /* 0x00009a00ff037b82 */ /* 0x000ee20000000800 */
[----:B------:R-:W-:Y:S01]  /*d320*/  LEA.HI.X.SX32 R11, R25, R29, 0x1, P6 ;  /* 0x0000001d190b7211 */ /* 0x000fe200030f0eff */
[----:B------:R-:W-:Y:S01]  /*d330*/  STL.64 [R1+0xf98], R8 ;  /* 0x000f980801007387 */ /* 0x000fe20000100a00 */
[----:B-1----:R-:W-:-:S03]  /*d340*/  IMAD R24, R24, 0x2de, RZ ;  /* 0x000002de18187824 */ /* 0x002fc600078e02ff */
[----:B------:R1:W-:Y:S01]  /*d350*/  STL.64 [R1+0xf90], R10 ;  /* 0x000f900a01007387 */ /* 0x0003e20000100a00 */
[----:B--2---:R-:W-:Y:S02]  /*d360*/  IMAD R25, R27, 0x5b, RZ ;  /* 0x0000005b1b197824 */ /* 0x004fe400078e02ff */
[----:B0-----:R-:W-:Y:S01]  /*d370*/  IMAD R21, R2, 0x2d8, RZ ;  /* 0x000002d802157824 */ /* 0x001fe200078e02ff */
[----:B-1----:R-:W-:Y:S01]  /*d380*/  IADD3 R10, P6, R22, R28, RZ ;  /* 0x0000001c160a7210 */ /* 0x002fe20007fde0ff */
[----:B------:R-:W0:Y:S01]  /*d390*/  LDC R2, c[0x0][0x268] ;  /* 0x00009a00ff027b82 */ /* 0x000e220000000800 */
[----:B------:R-:W-:-:S05]  /*d3a0*/  LEA.HI.X.SX32 R13, R25, R29, 0x1, P1 ;  /* 0x0000001d190d7211 */ /* 0x000fca00008f0eff */
[----:B------:R1:W-:Y:S02]  /*d3b0*/  STL.64 [R1+0x16e8], R12 ;  /* 0x0016e80c01007387 */ /* 0x0003e40000100a00 */
[----:B------:R-:W2:Y:S08]  /*d3c0*/  LDC R25, c[0x0][0x268] ;  /* 0x00009a00ff197b82 */ /* 0x000eb00000000800 */
[----:B------:R-:W4:Y:S01]  /*d3d0*/  LDC R27, c[0x0][0x268] ;  /* 0x00009a00ff1b7b82 */ /* 0x000f220000000800 */
[----:B-1----:R-:W-:Y:S01]  /*d3e0*/  IADD3 R12, P1, R24, R28, RZ ;  /* 0x0000001c180c7210 */ /* 0x002fe20007f3e0ff */
[----:B---3--:R-:W-:-:S06]  /*d3f0*/  IMAD R24, R3, 0xb8, RZ ;  /* 0x000000b803187824 */ /* 0x008fcc00078e02ff */
[----:B------:R-:W1:Y:S01]  /*d400*/  LDC R3, c[0x0][0x268] ;  /* 0x00009a00ff037b82 */ /* 0x000e620000000800 */
[----:B------:R-:W-:-:S04]  /*d410*/  IADD3 R20, P3, R21, R28, RZ ;  /* 0x0000001c15147210 */ /* 0x000fc80007f7e0ff */
[----:B------:R-:W-:-:S03]  /*d420*/  LEA.HI.X.SX32 R21, R26, R29, 0x1, P3 ;  /* 0x0000001d1a157211 */ /* 0x000fc600018f0eff */
[----:B------:R-:W3:Y:S01]  /*d430*/  LDC R26, c[0x0][0x268] ;  /* 0x00009a00ff1a7b82 */ /* 0x000ee20000000800 */
[----:B--2---:R-:W-:Y:S02]  /*d440*/  IMAD R23, R25, 0x16d, RZ ;  /* 0x0000016d19177824 */ /* 0x004fe400078e02ff */
[----:B-1----:R-:W-:-:S05]  /*d450*/  IMAD R25, R3, 0x170, RZ ;  /* 0x0000017003197824 */ /* 0x002fca00078e02ff */
[----:B------:R-:W1:Y:S01]  /*d460*/  LDC R3, c[0x0][0x268] ;  /* 0x00009a00ff037b82 */ /* 0x000e620000000800 */
[----:B0-----:R-:W-:Y:S01]  /*d470*/  IMAD R2, R2, 0x16e, RZ ;  /* 0x0000016e02027824 */ /* 0x001fe200078e02ff */
[----:B------:R-:W-:Y:S01]  /*d480*/  LEA.HI.X.SX32 R5, R23, R29, 0x1, P4 ;  /* 0x0000001d17057211 */ /* 0x000fe200020f0eff */
[----:B---3--:R-:W-:-:S03]  /*d490*/  IMAD R26, R26, 0xb7, RZ ;  /* 0x000000b71a1a7824 */ /* 0x008fc600078e02ff */
[C---:B------:R-:W-:Y:S01]  /*d4a0*/  IADD3 R8, P5, R2.reuse, R28, RZ ;  /* 0x0000001c02087210 */ /* 0x040fe20007fbe0ff */
[----:B------:R-:W-:Y:S01]  /*d4b0*/  STL.64 [R1+0x1468], R14 ;  /* 0x0014680e01007387 */ /* 0x000fe20000100a00 */
[-C--:B------:R-:W-:Y:S01]  /*d4c0*/  LEA.HI.X.SX32 R11, R2, R29.reuse, 0x1, P6 ;  /* 0x0000001d020b7211 */ /* 0x080fe200030f0eff */
[----:B------:R-:W0:Y:S01]  /*d4d0*/  LDC R23, c[0x0][0x268] ;  /* 0x00009a00ff177b82 */ /* 0x000e220000000800 */
[----:B------:R-:W-:Y:S01]  /*d4e0*/  LEA.HI.X.SX32 R9, R26, R29, 0x1, P5 ;  /* 0x0000001d1a097211 */ /* 0x000fe200028f0eff */
[----:B------:R-:W-:Y:S04]  /*d4f0*/  STL.64 [R1+0xf88], R20 ;  /* 0x000f881401007387 */ /* 0x000fe80000100a00 */
[----:B------:R-:W-:Y:S02]  /*d500*/  STL.64 [R1+0xf80], R4 ;  /* 0x000f800401007387 */ /* 0x000fe40000100a00 */
[----:B------:R-:W2:Y:S02]  /*d510*/  LDC R2, c[0x0][0x268] ;  /* 0x00009a00ff027b82 */ /* 0x000ea40000000800 */
[----:B------:R-:W-:Y:S01]  /*d520*/  STL.64 [R1+0x1460], R8 ;  /* 0x0014600801007387 */ /* 0x000fe20000100a00 */
[----:B-1----:R-:W-:-:S03]  /*d530*/  IMAD R3, R3, 0x2e0, RZ ;  /* 0x000002e003037824 */ /* 0x002fc600078e02ff */
[----:B------:R1:W-:Y:S01]  /*d540*/  STL.64 [R1+0xf78], R10 ;  /* 0x000f780a01007387 */ /* 0x0003e20000100a00 */
[----:B----4-:R-:W-:Y:S01]  /*d550*/  IMAD R22, R27, 0x2e, RZ ;  /* 0x0000002e1b167824 */ /* 0x010fe200078e02ff */
[----:B------:R-:W3:Y:S08]  /*d560*/  LDC R26, c[0x0][0x268] ;  /* 0x00009a00ff1a7b82 */ /* 0x000ef00000000800 */
[----:B------:R-:W4:Y:S01]  /*d570*/  LDC R27, c[0x0][0x268] ;  /* 0x00009a00ff1b7b82 */ /* 0x000f220000000800 */
[----:B-1----:R-:W-:-:S07]  /*d580*/  IADD3 R10, P6, R3, R28, RZ ;  /* 0x0000001c030a7210 */ /* 0x002fce0007fde0ff */
[----:B------:R-:W1:Y:S01]  /*d590*/  LDC R3, c[0x0][0x268] ;  /* 0x00009a00ff037b82 */ /* 0x000e620000000800 */
[----:B0-----:R-:W-:Y:S02]  /*d5a0*/  IMAD R18, R23, 0x16f, RZ ;  /* 0x0000016f17127824 */ /* 0x001fe400078e02ff */
[----:B--2---:R-:W-:Y:S01]  /*d5b0*/  IMAD R23, R2, 0x2e2, RZ ;  /* 0x000002e202177824 */ /* 0x004fe200078e02ff */
[-C--:B------:R-:W-:Y:S01]  /*d5c0*/  IADD3 R14, P2, R22, R28.reuse, RZ ;  /* 0x0000001c160e7210 */ /* 0x080fe20007f5e0ff */
[----:B-1----:R-:W-:Y:S02]  /*d5d0*/  IMAD R2, R3, 0x17, RZ ;  /* 0x0000001703027824 */ /* 0x002fe400078e02ff */
[----:B----4-:R-:W-:Y:S01]  /*d5e0*/  IMAD R27, R27, 0x5c, RZ ;  /* 0x0000005c1b1b7824 */ /* 0x010fe200078e02ff */
[----:B------:R-:W-:Y:S01]  /*d5f0*/  IADD3 R4, P4, R24, R28, RZ ;  /* 0x0000001c18047210 */ /* 0x000fe20007f9e0ff */
[----:B------:R-:W0:Y:S01]  /*d600*/  LDC R3, c[0x0][0x268] ;  /* 0x00009a00ff037b82 */ /* 0x000e220000000800 */
[----:B------:R-:W-:-:S07]  /*d610*/  LEA.HI.X.SX32 R15, R2, R29, 0x1, P2 ;  /* 0x0000001d020f7211 */ /* 0x000fce00010f0eff */
[----:B------:R-:W1:Y:S01]  /*d620*/  LDC R2, c[0x0][0x268] ;  /* 0x00009a00ff027b82 */ /* 0x000e620000000800 */
[CC--:B------:R-:W-:Y:S02]  /*d630*/  IADD3 R20, P3, R27.reuse, R28.reuse, RZ ;  /* 0x0000001c1b147210 */ /* 0x0c0fe40007f7e0ff */
        /* <DEDUP_REMOVED lines=8> */
[----:B-1----:R-:W-:-:S03]  /*d6c0*/  IMAD R2, R2, 0x2e6, RZ ;  /* 0x000002e602027824 */ /* 0x002fc600078e02ff */
[----:B------:R-:W-:Y:S01]  /*d6d0*/  STL.64 [R1+0x1820], R20 ;  /* 0x0018201401007387 */ /* 0x000fe20000100a00 */
[----:B------:R-:W-:Y:S01]  /*d6e0*/  LEA.HI.X.SX32 R9, R24, R29, 0x1, P5 ;  /* 0x0000001d18097211 */ /* 0x000fe200028f0eff */
[----:B------:R-:W1:Y:S02]  /*d6f0*/  LDC R25, c[0x0][0x268] ;  /* 0x00009a00ff197b82 */ /* 0x000e640000000800 */
[----:B------:R2:W-:Y:S01]  /*d700*/  STL.64 [R1+0x16e0], R4 ;  /* 0x0016e00401007387 */ /* 0x0005e20000100a00 */
[----:B0-----:R-:W-:-:S05]  /*d710*/  IMAD R3, R3, 0x2e4, RZ ;  /* 0x000002e403037824 */ /* 0x001fca00078e02ff */
[----:B------:R-:W0:Y:S01]  /*d720*/  LDC R27, c[0x0][0x268] ;  /* 0x00009a00ff1b7b82 */ /* 0x000e220000000800 */
[----:B--2---:R-:W-:-:S07]  /*d730*/  IADD3 R4, P4, R2, R28, RZ ;  /* 0x0000001c02047210 */ /* 0x004fce0007f9e0ff */
[----:B------:R-:W2:Y:S02]  /*d740*/  LDC R2, c[0x0][0x268] ;  /* 0x00009a00ff027b82 */ /* 0x000ea40000000800 */
[----:B--2---:R-:W-:-:S06]  /*d750*/  IMAD R24, R2, 0x171, RZ ;  /* 0x0000017102187824 */ /* 0x004fcc00078e02ff */
[----:B------:R-:W2:Y:S01]  /*d760*/  LDC R2, c[0x0][0x268] ;  /* 0x00009a00ff027b82 */ /* 0x000ea20000000800 */
[-C--:B------:R-:W-:Y:S01]  /*d770*/  IADD3 R12, P1, R23, R28.reuse, RZ ;  /* 0x0000001c170c7210 */ /* 0x080fe20007f3e0ff */
[----:B------:R-:W-:Y:S03]  /*d780*/  STL.64 [R1+0x1458], R8 ;  /* 0x0014580801007387 */ /* 0x000fe60000100a00 */
[----:B------:R-:W-:Y:S01]  /*d790*/  LEA.HI.X.SX32 R13, R24, R29, 0x1, P1 ;  /* 0x0000001d180d7211 */ /* 0x000fe200008f0eff */
[----:B--2---:R-:W-:Y:S02]  /*d7a0*/  IMAD R22, R2, 0x2e8, RZ ;  /* 0x000002e802167824 */ /* 0x004fe400078e02ff */
[----:B------:R-:W2:Y:S08]  /*d7b0*/  LDC R24, c[0x0][0x268] ;  /* 0x00009a00ff187b82 */ /* 0x000eb00000000800 */
[----:B------:R-:W3:Y:S01]  /*d7c0*/  LDC R2, c[0x0][0x268] ;  /* 0x00009a00ff027b82 */ /* 0x000ee20000000800 */
[----:B------:R-:W-:Y:S04]  /*d7d0*/  STL.64 [R1+0xf68], R10 ;  /* 0x000f680a01007387 */ /* 0x000fe80000100a00 */
[----:B------:R4:W-:Y:S02]  /*d7e0*/  STL.64 [R1+0xf60], R12 ;  /* 0x000f600c01007387 */ /* 0x0009e40000100a00 */
[----:B----4-:R-:W-:Y:S01]  /*d7f0*/  IADD3 R12, P1, R22, R28, RZ ;  /* 0x0000001c160c7210 */ /* 0x010fe20007f3e0ff */
[----:B---3--:R-:W-:-:S02]  /*d800*/  IMAD R22, R2, 0x176, RZ ;  /* 0x0000017602167824 */ /* 0x008fc400078e02ff */
[----:B------:R-:W3:Y:S01]  /*d810*/  LDC R2, c[0x0][0x268] ;  /* 0x00009a00ff027b82 */ /* 0x000ee20000000800 */
[----:B-1----:R-:W-:Y:S01]  /*d820*/  IMAD R25, R25, 0xb9, RZ ;  /* 0x000000b919197824 */ /* 0x002fe200078e02ff */
[-C--:B------:R-:W-:Y:S01]  /*d830*/  IADD3 R14, P2, R26, R28.reuse, RZ ;  /* 0x0000001c1a0e7210 */ /* 0x080fe20007f5e0ff */
[----:B--2---:R-:W-:Y:S01]  /*d840*/  IMAD R24, R24, 0x2ea, RZ ;  /* 0x000002ea18187824 */ /* 0x004fe200078e02ff */
[-C--:B------:R-:W-:Y:S02]  /*d850*/  IADD3 R20, P3, R3, R28.reuse, RZ ;  /* 0x0000001c03147210 */ /* 0x080fe40007f7e0ff */
[-C--:B------:R-:W-:Y:S02]  /*d860*/  LEA.HI.X.SX32 R15, R25, R29.reuse, 0x1, P2 ;  /* 0x0000001d190f7211 */ /* 0x080fe400010f0eff */
[----:B------:R-:W-:Y:S01]  /*d870*/  LEA.HI.X.SX32 R21, R26, R29, 0x1, P3 ;  /* 0x0000001d1a157211 */ /* 0x000fe200018f0eff */
[----:B------:R-:W1:Y:S02]  /*d880*/  LDC R3, c[0x0][0x268] ;  /* 0x00009a00ff037b82 */ /* 0x000e640000000800 */
[----:B------:R2:W-:Y:S06]  /*d890*/  STL.64 [R1+0x1450], R14 ;  /* 0x0014500e01007387 */ /* 0x0005ec0000100a00 */
[----:B------:R-:W4:Y:S01]  /*d8a0*/  LDC R26, c[0x0][0x268] ;  /* 0x00009a00ff1a7b82 */ /* 0x000f220000000800 */
[----:B--2---:R-:W-:Y:S01]  /*d8b0*/  IADD3 R14, P2, R24, R28, RZ ;  /* 0x0000001c180e7210 */ /* 0x004fe20007f5e0ff */
[----:B---3--:R-:W-:-:S06]  /*d8c0*/  IMAD R24, R2, 0x173, RZ ;  /* 0x0000017302187824 */ /* 0x008fcc00078e02ff */
[----:B------:R-:W2:Y:S01]  /*d8d0*/  LDC R2, c[0x0][0x268] ;  /* 0x00009a00ff027b82 */ /* 0x000ea20000000800 */
[----:B----4-:R-:W-:Y:S02]  /*d8e0*/  IMAD R25, R26, 0x2ec, RZ ;  /* 0x000002ec1a197824 */ /* 0x010fe400078e02ff */
[----:B--2---:R-:W-:-:S05]  /*d8f0*/  IMAD R26, R2, 0x5d, RZ ;  /* 0x0000005d021a7824 */ /* 0x004fca00078e02ff */
[----:B------:R-:W2:Y:S01]  /*d900*/  LDC R2, c[0x0][0x268] ;  /* 0x00009a00ff027b82 */ /* 0x000ea20000000800 */
[----:B-1----:R-:W-:-:S05]  /*d910*/  IMAD R3, R3, 0xba, RZ ;  /* 0x000000ba03037824 */ /* 0x002fca00078e02ff */
[----:B------:R-:W-:-:S04]  /*d920*/  IADD3 R8, P5, R3, R28, RZ ;  /* 0x0000001c03087210 */ /* 0x000fc80007fbe0ff */
[-C--:B------:R-:W-:Y:S01]  /*d930*/  LEA.HI.X.SX32 R9, R26, R29.reuse, 0x1, P5 ;  /* 0x0000001d1a097211 */ /* 0x080fe200028f0eff */
[----:B--2---:R-:W-:Y:S02]  /*d940*/  IMAD R26, R2, 0x5e, RZ ;  /* 0x0000005e021a7824 */ /* 0x004fe400078e02ff */
[----:B------:R-:W1:Y:S01]  /*d950*/  LDC R2, c[0x0][0x268] ;  /* 0x00009a00ff027b82 */ /* 0x000e620000000800 */
[----:B------:R-:W-:Y:S01]  /*d960*/  LEA.HI.X.SX32 R5, R24, R29, 0x1, P4 ;  /* 0x0000001d18057211 */ /* 0x000fe200020f0eff */
[----:B------:R-:W-:Y:S06]  /*d970*/  STL.64 [R1+0xf58], R20 ;  /* 0x000f581401007387 */ /* 0x000fec0000100a00 */
[----:B------:R-:W2:Y:S01]  /*d980*/  LDC R24, c[0x0][0x268] ;  /* 0x00009a00ff187b82 */ /* 0x000ea20000000800 */
[----:B------:R3:W-:Y:S02]  /*d990*/  STL.64 [R1+0xf50], R4 ;  /* 0x000f500401007387 */ /* 0x0007e40000100a00 */
[----:B---3--:R-:W-:Y:S01]  /*d9a0*/  IADD3 R4, P4, R25, R28, RZ ;  /* 0x0000001c19047210 */ /* 0x008fe20007f9e0ff */
[----:B-1----:R-:W-:-:S04]  /*d9b0*/  IMAD R25, R2, 0xbc, RZ ;  /* 0x000000bc02197824 */ /* 0x002fc800078e02ff */
[----:B------:R-:W1:Y:S01]  /*d9c0*/  LDC R2, c[0x0][0x268] ;  /* 0x00009a00ff027b82 */ /* 0x000e620000000800 */
[----:B0-----:R-:W-:Y:S01]  /*d9d0*/  IMAD R27, R27, 0x174, RZ ;  /* 0x000001741b1b7824 */ /* 0x001fe200078e02ff */
[----:B------:R0:W-:Y:S04]  /*d9e0*/  STL.64 [R1+0x16d8], R8 ;  /* 0x0016d80801007387 */ /* 0x0001e80000100a00 */
[CC--:B------:R-:W-:Y:S01]  /*d9f0*/  IADD3 R10, P6, R27.reuse, R28.reuse, RZ ;  /* 0x0000001c1b0a7210 */ /* 0x0c0fe20007fde0ff */
[----:B--2---:R-:W-:Y:S01]  /*da00*/  IMAD R24, R24, 0x2ee, RZ ;  /* 0x000002ee18187824 */ /* 0x004fe200078e02ff */
[----:B------:R-:W-:Y:S02]  /*da10*/  LEA.HI.X.SX32 R13, R27, R29, 0x1, P1 ;  /* 0x0000001d1b0d7211 */ /* 0x000fe400008f0eff */
[----:B------:R-:W2:Y:S02]  /*da20*/  LDC R27, c[0x0][0x268] ;  /* 0x00009a00ff1b7b82 */ /* 0x000ea40000000800 */
[----:B0-----:R-:W-:Y:S01]  /*da30*/  IADD3 R8, P5, R24, R28, RZ ;  /* 0x0000001c18087210 */ /* 0x001fe20007fbe0ff */
[----:B-1----:R-:W-:-:S05]  /*da40*/  IMAD R24, R2, 0x175, RZ ;  /* 0x0000017502187824 */ /* 0x002fca00078e02ff */
[----:B------:R-:W0:Y:S01]  /*da50*/  LDC R2, c[0x0][0x268] ;  /* 0x00009a00ff027b82 */ /* 0x000e220000000800 */
[----:B------:R-:W-:Y:S02]  /*da60*/  IADD3 R20, P3, R22, R28, RZ ;  /* 0x0000001c16147210 */ /* 0x000fe40007f7e0ff */
[-C--:B------:R-:W-:Y:S01]  /*da70*/  LEA.HI.X.SX32 R11, R3, R29.reuse, 0x1, P6 ;  /* 0x0000001d030b7211 */ /* 0x080fe200030f0eff */
[----:B--2---:R-:W-:Y:S01]  /*da80*/  IMAD R27, R27, 0xbb, RZ ;  /* 0x000000bb1b1b7824 */ /* 0x004fe200078e02ff */
[----:B------:R-:W-:-:S03]  /*da90*/  LEA.HI.X.SX32 R15, R24, R29, 0x1, P2 ;  /* 0x0000001d180f7211 */ /* 0x000fc600010f0eff */
[----:B------:R-:W-:Y:S01]  /*daa0*/  STL.64 [R1+0x1448], R10 ;  /* 0x0014480a01007387 */ /* 0x000fe20000100a00 */
[-C--:B------:R-:W-:Y:S01]  /*dab0*/  LEA.HI.X.SX32 R5, R22, R29.reuse, 0x1, P4 ;  /* 0x0000001d16057211 */ /* 0x080fe200020f0eff */
[----:B------:R-:W1:Y:S01]  /*dac0*/  LDC R24, c[0x0][0x268] ;  /* 0x00009a00ff187b82 */ /* 0x000e620000000800 */
[----:B------:R-:W-:Y:S01]  /*dad0*/  LEA.HI.X.SX32 R21, R27, R29, 0x1, P3 ;  /* 0x0000001d1b157211 */ /* 0x000fe200018f0eff */
[----:B------:R-:W-:Y:S04]  /*dae0*/  STL.64 [R1+0xf48], R12 ;  /* 0x000f480c01007387 */ /* 0x000fe80000100a00 */
[----:B------:R-:W-:Y:S02]  /*daf0*/  STL.64 [R1+0xf40], R14 ;  /* 0x000f400e01007387 */ /* 0x000fe40000100a00 */
[----:B------:R-:W2:Y:S01]  /*db00*/  LDC R27, c[0x0][0x268] ;  /* 0x00009a00ff1b7b82 */ /* 0x000ea20000000800 */
[----:B0-----:R-:W-:Y:S01]  /*db10*/  IMAD R2, R2, 0x2f0, RZ ;  /* 0x000002f002027824 */ /* 0x001fe200078e02ff */
[----:B------:R0:W-:Y:S06]  /*db20*/  STL.64 [R1+0x1440], R20 ;  /* 0x0014401401007387 */ /* 0x0001ec0000100a00 */
[----:B------:R-:W3:Y:S01]  /*db30*/  LDC R3, c[0x0][0x268] ;  /* 0x00009a00ff037b82 */ /* 0x000ee20000000800 */
[----:B0-----:R-:W-:-:S07]  /*db40*/  IADD3 R20, P3, R2, R28, RZ ;  /* 0x0000001c02147210 */ /* 0x001fce0007f7e0ff */
        /* <DEDUP_REMOVED lines=10> */
[----:B------:R-:W-:Y:S02]  /*dbf0*/  IADD3 R12, P1, R25, R28, RZ ;  /* 0x0000001c190c7210 */ /* 0x000fe40007f3e0ff */
[-C--:B------:R-:W-:Y:S02]  /*dc00*/  LEA.HI.X.SX32 R11, R22, R29.reuse, 0x1, P6 ;  /* 0x0000001d160b7211 */ /* 0x080fe400030f0eff */
[----:B------:R-:W-:Y:S01]  /*dc10*/  LEA.HI.X.SX32 R13, R26, R29, 0x1, P1 ;  /* 0x0000001d1a0d7211 */ /* 0x000fe200008f0eff */
[----:B------:R-:W-:Y:S01]  /*dc20*/  STL.64 [R1+0xf38], R4 ;  /* 0x000f380401007387 */ /* 0x000fe20000100a00 */
[----:B-1----:R-:W-:Y:S01]  /*dc30*/  IMAD R24, R24, 0x17a, RZ ;  /* 0x0000017a18187824 */ /* 0x002fe200078e02ff */
[----:B------:R-:W1:Y:S02]  /*dc40*/  LDC R26, c[0x0][0x268] ;  /* 0x00009a00ff1a7b82 */ /* 0x000e640000000800 */
        /* <DEDUP_REMOVED lines=17> */
[----:B---3--:R-:W-:Y:S02]  /*dd60*/  IMAD R3, R3, 0x178, RZ ;  /* 0x0000017803037824 */ /* 0x008fe400078e02ff */
[----:B0-----:R-:W-:-:S05]  /*dd70*/  IMAD R24, R2, 0x17b, RZ ;  /* 0x0000017b02187824 */ /* 0x001fca00078e02ff */
[----:B------:R-:W0:Y:S01]  /*dd80*/  LDC R2, c[0x0][0x268] ;  /* 0x00009a00ff027b82 */ /* 0x000e220000000800 */
[----:B------:R-:W-:-:S04]  /*dd90*/  IADD3 R14, P2, R3, R28, RZ ;  /* 0x0000001c030e7210 */ /* 0x000fc80007f5e0ff */
[-C--:B------:R-:W-:Y:S01]  /*dda0*/  LEA.HI.X.SX32 R15, R25, R29.reuse, 0x1, P2 ;  /* 0x0000001d190f7211 */ /* 0x080fe200010f0eff */
[----:B--2---:R-:W-:Y:S01]  /*ddb0*/  IMAD R27, R27, 0xbe, RZ ;  /* 0x000000be1b1b7824 */ /* 0x004fe200078e02ff */
[----:B------:R-:W-:Y:S01]  /*ddc0*/  LEA.HI.X.SX32 R21, R3, R29, 0x1, P3 ;  /* 0x0000001d03157211 */ /* 0x000fe200018f0eff */
[----:B------:R-:W2:Y:S02]  /*ddd0*/  LDC R25, c[0x0][0x268] ;  /* 0x00009a00ff197b82 */ /* 0x000ea40000000800 */
[----:B------:R3:W-:Y:S06]  /*dde0*/  STL.64 [R1+0x1438], R14 ;  /* 0x0014380e01007387 */ /* 0x0007ec0000100a00 */
[----:B------:R-:W4:Y:S01]  /*ddf0*/  LDC R3, c[0x0][0x268] ;  /* 0x00009a00ff037b82 */ /* 0x000f220000000800 */
[----:B---3--:R-:W-:Y:S01]  /*de00*/  IADD3 R14, P2, R27, R28, RZ ;  /* 0x0000001c1b0e7210 */ /* 0x008fe20007f5e0ff */
[----:B0-----:R-:W-:-:S05]  /*de10*/  IMAD R2, R2, 0x5f, RZ ;  /* 0x0000005f02027824 */ /* 0x001fca00078e02ff */
[----:B------:R-:W-:Y:S02]  /*de20*/  LEA.HI.X.SX32 R15, R2, R29, 0x1, P2 ;  /* 0x0000001d020f7211 */ /* 0x000fe400010f0eff */
[----:B------:R-:W0:Y:S01]  /*de30*/  LDC R2, c[0x0][0x268] ;  /* 0x00009a00ff027b82 */ /* 0x000e220000000800 */
[----:B--2---:R-:W-:Y:S01]  /*de40*/  IMAD R25, R25, 0x2fa, RZ ;  /* 0x000002fa19197824 */ /* 0x004fe200078e02ff */
[----:B------:R2:W-:Y:S01]  /*de50*/  STL.64 [R1+0xf28], R20 ;  /* 0x000f281401007387 */ /* 0x0005e20000100a00 */
[----:B-1----:R-:W-:Y:S02]  /*de60*/  IMAD R26, R26, 0x17c, RZ ;  /* 0x0000017c1a1a7824 */ /* 0x002fe400078e02ff */
[----:B----4-:R-:W-:Y:S02]  /*de70*/  IMAD R22, R3, 0x2f8, RZ ;  /* 0x000002f803167824 */ /* 0x010fe400078e02ff */
[----:B0-----:R-:W-:Y:S01]  /*de80*/  IMAD R18, R2, 0xc, RZ ;  /* 0x0000000c02127824 */ /* 0x001fe200078e02ff */
[----:B------:R0:W-:Y:S01]  /*de90*/  STL.64 [R1+0xf20], R4 ;  /* 0x000f200401007387 */ /* 0x0001e20000100a00 */
[----:B------:R-:W1:Y:S03]  /*dea0*/  LDC R2, c[0x0][0x268] ;  /* 0x00009a00ff027b82 */ /* 0x000e660000000800 */
[----:B------:R3:W-:Y:S01]  /*deb0*/  STL.64 [R1+0x1430], R8 ;  /* 0x0014300801007387 */ /* 0x0007e20000100a00 */
[----:B--2---:R-:W-:-:S04]  /*dec0*/  IADD3 R20, P3, R26, R28, RZ ;  /* 0x0000001c1a147210 */ /* 0x004fc80007f7e0ff */
[----:B------:R-:W2:Y:S01]  /*ded0*/  LDC R3, c[0x0][0x268] ;  /* 0x00009a00ff037b82 */ /* 0x000ea20000000800 */
[-C--:B0-----:R-:W-:Y:S02]  /*dee0*/  IADD3 R4, P4, R22, R28.reuse, RZ ;  /* 0x0000001c16047210 */ /* 0x081fe40007f9e0ff */
[----:B---3--:R-:W-:-:S05]  /*def0*/  IADD3 R8, P5, R25, R28, RZ ;  /* 0x0000001c19087210 */ /* 0x008fca0007fbe0ff */
[----:B------:R-:W0:Y:S01]  /*df00*/  LDC R25, c[0x0][0x268] ;  /* 0x00009a00ff197b82 */ /* 0x000e220000000800 */
[----:B------:R-:W-:Y:S01]  /*df10*/  LEA.HI.X.SX32 R5, R26, R29, 0x1, P4 ;  /* 0x0000001d1a057211 */ /* 0x000fe200020f0eff */
[----:B-1----:R-:W-:-:S06]  /*df20*/  IMAD R26, R2, 0x17d, RZ ;  /* 0x0000017d021a7824 */ /* 0x002fcc00078e02ff */
[----:B------:R-:W1:Y:S01]  /*df30*/  LDC R2, c[0x0][0x268] ;  /* 0x00009a00ff027b82 */ /* 0x000e620000000800 */
[-C--:B------:R-:W-:Y:S01]  /*df40*/  LEA.HI.X.SX32 R13, R24, R29.reuse, 0x1, P1 ;  /* 0x0000001d180d7211 */ /* 0x080fe200008f0eff */
[----:B------:R3:W-:Y:S01]  /*df50*/  STL.64 [R1+0xf18], R10 ;  /* 0x000f180a01007387 */ /* 0x0007e20000100a00 */
[-C--:B------:R-:W-:Y:S01]  /*df60*/  LEA.HI.X.SX32 R21, R27, R29.reuse, 0x1, P3 ;  /* 0x0000001d1b157211 */ /* 0x080fe200018f0eff */
[----:B--2---:R-:W-:Y:S01]  /*df70*/  IMAD R3, R3, 0x17e, RZ ;  /* 0x0000017e03037824 */ /* 0x004fe200078e02ff */
[----:B------:R-:W-:-:S03]  /*df80*/  LEA.HI.X.SX32 R9, R26, R29, 0x1, P5 ;  /* 0x0000001d1a097211 */ /* 0x000fc600028f0eff */
[----:B------:R-:W2:Y:S01]  /*df90*/  LDC R24, c[0x0][0x268] ;  /* 0x00009a00ff187b82 */ /* 0x000ea20000000800 */
[----:B------:R4:W-:Y:S01]  /*dfa0*/  STL.64 [R1+0xf10], R12 ;  /* 0x000f100c01007387 */ /* 0x0009e20000100a00 */
[----:B0-----:R-:W-:Y:S01]  /*dfb0*/  IMAD R25, R25, 0x2fc, RZ ;  /* 0x000002fc19197824 */ /* 0x001fe200078e02ff */
[-C--:B---3--:R-:W-:Y:S02]  /*dfc0*/  IADD3 R10, P6, R3, R28.reuse, RZ ;  /* 0x0000001c030a7210 */ /* 0x088fe40007fde0ff */
[----:B------:R-:W-:Y:S03]  /*dfd0*/  STL.64 [R1+0x16c8], R14 ;  /* 0x0016c80e01007387 */ /* 0x000fe60000100a00 */
[----:B------:R-:W0:Y:S01]  /*dfe0*/  LDC R27, c[0x0][0x268] ;  /* 0x00009a00ff1b7b82 */ /* 0x000e220000000800 */
[----:B----4-:R-:W-:Y:S01]  /*dff0*/  IADD3 R12, P1, R25, R28, RZ ;  /* 0x0000001c190c7210 */ /* 0x010fe20007f3e0ff */
[----:B-1----:R-:W-:Y:S01]  /*e000*/  IMAD R26, R2, 0xbf, RZ ;  /* 0x000000bf021a7824 */ /* 0x002fe200078e02ff */
[----:B------:R1:W-:Y:S02]  /*e010*/  STL.64 [R1+0x1428], R20 ;  /* 0x0014281401007387 */ /* 0x0003e40000100a00 */
[----:B------:R-:W-:-:S03]  /*e020*/  LEA.HI.X.SX32 R13, R3, R29, 0x1, P1 ;  /* 0x0000001d030d7211 */ /* 0x000fc600008f0eff */
[----:B------:R-:W3:Y:S01]  /*e030*/  LDC R25, c[0x0][0x268] ;  /* 0x00009a00ff197b82 */ /* 0x000ee20000000800 */
[----:B------:R-:W-:-:S07]  /*e040*/  LEA.HI.X.SX32 R11, R26, R29, 0x1, P6 ;  /* 0x0000001d1a0b7211 */ /* 0x000fce00030f0eff */
[----:B------:R-:W4:Y:S08]  /*e050*/  LDC R26, c[0x0][0x268] ;  /* 0x00009a00ff1a7b82 */ /* 0x000f300000000800 */
[----:B-1----:R-:W1:Y:S08]  /*e060*/  LDC R21, c[0x0][0x268] ;  /* 0x00009a00ff157b82 */ /* 0x002e700000000800 */
[----:B------:R-:W0:Y:S01]  /*e070*/  LDC R3, c[0x0][0x268] ;  /* 0x00009a00ff037b82 */ /* 0x000e220000000800 */
[----:B--2---:R-:W-:-:S05]  /*e080*/  IMAD R24, R24, 0x2fe, RZ ;  /* 0x000002fe18187824 */ /* 0x004fca00078e02ff */
[----:B------:R-:W-:Y:S02]  /*e090*/  IADD3 R14, P2, R24, R28, RZ ;  /* 0x0000001c180e7210 */ /* 0x000fe40007f5e0ff */
[----:B------:R-:W2:Y:S01]  /*e0a0*/  LDC R2, c[0x0][0x268] ;  /* 0x00009a00ff027b82 */ /* 0x000ea20000000800 */
[----:B-1----:R-:W-:-:S07]  /*e0b0*/  IMAD R24, R21, 0x30, RZ ;  /* 0x0000003015187824 */ /* 0x002fce00078e02ff */
[----:B------:R-:W1:Y:S01]  /*e0c0*/  LDC R20, c[0x0][0x268] ;  /* 0x00009a00ff147b82 */ /* 0x000e620000000800 */
[----:B----4-:R-:W-:Y:S02]  /*e0d0*/  IMAD R21, R26, 0xc0, RZ ;  /* 0x000000c01a157824 */ /* 0x010fe400078e02ff */
[----:B0-----:R-:W-:-:S05]  /*e0e0*/  IMAD R3, R3, 0x17f, RZ ;  /* 0x0000017f03037824 */ /* 0x001fca00078e02ff */
[----:B------:R-:W0:Y:S01]  /*e0f0*/  LDC R26, c[0x0][0x268] ;  /* 0x00009a00ff1a7b82 */ /* 0x000e220000000800 */
[----:B------:R-:W-:-:S07]  /*e100*/  LEA.HI.X.SX32 R15, R3, R29, 0x1, P2 ;  /* 0x0000001d030f7211 */ /* 0x000fce00010f0eff */
[----:B------:R-:W4:Y:S01]  /*e110*/  LDC R3, c[0x0][0x268] ;  /* 0x00009a00ff037b82 */ /* 0x000f220000000800 */
[----:B---3--:R-:W-:-:S05]  /*e120*/  IMAD R16, R25, 0x6, RZ ;  /* 0x0000000619107824 */ /* 0x008fca00078e02ff */
[----:B------:R-:W-:Y:S01]  /*e130*/  IADD3 R22, P3, R16, R28, RZ ;  /* 0x0000001c10167210 */ /* 0x000fe20007f7e0ff */
[----:B0-----:R-:W-:-:S05]  /*e140*/  IMAD R26, R26, 0x3, RZ ;  /* 0x000000031a1a7824 */ /* 0x001fca00078e02ff */
[----:B------:R-:W-:Y:S02]  /*e150*/  LEA.HI.X.SX32 R23, R26, R29, 0x1, P3 ;  /* 0x0000001d1a177211 */ /* 0x000fe400018f0eff */
[----:B------:R-:W0:Y:S01]  /*e160*/  LDC R26, c[0x0][0x268] ;  /* 0x00009a00ff1a7b82 */ /* 0x000e220000000800 */
[----:B----4-:R-:W-:-:S07]  /*e170*/  IMAD R25, R3, 0x300, RZ ;  /* 0x0000030003197824 */ /* 0x010fce00078e02ff */
[----:B------:R-:W3:Y:S01]  /*e180*/  LDC R3, c[0x0][0x268] ;  /* 0x00009a00ff037b82 */ /* 0x000ee20000000800 */
[----:B------:R4:W-:Y:S04]  /*e190*/  STL.64 [R1+0xf08], R4 ;  /* 0x000f080401007387 */ /* 0x0009e80000100a00 */
[----:B------:R-:W-:Y:S01]  /*e1a0*/  STL.64 [R1+0xf00], R8 ;  /* 0x000f000801007387 */ /* 0x000fe20000100a00 */
[----:B----4-:R-:W-:-:S03]  /*e1b0*/  IADD3 R4, P4, R18, R28, RZ ;  /* 0x0000001c12047210 */ /* 0x010fc60007f9e0ff */
[----:B------:R-:W-:Y:S01]  /*e1c0*/  STL.64 [R1+0x1420], R10 ;  /* 0x0014200a01007387 */ /* 0x000fe20000100a00 */
[----:B------:R-:W-:-:S03]  /*e1d0*/  LEA.HI.X.SX32 R5, R16, R29, 0x1, P4 ;  /* 0x0000001d10057211 */ /* 0x000fc600020f0eff */
[----:B------:R-:W-:Y:S04]  /*e1e0*/  STL.64 [R1+0xef8], R12 ;  /* 0x000ef80c01007387 */ /* 0x000fe80000100a00 */
[----:B------:R-:W-:Y:S04]  /*e1f0*/  STL.64 [R1+0xef0], R14 ;  /* 0x000ef00e01007387 */ /* 0x000fe80000100a00 */
[----:B------:R-:W-:Y:S04]  /*e200*/  STL.64 [R1+0x1940], R22 ;  /* 0x0019401601007387 */ /* 0x000fe80000100a00 */
[----:B------:R4:W-:Y:S02]  /*e210*/  STL.64 [R1+0x1930], R4 ;  /* 0x0019300401007387 */ /* 0x0009e40000100a00 */
[----:B----4-:R-:W-:Y:S01]  /*e220*/  IADD3 R4, P4, R25, R28, RZ ;  /* 0x0000001c19047210 */ /* 0x010fe20007f9e0ff */
[----:B0-----:R-:W-:-:S02]  /*e230*/  IMAD R25, R26, 0x302, RZ ;  /* 0x000003021a197824 */ /* 0x001fc400078e02ff */
[----:B---3--:R-:W-:Y:S02]  /*e240*/  IMAD R26, R3, 0x182, RZ ;  /* 0x00000182031a7824 */ /* 0x008fe400078e02ff */
[----:B------:R-:W0:Y:S01]  /*e250*/  LDC R3, c[0x0][0x268] ;  /* 0x00009a00ff037b82 */ /* 0x000e220000000800 */
[----:B------:R-:W-:Y:S01]  /*e260*/  IMAD R27, R27, 0x18, RZ ;  /* 0x000000181b1b7824 */ /* 0x000fe200078e02ff */
[----:B------:R-:W-:-:S04]  /*e270*/  IADD3 R10, P6, R24, R28, RZ ;  /* 0x0000001c180a7210 */ /* 0x000fc80007fde0ff */
[CC--:B------:R-:W-:Y:S02]  /*e280*/  IADD3 R8, P5, R27.reuse, R28.reuse, RZ ;  /* 0x0000001c1b087210 */ /* 0x0c0fe40007fbe0ff */
[----:B------:R-:W-:Y:S01]  /*e290*/  LEA.HI.X.SX32 R11, R27, R29, 0x1, P6 ;  /* 0x0000001d1b0b7211 */ /* 0x000fe200030f0eff */
[----:B--2---:R-:W-:Y:S02]  /*e2a0*/  IMAD R2, R2, 0x60, RZ ;  /* 0x0000006002027824 */ /* 0x004fe400078e02ff */
[----:B0-----:R-:W-:Y:S02]  /*e2b0*/  IMAD R27, R3, 0x304, RZ ;  /* 0x00000304031b7824 */ /* 0x001fe400078e02ff */
[----:B------:R-:W0:Y:S01]  /*e2c0*/  LDC R3, c[0x0][0x268] ;  /* 0x00009a00ff037b82 */ /* 0x000e220000000800 */
[-C--:B------:R-:W-:Y:S02]  /*e2d0*/  IADD3 R12, P1, R2, R28.reuse, RZ ;  /* 0x0000001c020c7210 */ /* 0x080fe40007f3e0ff */
[----:B------:R-:W-:-:S02]  /*e2e0*/  IADD3 R14, P2, R21, R28, RZ ;  /* 0x0000001c150e7210 */ /* 0x000fc40007f5e0ff */
[-C--:B------:R-:W-:Y:S02]  /*e2f0*/  LEA.HI.X.SX32 R9, R18, R29.reuse, 0x1, P5 ;  /* 0x0000001d12097211 */ /* 0x080fe400028f0eff */
[-C--:B------:R-:W-:Y:S02]  /*e300*/  LEA.HI.X.SX32 R13, R24, R29.reuse, 0x1, P1 ;  /* 0x0000001d180d7211 */ /* 0x080fe400008f0eff */
[----:B------:R-:W-:Y:S01]  /*e310*/  LEA.HI.X.SX32 R15, R2, R29, 0x1, P2 ;  /* 0x0000001d020f7211 */ /* 0x000fe200010f0eff */
[----:B------:R-:W-:Y:S01]  /*e320*/  STL.64 [R1+0x1908], R8 ;  /* 0x0019080801007387 */ /* 0x000fe20000100a00 */
[----:B-1----:R-:W-:Y:S01]  /*e330*/  IMAD R20, R20, 0x180, RZ ;  /* 0x0000018014147824 */ /* 0x002fe200078e02ff */
        /* <DEDUP_REMOVED lines=11> */
[----:B------:R-:W-:-:S07]  /*e3f0*/  LEA.HI.X.SX32 R5, R20, R29, 0x1, P4 ;  /* 0x0000001d14057211 */ /* 0x000fce00020f0eff */
[----:B------:R-:W2:Y:S01]  /*e400*/  LDC R20, c[0x0][0x268] ;  /* 0x00009a00ff147b82 */ /* 0x000ea20000000800 */
[----:B------:R-:W-:Y:S01]  /*e410*/  IADD3 R8, P5, R25, R28, RZ ;  /* 0x0000001c19087210 */ /* 0x000fe20007fbe0ff */
[----:B0-----:R-:W-:-:S06]  /*e420*/  IMAD R24, R3, 0x308, RZ ;  /* 0x0000030803187824 */ /* 0x001fcc00078e02ff */
[----:B------:R-:W0:Y:S01]  /*e430*/  LDC R3, c[0x0][0x268] ;  /* 0x00009a00ff037b82 */ /* 0x000e220000000800 */
[----:B------:R-:W-:Y:S01]  /*e440*/  LEA.HI.X.SX32 R9, R21, R29, 0x1, P5 ;  /* 0x0000001d15097211 */ /* 0x000fe200028f0eff */
[----:B------:R-:W-:Y:S04]  /*e450*/  STL.64 [R1+0x1418], R22 ;  /* 0x0014181601007387 */ /* 0x000fe80000100a00 */
[----:B------:R-:W-:Y:S02]  /*e460*/  STL.64 [R1+0xee8], R4 ;  /* 0x000ee80401007387 */ /* 0x000fe40000100a00 */
[----:B------:R-:W3:Y:S02]  /*e470*/  LDC R21, c[0x0][0x268] ;  /* 0x00009a00ff157b82 */ /* 0x000ee40000000800 */
[----:B------:R4:W-:Y:S02]  /*e480*/  STL.64 [R1+0xee0], R8 ;  /* 0x000ee00801007387 */ /* 0x0009e40000100a00 */
[----:B----4-:R-:W-:Y:S01]  /*e490*/  IADD3 R8, P5, R24, R28, RZ ;  /* 0x0000001c18087210 */ /* 0x010fe20007fbe0ff */
[----:B--2---:R-:W-:-:S02]  /*e4a0*/  IMAD R24, R20, 0xc1, RZ ;  /* 0x000000c114187824 */ /* 0x004fc400078e02ff */
[----:B0-----:R-:W-:Y:S02]  /*e4b0*/  IMAD R20, R3, 0x186, RZ ;  /* 0x0000018603147824 */ /* 0x001fe400078e02ff */
[----:B------:R-:W0:Y:S01]  /*e4c0*/  LDC R3, c[0x0][0x268] ;  /* 0x00009a00ff037b82 */ /* 0x000e220000000800 */
        /* <DEDUP_REMOVED lines=14> */
[----:B--2---:R-:W-:-:S05]  /*e5b0*/  IMAD R27, R27, 0xc2, RZ ;  /* 0x000000c21b1b7824 */ /* 0x004fca00078e02ff */
[----:B------:R-:W-:-:S04]  /*e5c0*/  IADD3 R22, P3, R27, R28, RZ ;  /* 0x0000001c1b167210 */ /* 0x000fc80007f7e0ff */
[----:B------:R-:W-:Y:S01]  /*e5d0*/  LEA.HI.X.SX32 R23, R26, R29, 0x1, P3 ;  /* 0x0000001d1a177211 */ /* 0x000fe200018f0eff */
[----:B0-----:R-:W-:Y:S02]  /*e5e0*/  IMAD R26, R3, 0x62, RZ ;  /* 0x00000062031a7824 */ /* 0x001fe400078e02ff */
[----:B------:R-:W0:Y:S01]  /*e5f0*/  LDC R3, c[0x0][0x268] ;  /* 0x00009a00ff037b82 */ /* 0x000e220000000800 */
[----:B-1----:R-:W-:-:S05]  /*e600*/  IMAD R2, R2, 0x184, RZ ;  /* 0x0000018402027824 */ /* 0x002fca00078e02ff */
[----:B------:R-:W-:-:S04]  /*e610*/  IADD3 R4, P4, R2, R28, RZ ;  /* 0x0000001c02047210 */ /* 0x000fc80007f9e0ff */
[-C--:B------:R-:W-:Y:S02]  /*e620*/  LEA.HI.X.SX32 R5, R27, R29.reuse, 0x1, P4 ;  /* 0x0000001d1b057211 */ /* 0x080fe400020f0eff */
[----:B------:R-:W-:Y:S02]  /*e630*/  LEA.HI.X.SX32 R9, R2, R29, 0x1, P5 ;  /* 0x0000001d02097211 */ /* 0x000fe400028f0eff */
[----:B------:R-:W1:Y:S01]  /*e640*/  LDC R2, c[0x0][0x268] ;  /* 0x00009a00ff027b82 */ /* 0x000e620000000800 */
[----:B0-----:R-:W-:-:S07]  /*e650*/  IMAD R27, R3, 0xc4, RZ ;  /* 0x000000c4031b7824 */ /* 0x001fce00078e02ff */
[----:B------:R-:W0:Y:S01]  /*e660*/  LDC R3, c[0x0][0x268] ;  /* 0x00009a00ff037b82 */ /* 0x000e220000000800 */
[----:B------:R-:W-:Y:S01]  /*e670*/  LEA.HI.X.SX32 R15, R21, R29, 0x1, P2 ;  /* 0x0000001d150f7211 */ /* 0x000fe200010f0eff */
[----:B------:R-:W-:Y:S04]  /*e680*/  STL.64 [R1+0xed8], R12 ;  /* 0x000ed80c01007387 */ /* 0x000fe80000100a00 */
[----:B------:R2:W-:Y:S02]  /*e690*/  STL.64 [R1+0xed0], R14 ;  /* 0x000ed00e01007387 */ /* 0x0005e40000100a00 */
[----:B------:R-:W3:Y:S01]  /*e6a0*/  LDC R21, c[0x0][0x268] ;  /* 0x00009a00ff157b82 */ /* 0x000ee20000000800 */
[----:B--2---:R-:W-:Y:S01]  /*e6b0*/  IADD3 R14, P2, R24, R28, RZ ;  /* 0x0000001c180e7210 */ /* 0x004fe20007f5e0ff */
[----:B0-----:R-:W-:-:S06]  /*e6c0*/  IMAD R24, R3, 0x185, RZ ;  /* 0x0000018503187824 */ /* 0x001fcc00078e02ff */
[----:B------:R-:W0:Y:S01]  /*e6d0*/  LDC R3, c[0x0][0x268] ;  /* 0x00009a00ff037b82 */ /* 0x000e220000000800 */
[----:B-1----:R-:W-:Y:S01]  /*e6e0*/  IMAD R2, R2, 0xc3, RZ ;  /* 0x000000c302027824 */ /* 0x002fe200078e02ff */
[----:B------:R-:W-:-:S04]  /*e6f0*/  IADD3 R12, P1, R20, R28, RZ ;  /* 0x0000001c140c7210 */ /* 0x000fc80007f3e0ff */
[-C--:B------:R-:W-:Y:S02]  /*e700*/  LEA.HI.X.SX32 R13, R2, R29.reuse, 0x1, P1 ;  /* 0x0000001d020d7211 */ /* 0x080fe400008f0eff */
[----:B------:R-:W1:Y:S01]  /*e710*/  LDC R2, c[0x0][0x268] ;  /* 0x00009a00ff027b82 */ /* 0x000e620000000800 */
[-C--:B------:R-:W-:Y:S01]  /*e720*/  LEA.HI.X.SX32 R11, R24, R29.reuse, 0x1, P6 ;  /* 0x0000001d180b7211 */ /* 0x080fe200030f0eff */
[----:B------:R-:W-:Y:S04]  /*e730*/  STL.64 [R1+0x16b8], R22 ;  /* 0x0016b81601007387 */ /* 0x000fe80000100a00 */
[----:B------:R-:W-:Y:S01]  /*e740*/  STL.64 [R1+0x1408], R4 ;  /* 0x0014080401007387 */ /* 0x000fe20000100a00 */
[----:B---3--:R-:W-:Y:S01]  /*e750*/  IMAD R21, R21, 0x30e, RZ ;  /* 0x0000030e15157824 */ /* 0x008fe200078e02ff */
[----:B------:R-:W-:Y:S01]  /*e760*/  LEA.HI.X.SX32 R15, R20, R29, 0x1, P2 ;  /* 0x0000001d140f7211 */ /* 0x000fe200010f0eff */
[----:B------:R-:W2:Y:S01]  /*e770*/  LDC R24, c[0x0][0x268] ;  /* 0x00009a00ff187b82 */ /* 0x000ea20000000800 */
[----:B------:R-:W-:Y:S01]  /*e780*/  STL.64 [R1+0xec8], R8 ;  /* 0x000ec80801007387 */ /* 0x000fe20000100a00 */
[----:B0-----:R-:W-:-:S03]  /*e790*/  IMAD R3, R3, 0x310, RZ ;  /* 0x0000031003037824 */ /* 0x001fc600078e02ff */
[----:B------:R-:W-:Y:S04]  /*e7a0*/  STL.64 [R1+0xec0], R10 ;  /* 0x000ec00a01007387 */ /* 0x000fe80000100a00 */
[----:B------:R0:W-:Y:S01]  /*e7b0*/  STL.64 [R1+0x1400], R12 ;  /* 0x0014000c01007387 */ /* 0x0001e20000100a00 */
[----:B-1----:R-:W-:Y:S02]  /*e7c0*/  IMAD R25, R2, 0x312, RZ ;  /* 0x0000031202197824 */ /* 0x002fe400078e02ff */
[----:B------:R-:W1:Y:S01]  /*e7d0*/  LDC R2, c[0x0][0x268] ;  /* 0x00009a00ff027b82 */ /* 0x000e620000000800 */
[----:B0-----:R-:W-:-:S07]  /*e7e0*/  IADD3 R12, P1, R3, R28, RZ ;  /* 0x0000001c030c7210 */ /* 0x001fce0007f3e0ff */
[----:B------:R-:W0:Y:S01]  /*e7f0*/  LDC R3, c[0x0][0x268] ;  /* 0x00009a00ff037b82 */ /* 0x000e220000000800 */
[-C--:B------:R-:W-:Y:S02]  /*e800*/  IADD3 R22, P3, R21, R28.reuse, RZ ;  /* 0x0000001c15167210 */ /* 0x080fe40007f7e0ff */
[-C--:B------:R-:W-:Y:S02]  /*e810*/  IADD3 R4, P4, R26, R28.reuse, RZ ;  /* 0x0000001c1a047210 */ /* 0x080fe40007f9e0ff */
[----:B------:R-:W-:-:S03]  /*e820*/  IADD3 R8, P5, R27, R28, RZ ;  /* 0x0000001c1b087210 */ /* 0x000fc60007fbe0ff */
[----:B------:R-:W3:Y:S01]  /*e830*/  LDC R21, c[0x0][0x268] ;  /* 0x00009a00ff157b82 */ /* 0x000ee20000000800 */
[----:B0-----:R-:W-:Y:S01]  /*e840*/  IMAD R20, R3, 0x187, RZ ;  /* 0x0000018703147824 */ /* 0x001fe200078e02ff */
[-C--:B------:R-:W-:Y:S01]  /*e850*/  LEA.HI.X.SX32 R9, R26, R29.reuse, 0x1, P5 ;  /* 0x0000001d1a097211 */ /* 0x080fe200028f0eff */
[----:B------:R-:W-:Y:S05]  /*e860*/  STL.64 [R1+0xeb8], R14 ;  /* 0x000eb80e01007387 */ /* 0x000fea0000100a00 */
[----:B------:R-:W0:Y:S01]  /*e870*/  LDC R3, c[0x0][0x268] ;  /* 0x00009a00ff037b82 */ /* 0x000e220000000800 */
[----:B------:R-:W-:Y:S01]  /*e880*/  LEA.HI.X.SX32 R23, R20, R29, 0x1, P3 ;  /* 0x0000001d14177211 */ /* 0x000fe200018f0eff */
[----:B-1----:R-:W-:-:S06]  /*e890*/  IMAD R20, R2, 0x31, RZ ;  /* 0x0000003102147824 */ /* 0x002fcc00078e02ff */
[----:B------:R-:W1:Y:S01]  /*e8a0*/  LDC R2, c[0x0][0x268] ;  /* 0x00009a00ff027b82 */ /* 0x000e620000000800 */
[----:B------:R-:W-:Y:S01]  /*e8b0*/  LEA.HI.X.SX32 R5, R20, R29, 0x1, P4 ;  /* 0x0000001d14057211 */ /* 0x000fe200020f0eff */
[----:B------:R-:W-:Y:S04]  /*e8c0*/  STL.64 [R1+0xeb0], R22 ;  /* 0x000eb01601007387 */ /* 0x000fe80000100a00 */
[----:B------:R-:W-:Y:S01]  /*e8d0*/  STL.64 [R1+0x1808], R4 ;  /* 0x0018080401007387 */ /* 0x000fe20000100a00 */
[----:B---3--:R-:W-:Y:S01]  /*e8e0*/  IMAD R21, R21, 0x188, RZ ;  /* 0x0000018815157824 */ /* 0x008fe200078e02ff */
[----:B------:R-:W3:Y:S02]  /*e8f0*/  LDC R26, c[0x0][0x268] ;  /* 0x00009a00ff1a7b82 */ /* 0x000ee40000000800 */
[----:B------:R4:W-:Y:S01]  /*e900*/  STL.64 [R1+0x16b0], R8 ;  /* 0x0016b00801007387 */ /* 0x0009e20000100a00 */
[----:B-1----:R-:W-:-:S05]  /*e910*/  IMAD R2, R2, 0x316, RZ ;  /* 0x0000031602027824 */ /* 0x002fca00078e02ff */
[-C--:B----4-:R-:W-:Y:S02]  /*e920*/  IADD3 R8, P5, R2, R28.reuse, RZ ;  /* 0x0000001c02087210 */ /* 0x090fe40007fbe0ff */
[----:B------:R-:W1:Y:S01]  /*e930*/  LDC R2, c[0x0][0x268] ;  /* 0x00009a00ff027b82 */ /* 0x000e620000000800 */
[----:B------:R-:W-:-:S04]  /*e940*/  IADD3 R10, P6, R21, R28, RZ ;  /* 0x0000001c150a7210 */ /* 0x000fc80007fde0ff */
[-C--:B------:R-:W-:Y:S01]  /*e950*/  LEA.HI.X.SX32 R11, R27, R29.reuse, 0x1, P6 ;  /* 0x0000001d1b0b7211 */ /* 0x080fe200030f0eff */
[----:B-1----:R-:W-:Y:S02]  /*e960*/  IMAD R27, R2, 0x189, RZ ;  /* 0x00000189021b7824 */ /* 0x002fe400078e02ff */
[----:B------:R-:W1:Y:S01]  /*e970*/  LDC R2, c[0x0][0x268] ;  /* 0x00009a00ff027b82 */ /* 0x000e620000000800 */
[----:B------:R-:W-:Y:S02]  /*e980*/  IADD3 R14, P2, R25, R28, RZ ;  /* 0x0000001c190e7210 */ /* 0x000fe40007f5e0ff */
[-C--:B------:R-:W-:Y:S02]  /*e990*/  LEA.HI.X.SX32 R13, R21, R29.reuse, 0x1, P1 ;  /* 0x0000001d150d7211 */ /* 0x080fe400008f0eff */
[----:B------:R-:W-:-:S03]  /*e9a0*/  LEA.HI.X.SX32 R15, R27, R29, 0x1, P2 ;  /* 0x0000001d1b0f7211 */ /* 0x000fc600010f0eff */
[----:B------:R-:W4:Y:S08]  /*e9b0*/  LDC R21, c[0x0][0x268] ;  /* 0x00009a00ff157b82 */ /* 0x000f300000000800 */
[----:B------:R-:W3:Y:S01]  /*e9c0*/  LDC R27, c[0x0][0x268] ;  /* 0x00009a00ff1b7b82 */ /* 0x000ee20000000800 */
[----:B-1----:R-:W-:-:S07]  /*e9d0*/  IMAD R20, R2, 0x318, RZ ;  /* 0x0000031802147824 */ /* 0x002fce00078e02ff */
[----:B------:R-:W1:Y:S01]  /*e9e0*/  LDC R2, c[0x0][0x268] ;  /* 0x00009a00ff027b82 */ /* 0x000e620000000800 */
[----:B------:R-:W-:Y:S01]  /*e9f0*/  STL.64 [R1+0x13f8], R10 ;  /* 0x0013f80a01007387 */ /* 0x000fe20000100a00 */
[----:B0-----:R-:W-:-:S03]  /*ea00*/  IMAD R3, R3, 0x314, RZ ;  /* 0x0000031403037824 */ /* 0x001fc600078e02ff */
[----:B------:R-:W-:Y:S04]  /*ea10*/  STL.64 [R1+0xea8], R12 ;  /* 0x000ea80c01007387 */ /* 0x000fe80000100a00 */
[----:B------:R0:W-:Y:S01]  /*ea20*/  STL.64 [R1+0xea0], R14 ;  /* 0x000ea00e01007387 */ /* 0x0001e20000100a00 */
[----:B--2---:R-:W-:Y:S01]  /*ea30*/  IMAD R24, R24, 0x18a, RZ ;  /* 0x0000018a18187824 */ /* 0x004fe200078e02ff */
[-C--:B------:R-:W-:Y:S02]  /*ea40*/  IADD3 R4, P4, R3, R28.reuse, RZ ;  /* 0x0000001c03047210 */ /* 0x080fe40007f9e0ff */
[----:B------:R-:W2:Y:S01]  /*ea50*/  LDC R3, c[0x0][0x268] ;  /* 0x00009a00ff037b82 */ /* 0x000ea20000000800 */
[----:B0-----:R-:W-:Y:S01]  /*ea60*/  IADD3 R14, P2, R20, R28, RZ ;  /* 0x0000001c140e7210 */ /* 0x001fe20007f5e0ff */
[----:B----4-:R-:W-:-:S02]  /*ea70*/  IMAD R20, R21, 0xc5, RZ ;  /* 0x000000c515147824 */ /* 0x010fc400078e02ff */
[----:B---3--:R-:W-:Y:S02]  /*ea80*/  IMAD R21, R27, 0x31a, RZ ;  /* 0x0000031a1b157824 */ /* 0x008fe400078e02ff */
[----:B-1----:R-:W-:Y:S02]  /*ea90*/  IMAD R27, R2, 0x18e, RZ ;  /* 0x0000018e021b7824 */ /* 0x002fe400078e02ff */
[----:B------:R-:W0:Y:S01]  /*eaa0*/  LDC R2, c[0x0][0x268] ;  /* 0x00009a00ff027b82 */ /* 0x000e220000000800 */
[C---:B------:R-:W-:Y:S02]  /*eab0*/  IADD3 R22, P3, R24.reuse, R28, RZ ;  /* 0x0000001c18167210 */ /* 0x040fe40007f7e0ff */
[----:B------:R-:W-:-:S05]  /*eac0*/  LEA.HI.X.SX32 R5, R24, R29, 0x1, P4 ;  /* 0x0000001d18057211 */ /* 0x000fca00020f0eff */
[----:B------:R-:W1:Y:S01]  /*ead0*/  LDC R24, c[0x0][0x268] ;  /* 0x00009a00ff187b82 */ /* 0x000e620000000800 */
[----:B------:R-:W-:Y:S01]  /*eae0*/  LEA.HI.X.SX32 R23, R20, R29, 0x1, P3 ;  /* 0x0000001d14177211 */ /* 0x000fe200018f0eff */
[----:B------:R-:W-:Y:S02]  /*eaf0*/  IMAD R26, R26, 0x18c, RZ ;  /* 0x0000018c1a1a7824 */ /* 0x000fe400078e02ff */
[----:B--2---:R-:W-:Y:S02]  /*eb00*/  IMAD R3, R3, 0xc6, RZ ;  /* 0x000000c603037824 */ /* 0x004fe400078e02ff */
[----:B------:R1:W-:Y:S01]  /*eb10*/  STL.64 [R1+0x13f0], R22 ;  /* 0x0013f01601007387 */ /* 0x0003e20000100a00 */
[----:B------:R-:W-:Y:S01]  /*eb20*/  IADD3 R12, P1, R26, R28, RZ ;  /* 0x0000001c1a0c7210 */ /* 0x000fe20007f3e0ff */
[----:B0-----:R-:W-:Y:S02]  /*eb30*/  IMAD R25, R2, 0x18b, RZ ;  /* 0x0000018b02197824 */ /* 0x001fe400078e02ff */
[----:B------:R-:W0:Y:S01]  /*eb40*/  LDC R2, c[0x0][0x268] ;  /* 0x00009a00ff027b82 */ /* 0x000e220000000800 */
[----:B-1----:R-:W-:-:S07]  /*eb50*/  IMAD R22, R24, 0x31c, RZ ;  /* 0x0000031c18167824 */ /* 0x002fce00078e02ff */
        /* <DEDUP_REMOVED lines=21> */
[-C--:B------:R-:W-:Y:S01]  /*ecb0*/  IADD3 R20, P3, R21, R28.reuse, RZ ;  /* 0x0000001c15147210 */ /* 0x080fe20007f7e0ff */
        /* <DEDUP_REMOVED lines=10> */
[----:B------:R-:W3:Y:S01]  /*ed60*/  LDC R27, c[0x0][0x268] ;  /* 0x00009a00ff1b7b82 */ /* 0x000ee20000000800 */
[----:B-1----:R-:W-:Y:S01]  /*ed70*/  IMAD R3, R3, 0x320, RZ ;  /* 0x0000032003037824 */ /* 0x002fe200078e02ff */
[----:B------:R-:W-:Y:S01]  /*ed80*/  STL.64 [R1+0x13e0], R4 ;  /* 0x0013e00401007387 */ /* 0x000fe20000100a00 */
[----:B0-----:R-:W-:-:S05]  /*ed90*/  IMAD R22, R2, 0x32, RZ ;  /* 0x0000003202167824 */ /* 0x001fca00078e02ff */
[----:B------:R-:W0:Y:S01]  /*eda0*/  LDC R2, c[0x0][0x268] ;  /* 0x00009a00ff027b82 */ /* 0x000e220000000800 */
[----:B------:R1:W-:Y:S07]  /*edb0*/  STL.64 [R1+0xe78], R8 ;  /* 0x000e780801007387 */ /* 0x0003ee0000100a00 */
[----:B------:R-:W4:Y:S01]  /*edc0*/  LDC R26, c[0x0][0x268] ;  /* 0x00009a00ff1a7b82 */ /* 0x000f220000000800 */
[----:B-1----:R-:W-:-:S07]  /*edd0*/  IADD3 R8, P5, R3, R28, RZ ;  /* 0x0000001c03087210 */ /* 0x002fce0007fbe0ff */
[----:B------:R-:W1:Y:S01]  /*ede0*/  LDC R3, c[0x0][0x268] ;  /* 0x00009a00ff037b82 */ /* 0x000e620000000800 */
[----:B--2---:R-:W-:Y:S02]  /*edf0*/  IMAD R18, R23, 0x18f, RZ ;  /* 0x0000018f17127824 */ /* 0x004fe400078e02ff */
[----:B---3--:R-:W-:Y:S01]  /*ee00*/  IMAD R23, R27, 0x322, RZ ;  /* 0x000003221b177824 */ /* 0x008fe200078e02ff */
[----:B------:R-:W-:Y:S01]  /*ee10*/  IADD3 R12, P1, R22, R28, RZ ;  /* 0x0000001c160c7210 */ /* 0x000fe20007f3e0ff */
[----:B-1----:R-:W-:-:S03]  /*ee20*/  IMAD R27, R3, 0x19, RZ ;  /* 0x00000019031b7824 */ /* 0x002fc600078e02ff */
[----:B------:R-:W1:Y:S02]  /*ee30*/  LDC R3, c[0x0][0x268] ;  /* 0x00009a00ff037b82 */ /* 0x000e640000000800 */
[----:B------:R-:W-:Y:S01]  /*ee40*/  LEA.HI.X.SX32 R13, R27, R29, 0x1, P1 ;  /* 0x0000001d1b0d7211 */ /* 0x000fe200008f0eff */
[----:B0-----:R-:W-:Y:S02]  /*ee50*/  IMAD R2, R2, 0x64, RZ ;  /* 0x0000006402027824 */ /* 0x001fe400078e02ff */
[----:B-1----:R-:W-:-:S03]  /*ee60*/  IMAD R27, R3, 0x324, RZ ;  /* 0x00000324031b7824 */ /* 0x002fc600078e02ff */
        /* <DEDUP_REMOVED lines=8> */
[----:B----4-:R-:W-:Y:S01]  /*eef0*/  IMAD R26, R26, 0x192, RZ ;  /* 0x000001921a1a7824 */ /* 0x010fe200078e02ff */
        /* <DEDUP_REMOVED lines=9> */
[----:B------:R-:W1:Y:S01]  /*ef90*/  LDC R3, c[0x0][0x268] ;  /* 0x00009a00ff037b82 */ /* 0x000e620000000800 */
[----:B------:R-:W-:Y:S01]  /*efa0*/  IADD3 R10, P6, R23, R28, RZ ;  /* 0x0000001c170a7210 */ /* 0x000fe20007fde0ff */
[----:B-1----:R-:W-:-:S06]  /*efb0*/  IMAD R24, R3, 0x191, RZ ;  /* 0x0000019103187824 */ /* 0x002fcc00078e02ff */
[----:B------:R-:W1:Y:S01]  /*efc0*/  LDC R3, c[0x0][0x268] ;  /* 0x00009a00ff037b82 */ /* 0x000e620000000800 */
[----:B------:R-:W-:-:S07]  /*efd0*/  LEA.HI.X.SX32 R11, R24, R29, 0x1, P6 ;  /* 0x0000001d180b7211 */ /* 0x000fce00030f0eff */
[----:B------:R-:W3:Y:S01]  /*efe0*/  LDC R24, c[0x0][0x268] ;  /* 0x00009a00ff187b82 */ /* 0x000ee20000000800 */
[----:B-1----:R-:W-:-:S07]  /*eff0*/  IMAD R22, R3, 0x328, RZ ;  /* 0x0000032803167824 */ /* 0x002fce00078e02ff */
[----:B------:R-:W1:Y:S01]  /*f000*/  LDC R3, c[0x0][0x268] ;  /* 0x00009a00ff037b82 */ /* 0x000e620000000800 */
[----:B------:R-:W-:Y:S04]  /*f010*/  STL.64 [R1+0x13d8], R4 ;  /* 0x0013d80401007387 */ /* 0x000fe80000100a00 */
[----:B------:R-:W-:Y:S04]  /*f020*/  STL.64 [R1+0xe68], R8 ;  /* 0x000e680801007387 */ /* 0x000fe80000100a00 */
[----:B------:R4:W-:Y:S02]  /*f030*/  STL.64 [R1+0xe60], R10 ;  /* 0x000e600a01007387 */ /* 0x0009e40000100a00 */
[----:B----4-:R-:W-:Y:S01]  /*f040*/  IADD3 R10, P6, R22, R28, RZ ;  /* 0x0000001c160a7210 */ /* 0x010fe20007fde0ff */
[----:B0-----:R-:W-:-:S02]  /*f050*/  IMAD R22, R25, 0xc9, RZ ;  /* 0x000000c919167824 */ /* 0x001fc400078e02ff */
[----:B---3--:R-:W-:Y:S02]  /*f060*/  IMAD R25, R24, 0x32a, RZ ;  /* 0x0000032a18197824 */ /* 0x008fe400078e02ff */
[----:B-1----:R-:W-:Y:S02]  /*f070*/  IMAD R24, R3, 0x196, RZ ;  /* 0x0000019603187824 */ /* 0x002fe400078e02ff */
[----:B------:R-:W0:Y:S01]  /*f080*/  LDC R3, c[0x0][0x268] ;  /* 0x00009a00ff037b82 */ /* 0x000e220000000800 */
[-C--:B------:R-:W-:Y:S02]  /*f090*/  IADD3 R12, P1, R26, R28.reuse, RZ ;  /* 0x0000001c1a0c7210 */ /* 0x080fe40007f3e0ff */
[-C--:B------:R-:W-:Y:S02]  /*f0a0*/  IADD3 R14, P2, R27, R28.reuse, RZ ;  /* 0x0000001c1b0e7210 */ /* 0x080fe40007f5e0ff */
[-C--:B------:R-:W-:Y:S02]  /*f0b0*/  LEA.HI.X.SX32 R13, R22, R29.reuse, 0x1, P1 ;  /* 0x0000001d160d7211 */ /* 0x080fe400008f0eff */
[----:B------:R-:W-:Y:S01]  /*f0c0*/  LEA.HI.X.SX32 R15, R26, R29, 0x1, P2 ;  /* 0x0000001d1a0f7211 */ /* 0x000fe200010f0eff */
[----:B------:R-:W1:Y:S02]  /*f0d0*/  LDC R27, c[0x0][0x268] ;  /* 0x00009a00ff1b7b82 */ /* 0x000e640000000800 */
[----:B------:R3:W-:Y:S06]  /*f0e0*/  STL.64 [R1+0x13d0], R12 ;  /* 0x0013d00c01007387 */ /* 0x0007ec0000100a00 */
[----:B------:R-:W4:Y:S01]  /*f0f0*/  LDC R26, c[0x0][0x268] ;  /* 0x00009a00ff1a7b82 */ /* 0x000f220000000800 */
[----:B---3--:R-:W-:Y:S01]  /*f100*/  IADD3 R12, P1, R25, R28, RZ ;  /* 0x0000001c190c7210 */ /* 0x008fe20007f3e0ff */
[----:B0-----:R-:W-:-:S06]  /*f110*/  IMAD R25, R3, 0x193, RZ ;  /* 0x0000019303197824 */ /* 0x001fcc00078e02ff */
[----:B------:R-:W0:Y:S01]  /*f120*/  LDC R3, c[0x0][0x268] ;  /* 0x00009a00ff037b82 */ /* 0x000e220000000800 */
[----:B------:R-:W-:Y:S01]  /*f130*/  LEA.HI.X.SX32 R21, R25, R29, 0x1, P3 ;  /* 0x0000001d19157211 */ /* 0x000fe200018f0eff */
[----:B------:R-:W-:Y:S04]  /*f140*/  STL.64 [R1+0xe58], R14 ;  /* 0x000e580e01007387 */ /* 0x000fe80000100a00 */
[----:B------:R4:W-:Y:S02]  /*f150*/  STL.64 [R1+0xe50], R20 ;  /* 0x000e501401007387 */ /* 0x0009e40000100a00 */
[----:B----4-:R-:W-:Y:S01]  /*f160*/  IMAD R20, R26, 0x32c, RZ ;  /* 0x0000032c1a147824 */ /* 0x010fe200078e02ff */
[----:B------:R-:W3:Y:S01]  /*f170*/  LDC R21, c[0x0][0x268] ;  /* 0x00009a00ff157b82 */ /* 0x000ee20000000800 */
[----:B0-----:R-:W-:-:S07]  /*f180*/  IMAD R26, R3, 0x65, RZ ;  /* 0x00000065031a7824 */ /* 0x001fce00078e02ff */
[----:B------:R-:W0:Y:S01]  /*f190*/  LDC R3, c[0x0][0x268] ;  /* 0x00009a00ff037b82 */ /* 0x000e220000000800 */
[----:B-1----:R-:W-:-:S05]  /*f1a0*/  IMAD R27, R27, 0xca, RZ ;  /* 0x000000ca1b1b7824 */ /* 0x002fca00078e02ff */
[----:B------:R-:W-:-:S04]  /*f1b0*/  IADD3 R4, P4, R27, R28, RZ ;  /* 0x0000001c1b047210 */ /* 0x000fc80007f9e0ff */
[----:B------:R-:W-:Y:S01]  /*f1c0*/  LEA.HI.X.SX32 R5, R26, R29, 0x1, P4 ;  /* 0x0000001d1a057211 */ /* 0x000fe200020f0eff */
[----:B0-----:R-:W-:Y:S02]  /*f1d0*/  IMAD R26, R3, 0x66, RZ ;  /* 0x00000066031a7824 */ /* 0x001fe400078e02ff */
[----:B------:R-:W0:Y:S01]  /*f1e0*/  LDC R3, c[0x0][0x268] ;  /* 0x00009a00ff037b82 */ /* 0x000e220000000800 */
[----:B--2---:R-:W-:Y:S01]  /*f1f0*/  IMAD R2, R2, 0x194, RZ ;  /* 0x0000019402027824 */ /* 0x004fe200078e02ff */
[----:B------:R-:W-:-:S04]  /*f200*/  IADD3 R22, P3, R20, R28, RZ ;  /* 0x0000001c14167210 */ /* 0x000fc80007f7e0ff */
[----:B------:R-:W-:-:S04]  /*f210*/  IADD3 R8, P5, R2, R28, RZ ;  /* 0x0000001c02087210 */ /* 0x000fc80007fbe0ff */
[----:B------:R-:W-:Y:S02]  /*f220*/  LEA.HI.X.SX32 R9, R27, R29, 0x1, P5 ;  /* 0x0000001d1b097211 */ /* 0x000fe400028f0eff */
[----:B------:R-:W1:Y:S01]  /*f230*/  LDC R27, c[0x0][0x268] ;  /* 0x00009a00ff1b7b82 */ /* 0x000e620000000800 */
[----:B0-----:R-:W-:-:S07]  /*f240*/  IMAD R20, R3, 0xcc, RZ ;  /* 0x000000cc03147824 */ /* 0x001fce00078e02ff */
[----:B------:R-:W0:Y:S01]  /*f250*/  LDC R3, c[0x0][0x268] ;  /* 0x00009a00ff037b82 */ /* 0x000e220000000800 */
[----:B---3--:R-:W-:Y:S01]  /*f260*/  IMAD R21, R21, 0x32e, RZ ;  /* 0x0000032e15157824 */ /* 0x008fe200078e02ff */
[----:B------:R-:W-:Y:S01]  /*f270*/  LEA.HI.X.SX32 R11, R2, R29, 0x1, P6 ;  /* 0x0000001d020b7211 */ /* 0x000fe200030f0eff */
[----:B------:R2:W-:Y:S05]  /*f280*/  STL.64 [R1+0x1698], R4 ;  /* 0x0016980401007387 */ /* 0x0005ea0000100a00 */
[----:B------:R-:W3:Y:S01]  /*f290*/  LDC R2, c[0x0][0x268] ;  /* 0x00009a00ff027b82 */ /* 0x000ee20000000800 */
[----:B--2---:R-:W-:Y:S01]  /*f2a0*/  IADD3 R4, P4, R21, R28, RZ ;  /* 0x0000001c15047210 */ /* 0x004fe20007f9e0ff */
[----:B-1----:R-:W-:-:S02]  /*f2b0*/  IMAD R21, R27, 0x198, RZ ;  /* 0x000001981b157824 */ /* 0x002fc400078e02ff */
[----:B0-----:R-:W-:-:S04]  /*f2c0*/  IMAD R27, R3, 0x195, RZ ;  /* 0x00000195031b7824 */ /* 0x001fc800078e02ff */
[----:B------:R-:W0:Y:S01]  /*f2d0*/  LDC R3, c[0x0][0x268] ;  /* 0x00009a00ff037b82 */ /* 0x000e220000000800 */
[----:B------:R-:W-:Y:S01]  /*f2e0*/  IADD3 R14, P2, R24, R28, RZ ;  /* 0x0000001c180e7210 */ /* 0x000fe20007f5e0ff */
[----:B---3--:R-:W-:Y:S01]  /*f2f0*/  IMAD R2, R2, 0xcb, RZ ;  /* 0x000000cb02027824 */ /* 0x008fe200078e02ff */
        /* <DEDUP_REMOVED lines=23> */
[----:B------:R-:W-:Y:S01]  /*f470*/  LEA.HI.X.SX32 R11, R26, R29, 0x1, P6 ;  /* 0x0000001d1a0b7211 */ /* 0x000fe200030f0eff */
[----:B------:R-:W-:Y:S01]  /*f480*/  STL.64 [R1+0xe38], R22 ;  /* 0x000e381601007387 */ /* 0x000fe20000100a00 */
[----:B-1----:R-:W-:Y:S01]  /*f490*/  IMAD R27, R27, 0x19a, RZ ;  /* 0x0000019a1b1b7824 */ /* 0x002fe200078e02ff */
[----:B------:R-:W1:Y:S02]  /*f4a0*/  LDC R24, c[0x0][0x268] ;  /* 0x00009a00ff187b82 */ /* 0x000e640000000800 */
[----:B------:R-:W-:Y:S04]  /*f4b0*/  STL.64 [R1+0xe30], R4 ;  /* 0x000e300401007387 */ /* 0x000fe80000100a00 */
[----:B------:R-:W-:Y:S01]  /*f4c0*/  STL.64 [R1+0x17f8], R8 ;  /* 0x0017f80801007387 */ /* 0x000fe20000100a00 */
[----:B------:R-:W-:Y:S01]  /*f4d0*/  IADD3 R12, P1, R21, R28, RZ ;  /* 0x0000001c150c7210 */ /* 0x000fe20007f3e0ff */
[----:B------:R-:W2:Y:S02]  /*f4e0*/  LDC R26, c[0x0][0x268] ;  /* 0x00009a00ff1a7b82 */ /* 0x000ea40000000800 */
[----:B------:R3:W-:Y:S01]  /*f4f0*/  STL.64 [R1+0x1690], R10 ;  /* 0x0016900a01007387 */ /* 0x0007e20000100a00 */
[----:B0-----:R-:W-:-:S05]  /*f500*/  IMAD R3, R3, 0x336, RZ ;  /* 0x0000033603037824 */ /* 0x001fca00078e02ff */
[-C--:B---3--:R-:W-:Y:S02]  /*f510*/  IADD3 R10, P6, R3, R28.reuse, RZ ;  /* 0x0000001c030a7210 */ /* 0x088fe40007fde0ff */
[----:B------:R-:W0:Y:S01]  /*f520*/  LDC R3, c[0x0][0x268] ;  /* 0x00009a00ff037b82 */ /* 0x000e220000000800 */
[-C--:B------:R-:W-:Y:S02]  /*f530*/  IADD3 R22, P3, R25, R28.reuse, RZ ;  /* 0x0000001c19167210 */ /* 0x080fe40007f7e0ff */
[-C--:B------:R-:W-:Y:S02]  /*f540*/  IADD3 R4, P4, R27, R28.reuse, RZ ;  /* 0x0000001c1b047210 */ /* 0x080fe40007f9e0ff */
[-C--:B------:R-:W-:Y:S02]  /*f550*/  LEA.HI.X.SX32 R13, R20, R29.reuse, 0x1, P1 ;  /* 0x0000001d140d7211 */ /* 0x080fe400008f0eff */
[-C--:B------:R-:W-:Y:S01]  /*f560*/  LEA.HI.X.SX32 R15, R21, R29.reuse, 0x1, P2 ;  /* 0x0000001d150f7211 */ /* 0x080fe200010f0eff */
[----:B-1----:R-:W-:Y:S01]  /*f570*/  IMAD R24, R24, 0x33a, RZ ;  /* 0x0000033a18187824 */ /* 0x002fe200078e02ff */
[----:B------:R-:W-:Y:S01]  /*f580*/  IADD3 R8, P5, R2, R28, RZ ;  /* 0x0000001c02087210 */ /* 0x000fe20007fbe0ff */
[----:B0-----:R-:W-:Y:S01]  /*f590*/  IMAD R3, R3, 0x199, RZ ;  /* 0x0000019903037824 */ /* 0x001fe200078e02ff */
[----:B------:R-:W-:Y:S01]  /*f5a0*/  STL.64 [R1+0x13b8], R12 ;  /* 0x0013b80c01007387 */ /* 0x000fe20000100a00 */
[----:B------:R-:W0:Y:S03]  /*f5b0*/  LDC R2, c[0x0][0x268] ;  /* 0x00009a00ff027b82 */ /* 0x000e260000000800 */
[----:B------:R-:W-:-:S05]  /*f5c0*/  LEA.HI.X.SX32 R23, R3, R29, 0x1, P3 ;  /* 0x0000001d03177211 */ /* 0x000fca00018f0eff */
[----:B------:R-:W1:Y:S08]  /*f5d0*/  LDC R3, c[0x0][0x268] ;  /* 0x00009a00ff037b82 */ /* 0x000e700000000800 */
[----:B------:R-:W3:Y:S01]  /*f5e0*/  LDC R21, c[0x0][0x268] ;  /* 0x00009a00ff157b82 */ /* 0x000ee20000000800 */
[----:B--2---:R-:W-:-:S07]  /*f5f0*/  IMAD R26, R26, 0x19c, RZ ;  /* 0x0000019c1a1a7824 */ /* 0x004fce00078e02ff */
[----:B------:R-:W2:Y:S01]  /*f600*/  LDC R25, c[0x0][0x268] ;  /* 0x00009a00ff197b82 */ /* 0x000ea20000000800 */
[----:B-1----:R-:W-:-:S05]  /*f610*/  IMAD R3, R3, 0xcd, RZ ;  /* 0x000000cd03037824 */ /* 0x002fca00078e02ff */
[----:B------:R-:W-:Y:S02]  /*f620*/  LEA.HI.X.SX32 R5, R3, R29, 0x1, P4 ;  /* 0x0000001d03057211 */ /* 0x000fe400020f0eff */
[----:B------:R-:W1:Y:S01]  /*f630*/  LDC R3, c[0x0][0x268] ;  /* 0x00009a00ff037b82 */ /* 0x000e620000000800 */
[----:B------:R-:W-:Y:S04]  /*f640*/  STL.64 [R1+0xe28], R14 ;  /* 0x000e280e01007387 */ /* 0x000fe80000100a00 */
[----:B------:R-:W-:Y:S04]  /*f650*/  STL.64 [R1+0xe20], R22 ;  /* 0x000e201601007387 */ /* 0x000fe80000100a00 */
[----:B------:R4:W-:Y:S02]  /*f660*/  STL.64 [R1+0x13b0], R4 ;  /* 0x0013b00401007387 */ /* 0x0009e40000100a00 */
[----:B----4-:R-:W-:Y:S01]  /*f670*/  IADD3 R4, P4, R24, R28, RZ ;  /* 0x0000001c18047210 */ /* 0x010fe20007f9e0ff */
[----:B-1----:R-:W-:-:S02]  /*f680*/  IMAD R24, R3, 0x19b, RZ ;  /* 0x0000019b03187824 */ /* 0x002fc400078e02ff */
[----:B------:R-:W1:Y:S01]  /*f690*/  LDC R3, c[0x0][0x268] ;  /* 0x00009a00ff037b82 */ /* 0x000e620000000800 */
[----:B0-----:R-:W-:Y:S02]  /*f6a0*/  IMAD R2, R2, 0xce, RZ ;  /* 0x000000ce02027824 */ /* 0x001fe400078e02ff */
[----:B------:R-:W-:-:S03]  /*f6b0*/  LEA.HI.X.SX32 R11, R24, R29, 0x1, P6 ;  /* 0x0000001d180b7211 */ /* 0x000fc600030f0eff */
[----:B------:R-:W-:Y:S02]  /*f6c0*/  IADD3 R12, P1, R2, R28, RZ ;  /* 0x0000001c020c7210 */ /* 0x000fe40007f3e0ff */
[----:B------:R-:W0:Y:S01]  /*f6d0*/  LDC R24, c[0x0][0x268] ;  /* 0x00009a00ff187b82 */ /* 0x000e220000000800 */
[----:B-1----:R-:W-:-:S05]  /*f6e0*/  IMAD R3, R3, 0x67, RZ ;  /* 0x0000006703037824 */ /* 0x002fca00078e02ff */
[-C--:B------:R-:W-:Y:S02]  /*f6f0*/  LEA.HI.X.SX32 R13, R3, R29.reuse, 0x1, P1 ;  /* 0x0000001d030d7211 */ /* 0x080fe400008f0eff */
[----:B------:R-:W1:Y:S01]  /*f700*/  LDC R3, c[0x0][0x268] ;  /* 0x00009a00ff037b82 */ /* 0x000e620000000800 */
[----:B------:R-:W-:Y:S01]  /*f710*/  LEA.HI.X.SX32 R9, R27, R29, 0x1, P5 ;  /* 0x0000001d1b097211 */ /* 0x000fe200028f0eff */
[----:B0-----:R-:W-:-:S04]  /*f720*/  IMAD R24, R24, 0x33e, RZ ;  /* 0x0000033e18187824 */ /* 0x001fc800078e02ff */
[----:B------:R-:W-:Y:S01]  /*f730*/  STL.64 [R1+0xe18], R8 ;  /* 0x000e180801007387 */ /* 0x000fe20000100a00 */
[----:B---3--:R-:W-:Y:S01]  /*f740*/  IMAD R21, R21, 0x338, RZ ;  /* 0x0000033815157824 */ /* 0x008fe200078e02ff */
[-C--:B------:R-:W-:Y:S01]  /*f750*/  IADD3 R14, P2, R26, R28.reuse, RZ ;  /* 0x0000001c1a0e7210 */ /* 0x080fe20007f5e0ff */
[----:B--2---:R-:W-:Y:S01]  /*f760*/  IMAD R25, R25, 0x19e, RZ ;  /* 0x0000019e19197824 */ /* 0x004fe200078e02ff */
[----:B------:R-:W-:Y:S01]  /*f770*/  STL.64 [R1+0xe10], R10 ;  /* 0x000e100a01007387 */ /* 0x000fe20000100a00 */
[----:B------:R-:W0:Y:S03]  /*f780*/  LDC R27, c[0x0][0x268] ;  /* 0x00009a00ff1b7b82 */ /* 0x000e260000000800 */
[----:B------:R2:W-:Y:S02]  /*f790*/  STL.64 [R1+0x1688], R12 ;  /* 0x0016880c01007387 */ /* 0x0005e40000100a00 */
[----:B--2---:R-:W-:Y:S01]  /*f7a0*/  IADD3 R12, P1, R24, R28, RZ ;  /* 0x0000001c180c7210 */ /* 0x004fe20007f3e0ff */
[----:B-1----:R-:W-:-:S02]  /*f7b0*/  IMAD R24, R3, 0x34, RZ ;  /* 0x0000003403187824 */ /* 0x002fc400078e02ff */
[----:B------:R-:W1:Y:S01]  /*f7c0*/  LDC R3, c[0x0][0x268] ;  /* 0x00009a00ff037b82 */ /* 0x000e620000000800 */
[----:B------:R-:W-:Y:S02]  /*f7d0*/  IADD3 R20, P3, R21, R28, RZ ;  /* 0x0000001c15147210 */ /* 0x000fe40007f7e0ff */
[-C--:B------:R-:W-:Y:S02]  /*f7e0*/  LEA.HI.X.SX32 R15, R2, R29.reuse, 0x1, P2 ;  /* 0x0000001d020f7211 */ /* 0x080fe400010f0eff */
[----:B------:R-:W-:-:S03]  /*f7f0*/  LEA.HI.X.SX32 R21, R26, R29, 0x1, P3 ;  /* 0x0000001d1a157211 */ /* 0x000fc600018f0eff */
[----:B------:R-:W-:Y:S01]  /*f800*/  STL.64 [R1+0x13a8], R14 ;  /* 0x0013a80e01007387 */ /* 0x000fe20000100a00 */
[----:B------:R-:W2:Y:S03]  /*f810*/  LDC R26, c[0x0][0x268] ;  /* 0x00009a00ff1a7b82 */ /* 0x000ea60000000800 */
[----:B------:R1:W-:Y:S01]  /*f820*/  STL.64 [R1+0xe08], R20 ;  /* 0x000e081401007387 */ /* 0x0003e20000100a00 */
[----:B------:R-:W-:Y:S01]  /*f830*/  IADD3 R8, P5, R25, R28, RZ ;  /* 0x0000001c19087210 */ /* 0x000fe20007fbe0ff */
[----:B0-----:R-:W-:-:S03]  /*f840*/  IMAD R27, R27, 0x33c, RZ ;  /* 0x0000033c1b1b7824 */ /* 0x001fc600078e02ff */
[----:B------:R-:W0:Y:S01]  /*f850*/  LDC R2, c[0x0][0x268] ;  /* 0x00009a00ff027b82 */ /* 0x000e220000000800 */
[----:B-1----:R-:W-:Y:S01]  /*f860*/  IMAD R21, R3, 0x19d, RZ ;  /* 0x0000019d03157824 */ /* 0x002fe200078e02ff */
[----:B------:R-:W-:-:S06]  /*f870*/  IADD3 R22, P3, R24, R28, RZ ;  /* 0x0000001c18167210 */ /* 0x000fcc0007f7e0ff */
[----:B------:R-:W1:Y:S01]  /*f880*/  LDC R3, c[0x0][0x268] ;  /* 0x00009a00ff037b82 */ /* 0x000e620000000800 */
[----:B------:R-:W-:Y:S01]  /*f890*/  LEA.HI.X.SX32 R5, R21, R29, 0x1, P4 ;  /* 0x0000001d15057211 */ /* 0x000fe200020f0eff */
[----:B--2---:R-:W-:-:S06]  /*f8a0*/  IMAD R21, R26, 0xd0, RZ ;  /* 0x000000d01a157824 */ /* 0x004fcc00078e02ff */
[----:B------:R-:W2:Y:S01]  /*f8b0*/  LDC R20, c[0x0][0x268] ;  /* 0x00009a00ff147b82 */ /* 0x000ea20000000800 */
[----:B-1----:R-:W-:-:S07]  /*f8c0*/  IMAD R26, R3, 0xcf, RZ ;  /* 0x000000cf031a7824 */ /* 0x002fce00078e02ff */
[----:B------:R-:W1:Y:S01]  /*f8d0*/  LDC R3, c[0x0][0x268] ;  /* 0x00009a00ff037b82 */ /* 0x000e620000000800 */
[----:B------:R-:W-:Y:S02]  /*f8e0*/  LEA.HI.X.SX32 R9, R26, R29, 0x1, P5 ;  /* 0x0000001d1a097211 */ /* 0x000fe400028f0eff */
[----:B------:R-:W-:Y:S01]  /*f8f0*/  IADD3 R10, P6, R27, R28, RZ ;  /* 0x0000001c1b0a7210 */ /* 0x000fe20007fde0ff */
[----:B------:R-:W-:Y:S04]  /*f900*/  STL.64 [R1+0xe00], R4 ;  /* 0x000e000401007387 */ /* 0x000fe80000100a00 */
[----:B------:R-:W3:Y:S01]  /*f910*/  LDC R27, c[0x0][0x268] ;  /* 0x00009a00ff1b7b82 */ /* 0x000ee20000000800 */
[----:B-1----:R-:W-:-:S07]  /*f920*/  IMAD R26, R3, 0x19f, RZ ;  /* 0x0000019f031a7824 */ /* 0x002fce00078e02ff */
[----:B------:R-:W1:Y:S01]  /*f930*/  LDC R3, c[0x0][0x268] ;  /* 0x00009a00ff037b82 */ /* 0x000e620000000800 */
[-C--:B------:R-:W-:Y:S02]  /*f940*/  LEA.HI.X.SX32 R11, R25, R29.reuse, 0x1, P6 ;  /* 0x0000001d190b7211 */ /* 0x080fe400030f0eff */
[----:B------:R-:W-:-:S05]  /*f950*/  LEA.HI.X.SX32 R13, R26, R29, 0x1, P1 ;  /* 0x0000001d1a0d7211 */ /* 0x000fca00008f0eff */
[----:B------:R-:W4:Y:S08]  /*f960*/  LDC R25, c[0x0][0x268] ;  /* 0x00009a00ff197b82 */ /* 0x000f300000000800 */
[----:B------:R-:W0:Y:S01]  /*f970*/  LDC R26, c[0x0][0x268] ;  /* 0x00009a00ff1a7b82 */ /* 0x000e220000000800 */
[----:B-1----:R-:W-:-:S07]  /*f980*/  IMAD R18, R3, 0x340, RZ ;  /* 0x0000034003127824 */ /* 0x002fce00078e02ff */
[----:B------:R-:W1:Y:S01]  /*f990*/  LDC R3, c[0x0][0x268] ;  /* 0x00009a00ff037b82 */ /* 0x000e620000000800 */
[----:B------:R-:W-:Y:S04]  /*f9a0*/  STL.64 [R1+0x13a0], R8 ;  /* 0x0013a00801007387 */ /* 0x000fe80000100a00 */
[----:B------:R-:W-:Y:S04]  /*f9b0*/  STL.64 [R1+0xdf8], R10 ;  /* 0x000df80a01007387 */ /* 0x000fe80000100a00 */
[----:B------:R2:W-:Y:S02]  /*f9c0*/  STL.64 [R1+0xdf0], R12 ;  /* 0x000df00c01007387 */ /* 0x0005e40000100a00 */
[----:B--2---:R-:W-:Y:S01]  /*f9d0*/  IADD3 R12, P1, R18, R28, RZ ;  /* 0x0000001c120c7210 */ /* 0x004fe20007f3e0ff */
[----:B----4-:R-:W-:-:S02]  /*f9e0*/  IMAD R18, R25, 0xd, RZ ;  /* 0x0000000d19127824 */ /* 0x010fc400078e02ff */
[----:B0-----:R-:W-:Y:S02]  /*f9f0*/  IMAD R25, R26, 0x342, RZ ;  /* 0x000003421a197824 */ /* 0x001fe400078e02ff */
[----:B-1----:R-:W-:Y:S02]  /*fa00*/  IMAD R26, R3, 0x1a2, RZ ;  /* 0x000001a2031a7824 */ /* 0x002fe400078e02ff */
[----:B------:R-:W0:Y:S01]  /*fa10*/  LDC R3, c[0x0][0x268] ;  /* 0x00009a00ff037b82 */ /* 0x000e220000000800 */
[----:B---3--:R-:W-:-:S05]  /*fa20*/  IMAD R27, R27, 0x1a, RZ ;  /* 0x0000001a1b1b7824 */ /* 0x008fca00078e02ff */
[CC--:B------:R-:W-:Y:S02]  /*fa30*/  IADD3 R14, P2, R27.reuse, R28.reuse, RZ ;  /* 0x0000001c1b0e7210 */ /* 0x0c0fe40007f5e0ff */
[----:B------:R-:W-:Y:S01]  /*fa40*/  LEA.HI.X.SX32 R23, R27, R29, 0x1, P3 ;  /* 0x0000001d1b177211 */ /* 0x000fe200018f0eff */
[----:B------:R-:W-:Y:S02]  /*fa50*/  IMAD R2, R2, 0x68, RZ ;  /* 0x0000006802027824 */ /* 0x000fe400078e02ff */
        /* <DEDUP_REMOVED lines=34> */
[----:B------:R-:W-:-:S04]  /*fc80*/  IADD3 R22, P3, R26, R28, RZ ;  /* 0x0000001c1a167210 */ /* 0x000fc80007f7e0ff */
[----:B------:R-:W-:Y:S01]  /*fc90*/  LEA.HI.X.SX32 R23, R20, R29, 0x1, P3 ;  /* 0x0000001d14177211 */ /* 0x000fe200018f0eff */
[----:B---3--:R-:W-:-:S04]  /*fca0*/  IMAD R21, R21, 0x34a, RZ ;  /* 0x0000034a15157824 */ /* 0x008fc800078e02ff */
[----:B------:R2:W-:Y:S02]  /*fcb0*/  STL.64 [R1+0x1390], R22 ;  /* 0x0013901601007387 */ /* 0x0005e40000100a00 */
[-C--:B--2---:R-:W-:Y:S01]  /*fcc0*/  IADD3 R22, P3, R21, R28.reuse, RZ ;  /* 0x0000001c15167210 */ /* 0x084fe20007f7e0ff */
[----:B0-----:R-:W-:Y:S02]  /*fcd0*/  IMAD R21, R3, 0x1a3, RZ ;  /* 0x000001a303157824 */ /* 0x001fe400078e02ff */
[----:B------:R-:W0:Y:S01]  /*fce0*/  LDC R3, c[0x0][0x268] ;  /* 0x00009a00ff037b82 */ /* 0x000e220000000800 */
[----:B------:R-:W-:-:S04]  /*fcf0*/  IADD3 R4, P4, R27, R28, RZ ;  /* 0x0000001c1b047210 */ /* 0x000fc80007f9e0ff */
[----:B------:R-:W-:-:S03]  /*fd00*/  LEA.HI.X.SX32 R5, R26, R29, 0x1, P4 ;  /* 0x0000001d1a057211 */ /* 0x000fc600020f0eff */
[----:B------:R-:W2:Y:S01]  /*fd10*/  LDC R26, c[0x0][0x268] ;  /* 0x00009a00ff1a7b82 */ /* 0x000ea20000000800 */
[----:B------:R-:W-:-:S07]  /*fd20*/  LEA.HI.X.SX32 R9, R21, R29, 0x1, P5 ;  /* 0x0000001d15097211 */ /* 0x000fce00028f0eff */
[----:B------:R-:W3:Y:S01]  /*fd30*/  LDC R27, c[0x0][0x268] ;  /* 0x00009a00ff1b7b82 */ /* 0x000ee20000000800 */
[----:B0-----:R-:W-:-:S07]  /*fd40*/  IMAD R21, R3, 0x69, RZ ;  /* 0x0000006903157824 */ /* 0x001fce00078e02ff */
[----:B------:R-:W0:Y:S01]  /*fd50*/  LDC R3, c[0x0][0x268] ;  /* 0x00009a00ff037b82 */ /* 0x000e220000000800 */
[----:B------:R-:W-:Y:S01]  /*fd60*/  STL.64 [R1+0xdd8], R4 ;  /* 0x000dd80401007387 */ /* 0x000fe20000100a00 */
[----:B--2---:R-:W-:-:S06]  /*fd70*/  IMAD R20, R26, 0x34c, RZ ;  /* 0x0000034c1a147824 */ /* 0x004fcc00078e02ff */
[----:B------:R-:W2:Y:S01]  /*fd80*/  LDC R26, c[0x0][0x268] ;  /* 0x00009a00ff1a7b82 */ /* 0x000ea20000000800 */
[----:B------:R4:W-:Y:S02]  /*fd90*/  STL.64 [R1+0xdd0], R8 ;  /* 0x000dd00801007387 */ /* 0x0009e40000100a00 */
[----:B----4-:R-:W-:Y:S01]  /*fda0*/  IADD3 R8, P5, R20, R28, RZ ;  /* 0x0000001c14087210 */ /* 0x010fe20007fbe0ff */
[----:B0-----:R-:W-:-:S04]  /*fdb0*/  IMAD R20, R3, 0x6a, RZ ;  /* 0x0000006a03147824 */ /* 0x001fc800078e02ff */
[----:B------:R-:W0:Y:S01]  /*fdc0*/  LDC R3, c[0x0][0x268] ;  /* 0x00009a00ff037b82 */ /* 0x000e220000000800 */
[----:B---3--:R-:W-:Y:S02]  /*fdd0*/  IMAD R27, R27, 0xd2, RZ ;  /* 0x000000d21b1b7824 */ /* 0x008fe400078e02ff */
[----:B-1----:R-:W-:-:S03]  /*fde0*/  IMAD R2, R2, 0x1a4, RZ ;  /* 0x000001a402027824 */ /* 0x002fc600078e02ff */
[-C--:B------:R-:W-:Y:S01]  /*fdf0*/  IADD3 R10, P6, R27, R28.reuse, RZ ;  /* 0x0000001c1b0a7210 */ /* 0x080fe20007fde0ff */
[----:B--2---:R-:W-:Y:S01]  /*fe00*/  IMAD R26, R26, 0x34e, RZ ;  /* 0x0000034e1a1a7824 */ /* 0x004fe200078e02ff */
[----:B------:R-:W-:Y:S02]  /*fe10*/  IADD3 R12, P1, R2, R28, RZ ;  /* 0x0000001c020c7210 */ /* 0x000fe40007f3e0ff */
[-C--:B------:R-:W-:Y:S02]  /*fe20*/  LEA.HI.X.SX32 R11, R21, R29.reuse, 0x1, P6 ;  /* 0x0000001d150b7211 */ /* 0x080fe400030f0eff */
[----:B------:R-:W-:-:S03]  /*fe30*/  LEA.HI.X.SX32 R13, R27, R29, 0x1, P1 ;  /* 0x0000001d1b0d7211 */ /* 0x000fc600008f0eff */
[----:B------:R1:W-:Y:S01]  /*fe40*/  STL.64 [R1+0x1678], R10 ;  /* 0x0016780a01007387 */ /* 0x0003e20000100a00 */
[----:B0-----:R-:W-:Y:S02]  /*fe50*/  IMAD R27, R3, 0xd4, RZ ;  /* 0x000000d4031b7824 */ /* 0x001fe400078e02ff */
[----:B------:R-:W0:Y:S01]  /*fe60*/  LDC R3, c[0x0][0x268] ;  /* 0x00009a00ff037b82 */ /* 0x000e220000000800 */
[----:B-1----:R-:W-:-:S07]  /*fe70*/  IADD3 R10, P6, R26, R28, RZ ;  /* 0x0000001c1a0a7210 */ /* 0x002fce0007fde0ff */
[----:B------:R-:W1:Y:S01]  /*fe80*/  LDC R26, c[0x0][0x268] ;  /* 0x00009a00ff1a7b82 */ /* 0x000e620000000800 */
[----:B------:R-:W-:-:S07]  /*fe90*/  LEA.HI.X.SX32 R15, R2, R29, 0x1, P2 ;  /* 0x0000001d020f7211 */ /* 0x000fce00010f0eff */
[----:B------:R-:W2:Y:S01]  /*fea0*/  LDC R2, c[0x0][0x268] ;  /* 0x00009a00ff027b82 */ /* 0x000ea20000000800 */
[----:B-1----:R-:W-:Y:S02]  /*feb0*/  IMAD R21, R26, 0x1a8, RZ ;  /* 0x000001a81a157824 */ /* 0x002fe400078e02ff */
[----:B0-----:R-:W-:-:S05]  /*fec0*/  IMAD R26, R3, 0x1a5, RZ ;  /* 0x000001a5031a7824 */ /* 0x001fca00078e02ff */
[----:B------:R-:W0:Y:S01]  /*fed0*/  LDC R3, c[0x0][0x268] ;  /* 0x00009a00ff037b82 */ /* 0x000e220000000800 */
[----:B------:R-:W-:Y:S01]  /*fee0*/  IADD3 R4, P4, R24, R28, RZ ;  /* 0x0000001c18047210 */ /* 0x000fe20007f9e0ff */
[----:B--2---:R-:W-:Y:S01]  /*fef0*/  IMAD R2, R2, 0xd3, RZ ;  /* 0x000000d302027824 */ /* 0x004fe200078e02ff */
[-C--:B------:R-:W-:Y:S01]  /*ff00*/  LEA.HI.X.SX32 R23, R26, R29.reuse, 0x1, P3 ;  /* 0x0000001d1a177211 */ /* 0x080fe200018f0eff */
[----:B------:R-:W-:Y:S04]  /*ff10*/  STL.64 [R1+0x1388], R12 ;  /* 0x0013880c01007387 */ /* 0x000fe80000100a00 */
[----:B------:R-:W1:Y:S01]  /*ff20*/  LDC R26, c[0x0][0x268] ;  /* 0x00009a00ff1a7b82 */ /* 0x000e620000000800 */
[-C--:B------:R-:W-:Y:S01]  /*ff30*/  LEA.HI.X.SX32 R5, R2, R29.reuse, 0x1, P4 ;  /* 0x0000001d02057211 */ /* 0x080fe200020f0eff */
[----:B------:R-:W-:Y:S04]  /*ff40*/  STL.64 [R1+0xdc8], R14 ;  /* 0x000dc80e01007387 */ /* 0x000fe80000100a00 */
[----:B------:R-:W-:Y:S01]  /*ff50*/  STL.64 [R1+0xdc0], R22 ;  /* 0x000dc01601007387 */ /* 0x000fe20000100a00 */
[----:B------:R-:W-:Y:S01]  /*ff60*/  LEA.HI.X.SX32 R9, R24, R29, 0x1, P5 ;  /* 0x0000001d18097211 */ /* 0x000fe200028f0eff */
[----:B------:R-:W2:Y:S02]  /*ff70*/  LDC R2, c[0x0][0x268] ;  /* 0x00009a00ff027b82 */ /* 0x000ea40000000800 */
[----:B------:R3:W-:Y:S01]  /*ff80*/  STL.64 [R1+0x1380], R4 ;  /* 0x0013800401007387 */ /* 0x0007e20000100a00 */
[----:B0-----:R-:W-:-:S05]  /*ff90*/  IMAD R3, R3, 0x350, RZ ;  /* 0x0000035003037824 */ /* 0x001fca00078e02ff */
[----:B---3--:R-:W-:Y:S02]  /*ffa0*/  IADD3 R4, P4, R3, R28, RZ ;  /* 0x0000001c03047210 */ /* 0x008fe40007f9e0ff */
[----:B------:R-:W0:Y:S01]  /*ffb0*/  LDC R3, c[0x0][0x268] ;  /* 0x00009a00ff037b82 */ /* 0x000e220000000800 */
[----:B-1----:R-:W-:-:S07]  /*ffc0*/  IMAD R25, R26, 0x352, RZ ;  /* 0x000003521a197824 */ /* 0x002fce00078e02ff */
[----:B------:R-:W1:Y:S01]  /*ffd0*/  LDC R26, c[0x0][0x268] ;  /* 0x00009a00ff1a7b82 */ /* 0x000e620000000800 */
[----:B0-----:R-:W-:-:S07]  /*ffe0*/  IMAD R24, R3, 0x1a7, RZ ;  /* 0x000001a703187824 */ /* 0x001fce00078e02ff */
[----:B------:R-:W0:Y:S01]  /*fff0*/  LDC R3, c[0x0][0x268] ;  /* 0x00009a00ff037b82 */ /* 0x000e220000000800 */
[----:B------:R-:W-:Y:S01]  /*10000*/  LEA.HI.X.SX32 R11, R24, R29, 0x1, P6 ;  /* 0x0000001d180b7211 */ /* 0x000fe200030f0eff */
[----:B-1----:R-:W-:Y:S02]  /*10010*/  IMAD R24, R26, 0x35, RZ ;  /* 0x000000351a187824 */ /* 0x002fe400078e02ff */
[----:B0-----:R-:W-:-:S04]  /*10020*/  IMAD R26, R3, 0x354, RZ ;  /* 0x00000354031a7824 */ /* 0x001fc800078e02ff */
[----:B------:R-:W0:Y:S01]  /*10030*/  LDC R3, c[0x0][0x268] ;  /* 0x00009a00ff037b82 */ /* 0x000e220000000800 */
[-C--:B------:R-:W-:Y:S02]  /*10040*/  IADD3 R12, P1, R20, R28.reuse, RZ ;  /* 0x0000001c140c7210 */ /* 0x080fe40007f3e0ff */
[-C--:B------:R-:W-:Y:S02]  /*10050*/  IADD3 R14, P2, R27, R28.reuse, RZ ;  /* 0x0000001c1b0e7210 */ /* 0x080fe40007f5e0ff */
[-C--:B------:R-:W-:Y:S02]  /*10060*/  LEA.HI.X.SX32 R13, R24, R29.reuse, 0x1, P1 ;  /* 0x0000001d180d7211 */ /* 0x080fe400008f0eff */
[----:B------:R-:W-:Y:S01]  /*10070*/  LEA.HI.X.SX32 R15, R20, R29, 0x1, P2 ;  /* 0x0000001d140f7211 */ /* 0x000fe200010f0eff */
[----:B------:R-:W-:Y:S01]  /*10080*/  STL.64 [R1+0xdb8], R8 ;  /* 0x000db80801007387 */ /* 0x000fe20000100a00 */
[----:B------:R-:W-:Y:S01]  /*10090*/  IADD3 R22, P3, R21, R28, RZ ;  /* 0x0000001c15167210 */ /* 0x000fe20007f7e0ff */
[----:B------:R-:W1:Y:S02]  /*100a0*/  LDC R20, c[0x0][0x268] ;  /* 0x00009a00ff147b82 */ /* 0x000e640000000800 */
[----:B------:R-:W-:Y:S04]  /*100b0*/  STL.64 [R1+0xdb0], R10 ;  /* 0x000db00a01007387 */ /* 0x000fe80000100a00 */
[----:B------:R-:W-:Y:S04]  /*100c0*/  STL.64 [R1+0x17e8], R12 ;  /* 0x0017e80c01007387 */ /* 0x000fe80000100a00 */
[----:B------:R3:W-:Y:S01]  /*100d0*/  STL.64 [R1+0x1670], R14 ;  /* 0x0016700e01007387 */ /* 0x0007e20000100a00 */
[----:B0-----:R-:W-:-:S05]  /*100e0*/  IMAD R3, R3, 0x356, RZ ;  /* 0x0000035603037824 */ /* 0x001fca00078e02ff */
[----:B---3--:R-:W-:Y:S02]  /*100f0*/  IADD3 R14, P2, R3, R28, RZ ;  /* 0x0000001c030e7210 */ /* 0x008fe40007f5e0ff */
[----:B------:R-:W0:Y:S01]  /*10100*/  LDC R3, c[0x0][0x268] ;  /* 0x00009a00ff037b82 */ /* 0x000e220000000800 */
[----:B------:R-:W-:Y:S01]  /*10110*/  LEA.HI.X.SX32 R23, R27, R29, 0x1, P3 ;  /* 0x0000001d1b177211 */ /* 0x000fe200018f0eff */
[----:B0-----:R-:W-:-:S06]  /*10120*/  IMAD R27, R3, 0x1a9, RZ ;  /* 0x000001a9031b7824 */ /* 0x001fcc00078e02ff */
[----:B------:R-:W0:Y:S01]  /*10130*/  LDC R3, c[0x0][0x268] ;  /* 0x00009a00ff037b82 */ /* 0x000e220000000800 */
[----:B------:R-:W-:-:S07]  /*10140*/  LEA.HI.X.SX32 R5, R21, R29, 0x1, P4 ;  /* 0x0000001d15057211 */ /* 0x000fce00020f0eff */
[----:B------:R-:W3:Y:S01]  /*10150*/  LDC R21, c[0x0][0x268] ;  /* 0x00009a00ff157b82 */ /* 0x000ee20000000800 */
[-C--:B------:R-:W-:Y:S01]  /*10160*/  IADD3 R8, P5, R25, R28.reuse, RZ ;  /* 0x0000001c19087210 */ /* 0x080fe20007fbe0ff */
[----:B0-----:R-:W-:Y:S01]  /*10170*/  IMAD R24, R3, 0x358, RZ ;  /* 0x0000035803187824 */ /* 0x001fe200078e02ff */
[----:B------:R-:W-:Y:S05]  /*10180*/  STL.64 [R1+0x1378], R22 ;  /* 0x0013781601007387 */ /* 0x000fea0000100a00 */
[----:B------:R-:W0:Y:S01]  /*10190*/  LDC R3, c[0x0][0x268] ;  /* 0x00009a00ff037b82 */ /* 0x000e220000000800 */
[----:B------:R-:W-:Y:S01]  /*101a0*/  LEA.HI.X.SX32 R9, R27, R29, 0x1, P5 ;  /* 0x0000001d1b097211 */ /* 0x000fe200028f0eff */
[----:B------:R-:W-:Y:S06]  /*101b0*/  STL.64 [R1+0xda8], R4 ;  /* 0x000da80401007387 */ /* 0x000fec0000100a00 */
[----:B------:R-:W4:Y:S01]  /*101c0*/  LDC R27, c[0x0][0x268] ;  /* 0x00009a00ff1b7b82 */ /* 0x000f220000000800 */
[----:B------:R2:W-:Y:S01]  /*101d0*/  STL.64 [R1+0xda0], R8 ;  /* 0x000da00801007387 */ /* 0x0005e20000100a00 */
[----:B------:R-:W-:-:S06]  /*101e0*/  IADD3 R12, P1, R26, R28, RZ ;  /* 0x0000001c1a0c7210 */ /* 0x000fcc0007f3e0ff */
[----:B------:R-:W1:Y:S01]  /*101f0*/  LDC R26, c[0x0][0x268] ;  /* 0x00009a00ff1a7b82 */ /* 0x000e620000000800 */
[----:B--2---:R-:W-:Y:S01]  /*10200*/  IADD3 R8, P5, R24, R28, RZ ;  /* 0x0000001c18087210 */ /* 0x004fe20007fbe0ff */
[----:B---3--:R-:W-:Y:S02]  /*10210*/  IMAD R24, R21, 0xd5, RZ ;  /* 0x000000d515187824 */ /* 0x008fe400078e02ff */
[----:B0-----:R-:W-:-:S04]  /*10220*/  IMAD R21, R3, 0x1ae, RZ ;  /* 0x000001ae03157824 */ /* 0x001fc800078e02ff */
[----:B------:R-:W0:Y:S08]  /*10230*/  LDC R25, c[0x0][0x268] ;  /* 0x00009a00ff197b82 */ /* 0x000e300000000800 */
[----:B------:R-:W2:Y:S01]  /*10240*/  LDC R3, c[0x0][0x268] ;  /* 0x00009a00ff037b82 */ /* 0x000ea20000000800 */
[----:B------:R-:W-:-:S05]  /*10250*/  IMAD R2, R2, 0x1aa, RZ ;  /* 0x000001aa02027824 */ /* 0x000fca00078e02ff */
[----:B------:R-:W-:Y:S01]  /*10260*/  IADD3 R10, P6, R2, R28, RZ ;  /* 0x0000001c020a7210 */ /* 0x000fe20007fde0ff */
[----:B----4-:R-:W-:-:S03]  /*10270*/  IMAD R27, R27, 0x35a, RZ ;  /* 0x0000035a1b1b7824 */ /* 0x010fc600078e02ff */
[----:B------:R-:W-:Y:S01]  /*10280*/  LEA.HI.X.SX32 R11, R24, R29, 0x1, P6 ;  /* 0x0000001d180b7211 */ /* 0x000fe200030f0eff */
[----:B-1----:R-:W-:-:S04]  /*10290*/  IMAD R20, R20, 0x1ac, RZ ;  /* 0x000001ac14147824 */ /* 0x002fc800078e02ff */
[----:B------:R1:W-:Y:S01]  /*102a0*/  STL.64 [R1+0x1370], R10 ;  /* 0x0013700a01007387 */ /* 0x0003e20000100a00 */
[----:B------:R-:W-:Y:S01]  /*102b0*/  IMAD R26, R26, 0xd6, RZ ;  /* 0x000000d61a1a7824 */ /* 0x000fe200078e02ff */
[-C--:B------:R-:W-:Y:S02]  /*102c0*/  IADD3 R4, P4, R20, R28.reuse, RZ ;  /* 0x0000001c14047210 */ /* 0x080fe40007f9e0ff */
[-C--:B-1----:R-:W-:Y:S01]  /*102d0*/  IADD3 R10, P6, R27, R28.reuse, RZ ;  /* 0x0000001c1b0a7210 */ /* 0x082fe20007fde0ff */
[----:B--2---:R-:W-:Y:S02]  /*102e0*/  IMAD R27, R3, 0x1ab, RZ ;  /* 0x000001ab031b7824 */ /* 0x004fe400078e02ff */
[----:B------:R-:W1:Y:S01]  /*102f0*/  LDC R3, c[0x0][0x268] ;  /* 0x00009a00ff037b82 */ /* 0x000e620000000800 */
[C---:B------:R-:W-:Y:S02]  /*10300*/  IADD3 R22, P3, R26.reuse, R28, RZ ;  /* 0x0000001c1a167210 */ /* 0x040fe40007f7e0ff */
[----:B------:R-:W-:-:S05]  /*10310*/  LEA.HI.X.SX32 R5, R26, R29, 0x1, P4 ;  /* 0x0000001d1a057211 */ /* 0x000fca00020f0eff */
[----:B------:R-:W2:Y:S01]  /*10320*/  LDC R26, c[0x0][0x268] ;  /* 0x00009a00ff1a7b82 */ /* 0x000ea20000000800 */
[-C--:B------:R-:W-:Y:S02]  /*10330*/  LEA.HI.X.SX32 R13, R2, R29.reuse, 0x1, P1 ;  /* 0x0000001d020d7211 */ /* 0x080fe400008f0eff */
[----:B------:R-:W-:-:S05]  /*10340*/  LEA.HI.X.SX32 R15, R27, R29, 0x1, P2 ;  /* 0x0000001d1b0f7211 */ /* 0x000fca00010f0eff */
[----:B------:R-:W3:Y:S01]  /*10350*/  LDC R2, c[0x0][0x268] ;  /* 0x00009a00ff027b82 */ /* 0x000ee20000000800 */
[----:B------:R-:W-:Y:S01]  /*10360*/  STL.64 [R1+0xd98], R12 ;  /* 0x000d980c01007387 */ /* 0x000fe20000100a00 */
[----:B-1----:R-:W-:-:S03]  /*10370*/  IMAD R24, R3, 0x35c, RZ ;  /* 0x0000035c03187824 */ /* 0x002fc600078e02ff */
[----:B------:R1:W-:Y:S01]  /*10380*/  STL.64 [R1+0xd90], R14 ;  /* 0x000d900e01007387 */ /* 0x0003e20000100a00 */
[----:B------:R-:W-:Y:S02]  /*10390*/  LEA.HI.X.SX32 R9, R20, R29, 0x1, P5 ;  /* 0x0000001d14097211 */ /* 0x000fe400028f0eff */
[----:B------:R-:W4:Y:S08]  /*103a0*/  LDC R3, c[0x0][0x268] ;  /* 0x00009a00ff037b82 */ /* 0x000f300000000800 */
[----:B------:R-:W0:Y:S01]  /*103b0*/  LDC R20, c[0x0][0x268] ;  /* 0x00009a00ff147b82 */ /* 0x000e220000000800 */
[----:B-1----:R-:W-:Y:S01]  /*103c0*/  IADD3 R14, P2, R24, R28, RZ ;  /* 0x0000001c180e7210 */ /* 0x002fe20007f5e0ff */
[----:B--2---:R-:W-:-:S06]  /*103d0*/  IMAD R24, R26, 0xd8, RZ ;  /* 0x000000d81a187824 */ /* 0x004fcc00078e02ff */
[----:B------:R-:W1:Y:S01]  /*103e0*/  LDC R26, c[0x0][0x268] ;  /* 0x00009a00ff1a7b82 */ /* 0x000e620000000800 */
[----:B---3--:R-:W-:-:S05]  /*103f0*/  IMAD R27, R2, 0x6b, RZ ;  /* 0x0000006b021b7824 */ /* 0x008fca00078e02ff */
[-C--:B------:R-:W-:Y:S02]  /*10400*/  LEA.HI.X.SX32 R23, R27, R29.reuse, 0x1, P3 ;  /* 0x0000001d1b177211 */ /* 0x080fe400018f0eff */
[C---:B------:R-:W-:Y:S01]  /*10410*/  IADD3 R12, P1, R21.reuse, R28, RZ ;  /* 0x0000001c150c7210 */ /* 0x040fe20007f3e0ff */
[----:B------:R-:W2:Y:S02]  /*10420*/  LDC R2, c[0x0][0x268] ;  /* 0x00009a00ff027b82 */ /* 0x000ea40000000800 */
[----:B------:R3:W-:Y:S01]  /*10430*/  STL.64 [R1+0x1668], R22 ;  /* 0x0016681601007387 */ /* 0x0007e20000100a00 */
[----:B0-----:R-:W-:Y:S01]  /*10440*/  IMAD R20, R20, 0xd7, RZ ;  /* 0x000000d714147824 */ /* 0x001fe200078e02ff */
[----:B------:R-:W-:-:S04]  /*10450*/  LEA.HI.X.SX32 R15, R21, R29, 0x1, P2 ;  /* 0x0000001d150f7211 */ /* 0x000fc800010f0eff */
[----:B------:R-:W0:Y:S01]  /*10460*/  LDC R27, c[0x0][0x268] ;  /* 0x00009a00ff1b7b82 */ /* 0x000e220000000800 */
[----:B---3--:R-:W-:Y:S02]  /*10470*/  IMAD R22, R25, 0x1ad, RZ ;  /* 0x000001ad19167824 */ /* 0x008fe400078e02ff */
[----:B-1----:R-:W-:Y:S01]  /*10480*/  IMAD R25, R26, 0x1b0, RZ ;  /* 0x000001b01a197824 */ /* 0x002fe200078e02ff */
[----:B------:R-:W-:-:S04]  /*10490*/  LEA.HI.X.SX32 R13, R20, R29, 0x1, P1 ;  /* 0x0000001d140d7211 */ /* 0x000fc800008f0eff */
[----:B------:R-:W1:Y:S01]  /*104a0*/  LDC R26, c[0x0][0x268] ;  /* 0x00009a00ff1a7b82 */ /* 0x000e620000000800 */
[----:B------:R-:W-:Y:S01]  /*104b0*/  LEA.HI.X.SX32 R11, R22, R29, 0x1, P6 ;  /* 0x0000001d160b7211 */ /* 0x000fe200030f0eff */
[----:B------:R-:W-:Y:S04]  /*104c0*/  STL.64 [R1+0x1368], R4 ;  /* 0x0013680401007387 */ /* 0x000fe80000100a00 */
[----:B------:R-:W-:Y:S02]  /*104d0*/  STL.64 [R1+0xd88], R8 ;  /* 0x000d880801007387 */ /* 0x000fe40000100a00 */
[----:B------:R-:W3:Y:S02]  /*104e0*/  LDC R22, c[0x0][0x268] ;  /* 0x00009a00ff167b82 */ /* 0x000ee40000000800 */
[----:B------:R-:W-:Y:S04]  /*104f0*/  STL.64 [R1+0xd80], R10 ;  /* 0x000d800a01007387 */ /* 0x000fe80000100a00 */
[----:B------:R-:W-:Y:S02]  /*10500*/  STL.64 [R1+0x1360], R12 ;  /* 0x0013600c01007387 */ /* 0x000fe40000100a00 */
[----:B------:R-:W4:Y:S02]  /*10510*/  LDC R21, c[0x0][0x268] ;  /* 0x00009a00ff157b82 */ /* 0x000f240000000800 */
[----:B------:R2:W-:Y:S01]  /*10520*/  STL.64 [R1+0xd78], R14 ;  /* 0x000d780e01007387 */ /* 0x0005e20000100a00 */
[----:B-1----:R-:W-:-:S05]  /*10530*/  IMAD R26, R26, 0x360, RZ ;  /* 0x000003601a1a7824 */ /* 0x002fca00078e02ff */
[----:B------:R-:W1:Y:S01]  /*10540*/  LDC R20, c[0x0][0x268] ;  /* 0x00009a00ff147b82 */ /* 0x000e620000000800 */
[----:B--2---:R-:W-:-:S07]  /*10550*/  IADD3 R14, P2, R26, R28, RZ ;  /* 0x0000001c1a0e7210 */ /* 0x004fce0007f5e0ff */
[----:B------:R-:W2:Y:S01]  /*10560*/  LDC R26, c[0x0][0x268] ;  /* 0x00009a00ff1a7b82 */ /* 0x000ea20000000800 */
[----:B---3--:R-:W-:Y:S02]  /*10570*/  IMAD R23, R22, 0x1af, RZ ;  /* 0x000001af16177824 */ /* 0x008fe400078e02ff */
[----:B----4-:R-:W-:Y:S02]  /*10580*/  IMAD R22, R21, 0x362, RZ ;  /* 0x0000036215167824 */ /* 0x010fe400078e02ff */
[----:B------:R-:W-:Y:S02]  /*10590*/  IMAD R18, R2, 0x36, RZ ;  /* 0x0000003602127824 */ /* 0x000fe400078e02ff */
[----:B--2---:R-:W-:Y:S02]  /*105a0*/  IMAD R21, R26, 0x1b, RZ ;  /* 0x0000001b1a157824 */ /* 0x004fe400078e02ff */
[----:B------:R-:W2:Y:S01]  /*105b0*/  LDC R26, c[0x0][0x268] ;  /* 0x00009a00ff1a7b82 */ /* 0x000ea20000000800 */
[----:B------:R-:W-:-:S04]  /*105c0*/  IADD3 R4, P4, R18, R28, RZ ;  /* 0x0000001c12047210 */ /* 0x000fc80007f9e0ff */
[----:B------:R-:W-:Y:S01]  /*105d0*/  LEA.HI.X.SX32 R5, R21, R29, 0x1, P4 ;  /* 0x0000001d15057211 */ /* 0x000fe200020f0eff */
[----:B------:R-:W-:Y:S02]  /*105e0*/  IMAD R3, R3, 0x35e, RZ ;  /* 0x0000035e03037824 */ /* 0x000fe400078e02ff */
[----:B0-----:R-:W-:Y:S02]  /*105f0*/  IMAD R27, R27, 0x6c, RZ ;  /* 0x0000006c1b1b7824 */ /* 0x001fe400078e02ff */
[----:B--2---:R-:W-:Y:S02]  /*10600*/  IMAD R21, R26, 0x364, RZ ;  /* 0x000003641a157824 */ /* 0x004fe400078e02ff */
[----:B------:R-:W0:Y:S01]  /*10610*/  LDC R26, c[0x0][0x268] ;  /* 0x00009a00ff1a7b82 */ /* 0x000e220000000800 */
[-C--:B------:R-:W-:Y:S02]  /*10620*/  IADD3 R2, P3, R3, R28.reuse, RZ ;  /* 0x0000001c03027210 */ /* 0x080fe40007f7e0ff */
[----:B------:R-:W-:-:S02]  /*10630*/  IADD3 R8, P5, R27, R28, RZ ;  /* 0x0000001c1b087210 */ /* 0x000fc40007fbe0ff */
[----:B------:R-:W-:Y:S02]  /*10640*/  IADD3 R10, P6, R24, R28, RZ ;  /* 0x0000001c180a7210 */ /* 0x000fe40007fde0ff */
[-C--:B------:R-:W-:Y:S02]  /*10650*/  LEA.HI.X.SX32 R3, R23, R29.reuse, 0x1, P3 ;  /* 0x0000001d17037211 */ /* 0x080fe400018f0eff */
[-C--:B------:R-:W-:Y:S02]  /*10660*/  LEA.HI.X.SX32 R9, R18, R29.reuse, 0x1, P5 ;  /* 0x0000001d12097211 */ /* 0x080fe400028f0eff */
[----:B------:R-:W-:Y:S01]  /*10670*/  LEA.HI.X.SX32 R11, R27, R29, 0x1, P6 ;  /* 0x0000001d1b0b7211 */ /* 0x000fe200030f0eff */
[----:B------:R2:W-:Y:S01]  /*10680*/  STL.64 [R1+0xd70], R2 ;  /* 0x000d700201007387 */ /* 0x0005e20000100a00 */
[----:B0-----:R-:W-:-:S03]  /*10690*/  IMAD R26, R26, 0x366, RZ ;  /* 0x000003661a1a7824 */ /* 0x001fc600078e02ff */
[----:B--2---:R-:W2:Y:S01]  /*106a0*/  LDL.LU.64 R2, [R1+0x2c30] ;  /* 0x002c300001027983 */ /* 0x004ea20000300a00 */
[CC--:B------:R-:W-:Y:S01]  /*106b0*/  IADD3 R12, P1, R25.reuse, R28.reuse, RZ ;  /* 0x0000001c190c7210 */ /* 0x0c0fe20007f3e0ff */
[----:B-1----:R-:W-:Y:S01]  /*106c0*/  IMAD R20, R20, 0x1b2, RZ ;  /* 0x000001b214147824 */ /* 0x002fe200078e02ff */
[-C--:B------:R-:W-:Y:S01]  /*106d0*/  IADD3 R22, P3, R22, R28.reuse, RZ ;  /* 0x0000001c16167210 */ /* 0x080fe20007f7e0ff */
[----:B------:R-:W-:Y:S01]  /*106e0*/  STL.64 [R1+0x18a0], R4 ;  /* 0x0018a00401007387 */ /* 0x000fe20000100a00 */
[-C--:B------:R-:W-:Y:S01]  /*106f0*/  LEA.HI.X.SX32 R15, R25, R29.reuse, 0x1, P2 ;  /* 0x0000001d190f7211 */ /* 0x080fe200010f0eff */
[----:B------:R-:W0:Y:S02]  /*10700*/  LDC R27, c[0x0][0x268] ;  /* 0x00009a00ff1b7b82 */ /* 0x000e240000000800 */
[----:B------:R-:W-:Y:S04]  /*10710*/  STL.64 [R1+0x17e0], R8 ;  /* 0x0017e00801007387 */ /* 0x000fe80000100a00 */
[----:B------:R1:W-:Y:S01]  /*10720*/  STL.64 [R1+0x1660], R10 ;  /* 0x0016600a01007387 */ /* 0x0003e20000100a00 */
[----:B------:R-:W-:Y:S01]  /*10730*/  LEA.HI.X.SX32 R13, R24, R29, 0x1, P1 ;  /* 0x0000001d180d7211 */ /* 0x000fe200008f0eff */
[----:B------:R-:W3:Y:S01]  /*10740*/  LDC R25, c[0x0][0x268] ;  /* 0x00009a00ff197b82 */ /* 0x000ee20000000800 */
[----:B-1----:R-:W-:-:S07]  /*10750*/  IADD3 R10, P6, R26, R28, RZ ;  /* 0x0000001c1a0a7210 */ /* 0x002fce0007fde0ff */
[----:B------:R-:W1:Y:S01]  /*10760*/  LDC R26, c[0x0][0x268] ;  /* 0x00009a00ff1a7b82 */ /* 0x000e620000000800 */
[----:B------:R-:W-:Y:S01]  /*10770*/  STL.64 [R1+0x1358], R12 ;  /* 0x0013580c01007387 */ /* 0x000fe20000100a00 */
[----:B-1----:R-:W-:-:S06]  /*10780*/  IMAD R24, R26, 0x1b1, RZ ;  /* 0x000001b11a187824 */ /* 0x002fcc00078e02ff */
[----:B------:R-:W1:Y:S01]  /*10790*/  LDC R26, c[0x0][0x268] ;  /* 0x00009a00ff1a7b82 */ /* 0x000e620000000800 */
[----:B------:R-:W-:Y:S01]  /*107a0*/  LEA.HI.X.SX32 R23, R24, R29, 0x1, P3 ;  /* 0x0000001d18177211 */ /* 0x000fe200018f0eff */
[----:B------:R-:W-:Y:S04]  /*107b0*/  STL.64 [R1+0xd68], R14 ;  /* 0x000d680e01007387 */ /* 0x000fe80000100a00 */
[----:B------:R1:W-:Y:S02]  /*107c0*/  STL.64 [R1+0xd60], R22 ;  /* 0x000d601601007387 */ /* 0x0003e40000100a00 */
[----:B------:R-:W4:Y:S01]  /*107d0*/  LDC R24, c[0x0][0x268] ;  /* 0x00009a00ff187b82 */ /* 0x000f220000000800 */
[----:B-1----:R-:W-:-:S07]  /*107e0*/  IMAD R22, R26, 0x368, RZ ;  /* 0x000003681a167824 */ /* 0x002fce00078e02ff */
[----:B------:R-:W1:Y:S01]  /*107f0*/  LDC R26, c[0x0][0x268] ;  /* 0x00009a00ff1a7b82 */ /* 0x000e620000000800 */
[----:B---3--:R-:W-:Y:S01]  /*10800*/  IMAD R25, R25, 0xd9, RZ ;  /* 0x000000d919197824 */ /* 0x008fe200078e02ff */
[-C--:B------:R-:W-:Y:S02]  /*10810*/  IADD3 R4, P4, R20, R28.reuse, RZ ;  /* 0x0000001c14047210 */ /* 0x080fe40007f9e0ff */
[----:B------:R-:W-:Y:S02]  /*10820*/  IADD3 R8, P5, R21, R28, RZ ;  /* 0x0000001c15087210 */ /* 0x000fe40007fbe0ff */
[-C--:B------:R-:W-:Y:S01]  /*10830*/  LEA.HI.X.SX32 R5, R25, R29.reuse, 0x1, P4 ;  /* 0x0000001d19057211 */ /* 0x080fe200020f0eff */
[----:B-1----:R-:W-:Y:S01]  /*10840*/  IMAD R18, R26, 0x1b6, RZ ;  /* 0x000001b61a127824 */ /* 0x002fe200078e02ff */
[----:B------:R-:W1:Y:S08]  /*10850*/  LDC R21, c[0x0][0x268] ;  /* 0x00009a00ff157b82 */ /* 0x000e700000000800 */
[----:B------:R-:W3:Y:S01]  /*10860*/  LDC R26, c[0x0][0x268] ;  /* 0x00009a00ff1a7b82 */ /* 0x000ee20000000800 */
[----:B----4-:R-:W-:Y:S01]  /*10870*/  IMAD R24, R24, 0x36a, RZ ;  /* 0x0000036a18187824 */ /* 0x010fe200078e02ff */
[----:B------:R4:W-:Y:S01]  /*10880*/  STL.64 [R1+0x1350], R4 ;  /* 0x0013500401007387 */ /* 0x0009e20000100a00 */
[----:B------:R-:W-:-:S05]  /*10890*/  LEA.HI.X.SX32 R9, R20, R29, 0x1, P5 ;  /* 0x0000001d14097211 */ /* 0x000fca00028f0eff */
[----:B------:R-:W0:Y:S01]  /*108a0*/  LDC R20, c[0x0][0x268] ;  /* 0x00009a00ff147b82 */ /* 0x000e220000000800 */
[----:B----4-:R-:W-:Y:S01]  /*108b0*/  IADD3 R4, P4, R24, R28, RZ ;  /* 0x0000001c18047210 */ /* 0x010fe20007f9e0ff */
[----:B---3--:R-:W-:-:S06]  /*108c0*/  IMAD R24, R26, 0x1b3, RZ ;  /* 0x000001b31a187824 */ /* 0x008fcc00078e02ff */
[----:B------:R-:W3:Y:S01]  /*108d0*/  LDC R26, c[0x0][0x268] ;  /* 0x00009a00ff1a7b82 */ /* 0x000ee20000000800 */
[----:B0-----:R-:W-:Y:S02]  /*108e0*/  IMAD R25, R20, 0x36c, RZ ;  /* 0x0000036c14197824 */ /* 0x001fe400078e02ff */
[----:B-1----:R-:W-:Y:S02]  /*108f0*/  IMAD R21, R21, 0xda, RZ ;  /* 0x000000da15157824 */ /* 0x002fe400078e02ff */
[----:B---3--:R-:W-:-:S03]  /*10900*/  IMAD R20, R26, 0x6d, RZ ;  /* 0x0000006d1a147824 */ /* 0x008fc600078e02ff */
[----:B------:R-:W0:Y:S01]  /*10910*/  LDC R26, c[0x0][0x268] ;  /* 0x00009a00ff1a7b82 */ /* 0x000e220000000800 */
[----:B------:R-:W-:-:S04]  /*10920*/  IADD3 R12, P1, R21, R28, RZ ;  /* 0x0000001c150c7210 */ /* 0x000fc80007f3e0ff */
[-C--:B------:R-:W-:Y:S01]  /*10930*/  LEA.HI.X.SX32 R13, R20, R29.reuse, 0x1, P1 ;  /* 0x0000001d140d7211 */ /* 0x080fe200008f0eff */
[----:B------:R-:W-:Y:S02]  /*10940*/  IMAD R27, R27, 0x1b4, RZ ;  /* 0x000001b41b1b7824 */ /* 0x000fe400078e02ff */
[----:B0-----:R-:W-:Y:S02]  /*10950*/  IMAD R20, R26, 0x6e, RZ ;  /* 0x0000006e1a147824 */ /* 0x001fe400078e02ff */
[----:B------:R-:W0:Y:S01]  /*10960*/  LDC R26, c[0x0][0x268] ;  /* 0x00009a00ff1a7b82 */ /* 0x000e220000000800 */
[-C--:B------:R-:W-:Y:S02]  /*10970*/  LEA.HI.X.SX32 R11, R24, R29.reuse, 0x1, P6 ;  /* 0x0000001d180b7211 */ /* 0x080fe400030f0eff */
[----:B------:R-:W-:Y:S01]  /*10980*/  IADD3 R14, P2, R27, R28, RZ ;  /* 0x0000001c1b0e7210 */ /* 0x000fe20007f5e0ff */
[----:B------:R-:W-:Y:S04]  /*10990*/  STL.64 [R1+0xd58], R8 ;  /* 0x000d580801007387 */ /* 0x000fe80000100a00 */
[----:B------:R-:W1:Y:S01]  /*109a0*/  LDC R24, c[0x0][0x268] ;  /* 0x00009a00ff187b82 */ /* 0x000e620000000800 */
[----:B------:R3:W-:Y:S01]  /*109b0*/  STL.64 [R1+0xd50], R10 ;  /* 0x000d500a01007387 */ /* 0x0007e20000100a00 */
[----:B------:R-:W-:-:S06]  /*109c0*/  LEA.HI.X.SX32 R15, R21, R29, 0x1, P2 ;  /* 0x0000001d150f7211 */ /* 0x000fcc00010f0eff */
[----:B------:R-:W4:Y:S01]  /*109d0*/  LDC R21, c[0x0][0x268] ;  /* 0x00009a00ff157b82 */ /* 0x000f220000000800 */
[----:B---3--:R-:W-:Y:S01]  /*109e0*/  IADD3 R10, P6, R25, R28, RZ ;  /* 0x0000001c190a7210 */ /* 0x008fe20007fde0ff */
[----:B0-----:R-:W-:-:S06]  /*109f0*/  IMAD R25, R26, 0xdc, RZ ;  /* 0x000000dc1a197824 */ /* 0x001fcc00078e02ff */
[----:B------:R-:W0:Y:S01]  /*10a00*/  LDC R26, c[0x0][0x268] ;  /* 0x00009a00ff1a7b82 */ /* 0x000e220000000800 */
[-C--:B------:R-:W-:Y:S01]  /*10a10*/  IADD3 R22, P3, R22, R28.reuse, RZ ;  /* 0x0000001c16167210 */ /* 0x080fe20007f7e0ff */
[----:B------:R3:W-:Y:S03]  /*10a20*/  STL.64 [R1+0x1658], R12 ;  /* 0x0016580c01007387 */ /* 0x0007e60000100a00 */
[----:B------:R-:W-:Y:S01]  /*10a30*/  LEA.HI.X.SX32 R23, R27, R29, 0x1, P3 ;  /* 0x0000001d1b177211 */ /* 0x000fe200018f0eff */
[----:B-1----:R-:W-:Y:S02]  /*10a40*/  IMAD R24, R24, 0x36e, RZ ;  /* 0x0000036e18187824 */ /* 0x002fe400078e02ff */
[----:B------:R-:W1:Y:S03]  /*10a50*/  LDC R27, c[0x0][0x268] ;  /* 0x00009a00ff1b7b82 */ /* 0x000e660000000800 */
[----:B---3--:R-:W-:Y:S01]  /*10a60*/  IADD3 R12, P1, R24, R28, RZ ;  /* 0x0000001c180c7210 */ /* 0x008fe20007f3e0ff */
[----:B----4-:R-:W-:-:S02]  /*10a70*/  IMAD R24, R21, 0x1b8, RZ ;  /* 0x000001b815187824 */ /* 0x010fc400078e02ff */
[----:B0-----:R-:W-:Y:S02]  /*10a80*/  IMAD R21, R26, 0x1b5, RZ ;  /* 0x000001b51a157824 */ /* 0x001fe400078e02ff */
[----:B------:R-:W0:Y:S01]  /*10a90*/  LDC R26, c[0x0][0x268] ;  /* 0x00009a00ff1a7b82 */ /* 0x000e220000000800 */
[C---:B------:R-:W-:Y:S01]  /*10aa0*/  IADD3 R8, P5, R18.reuse, R28, RZ ;  /* 0x0000001c12087210 */ /* 0x040fe20007fbe0ff */
[----:B-1----:R-:W-:Y:S01]  /*10ab0*/  IMAD R27, R27, 0xdb, RZ ;  /* 0x000000db1b1b7824 */ /* 0x002fe200078e02ff */
[-C--:B------:R-:W-:Y:S01]  /*10ac0*/  LEA.HI.X.SX32 R5, R21, R29.reuse, 0x1, P4 ;  /* 0x0000001d15057211 */ /* 0x080fe200020f0eff */
[----:B------:R-:W-:Y:S04]  /*10ad0*/  STL.64 [R1+0x1348], R14 ;  /* 0x0013480e01007387 */ /* 0x000fe80000100a00 */
[----:B------:R-:W1:Y:S01]  /*10ae0*/  LDC R21, c[0x0][0x268] ;  /* 0x00009a00ff157b82 */ /* 0x000e620000000800 */
[-C--:B------:R-:W-:Y:S01]  /*10af0*/  LEA.HI.X.SX32 R9, R27, R29.reuse, 0x1, P5 ;  /* 0x0000001d1b097211 */ /* 0x080fe200028f0eff */
[----:B------:R-:W-:Y:S04]  /*10b00*/  STL.64 [R1+0xd48], R22 ;  /* 0x000d481601007387 */ /* 0x000fe80000100a00 */
[----:B------:R-:W-:Y:S01]  /*10b10*/  STL.64 [R1+0xd40], R4 ;  /* 0x000d400401007387 */ /* 0x000fe20000100a00 */
[----:B------:R-:W-:Y:S01]  /*10b20*/  LEA.HI.X.SX32 R11, R18, R29, 0x1, P6 ;  /* 0x0000001d120b7211 */ /* 0x000fe200030f0eff */
[----:B------:R-:W3:Y:S02]  /*10b30*/  LDC R27, c[0x0][0x268] ;  /* 0x00009a00ff1b7b82 */ /* 0x000ee40000000800 */
[----:B------:R4:W-:Y:S01]  /*10b40*/  STL.64 [R1+0x1340], R8 ;  /* 0x0013400801007387 */ /* 0x0009e20000100a00 */
[----:B0-----:R-:W-:-:S05]  /*10b50*/  IMAD R26, R26, 0x370, RZ ;  /* 0x000003701a1a7824 */ /* 0x001fca00078e02ff */
[----:B----4-:R-:W-:Y:S02]  /*10b60*/  IADD3 R8, P5, R26, R28, RZ ;  /* 0x0000001c1a087210 */ /* 0x010fe40007fbe0ff */
        /* <DEDUP_REMOVED lines=15> */
[----:B---3--:R-:W-:Y:S01]  /*10c60*/  IMAD R27, R27, 0x1ba, RZ ;  /* 0x000001ba1b1b7824 */ /* 0x008fe200078e02ff */
[----:B------:R-:W-:Y:S01]  /*10c70*/  LEA.HI.X.SX32 R9, R24, R29, 0x1, P5 ;  /* 0x0000001d18097211 */ /* 0x000fe200028f0eff */
[----:B------:R-:W-:Y:S01]  /*10c80*/  STL.64 [R1+0xd30], R12 ;  /* 0x000d300c01007387 */ /* 0x000fe20000100a00 */
[----:B------:R-:W1:Y:S03]  /*10c90*/  LDC R24, c[0x0][0x268] ;  /* 0x00009a00ff187b82 */ /* 0x000e660000000800 */
[----:B------:R-:W-:Y:S04]  /*10ca0*/  STL.64 [R1+0x17d8], R14 ;  /* 0x0017d80e01007387 */ /* 0x000fe80000100a00 */
[----:B------:R3:W-:Y:S01]  /*10cb0*/  STL.64 [R1+0x1650], R22 ;  /* 0x0016501601007387 */ /* 0x0007e20000100a00 */
[----:B0-----:R-:W-:Y:S01]  /*10cc0*/  IMAD R26, R26, 0x376, RZ ;  /* 0x000003761a1a7824 */ /* 0x001fe200078e02ff */
[----:B------:R-:W0:Y:S04]  /*10cd0*/  LDC R20, c[0x0][0x268] ;  /* 0x00009a00ff147b82 */ /* 0x000e280000000800 */
[----:B---3--:R-:W-:-:S04]  /*10ce0*/  IADD3 R22, P3, R26, R28, RZ ;  /* 0x0000001c1a167210 */ /* 0x008fc80007f7e0ff */
[----:B------:R-:W3:Y:S01]  /*10cf0*/  LDC R26, c[0x0][0x268] ;  /* 0x00009a00ff1a7b82 */ /* 0x000ee20000000800 */
[----:B------:R-:W-:Y:S02]  /*10d00*/  IADD3 R10, P6, R16, R28, RZ ;  /* 0x0000001c100a7210 */ /* 0x000fe40007fde0ff */
[----:B------:R-:W-:-:S05]  /*10d10*/  LEA.HI.X.SX32 R5, R25, R29, 0x1, P4 ;  /* 0x0000001d19057211 */ /* 0x000fca00020f0eff */
[----:B------:R-:W4:Y:S01]  /*10d20*/  LDC R25, c[0x0][0x268] ;  /* 0x00009a00ff197b82 */ /* 0x000f220000000800 */
[----:B---3--:R-:W-:-:S05]  /*10d30*/  IMAD R26, R26, 0x1b9, RZ ;  /* 0x000001b91a1a7824 */ /* 0x008fca00078e02ff */
[-C--:B------:R-:W-:Y:S02]  /*10d40*/  LEA.HI.X.SX32 R11, R26, R29.reuse, 0x1, P6 ;  /* 0x0000001d1a0b7211 */ /* 0x080fe400030f0eff */
[----:B------:R-:W3:Y:S01]  /*10d50*/  LDC R26, c[0x0][0x268] ;  /* 0x00009a00ff1a7b82 */ /* 0x000ee20000000800 */
[----:B-1----:R-:W-:Y:S01]  /*10d60*/  IMAD R24, R24, 0xdd, RZ ;  /* 0x000000dd18187824 */ /* 0x002fe200078e02ff */
[----:B------:R-:W-:Y:S01]  /*10d70*/  IADD3 R12, P1, R27, R28, RZ ;  /* 0x0000001c1b0c7210 */ /* 0x000fe20007f3e0ff */
[----:B------:R-:W-:Y:S03]  /*10d80*/  STL.64 [R1+0x1338], R4 ;  /* 0x0013380401007387 */ /* 0x000fe60000100a00 */
[----:B------:R-:W-:Y:S01]  /*10d90*/  LEA.HI.X.SX32 R13, R24, R29, 0x1, P1 ;  /* 0x0000001d180d7211 */ /* 0x000fe200008f0eff */
[----:B------:R-:W-:Y:S01]  /*10da0*/  STL.64 [R1+0xd28], R8 ;  /* 0x000d280801007387 */ /* 0x000fe20000100a00 */
[----:B----4-:R-:W-:Y:S01]  /*10db0*/  IMAD R18, R25, 0x378, RZ ;  /* 0x0000037819127824 */ /* 0x010fe200078e02ff */
[----:B------:R-:W1:Y:S02]  /*10dc0*/  LDC R24, c[0x0][0x268] ;  /* 0x00009a00ff187b82 */ /* 0x000e640000000800 */
[----:B------:R-:W-:Y:S04]  /*10dd0*/  STL.64 [R1+0xd20], R10 ;  /* 0x000d200a01007387 */ /* 0x000fe80000100a00 */
[----:B------:R4:W-:Y:S02]  /*10de0*/  STL.64 [R1+0x1330], R12 ;  /* 0x0013300c01007387 */ /* 0x0009e40000100a00 */
[----:B------:R-:W2:Y:S01]  /*10df0*/  LDC R25, c[0x0][0x268] ;  /* 0x00009a00ff197b82 */ /* 0x000ea20000000800 */
[----:B---3--:R-:W-:-:S05]  /*10e00*/  IMAD R26, R26, 0x37a, RZ ;  /* 0x0000037a1a1a7824 */ /* 0x008fca00078e02ff */
[-C--:B----4-:R-:W-:Y:S02]  /*10e10*/  IADD3 R12, P1, R26, R28.reuse, RZ ;  /* 0x0000001c1a0c7210 */ /* 0x090fe40007f3e0ff */
[----:B------:R-:W3:Y:S01]  /*10e20*/  LDC R26, c[0x0][0x268] ;  /* 0x00009a00ff1a7b82 */ /* 0x000ee20000000800 */
[----:B--2---:R-:W-:Y:S02]  /*10e30*/  IMAD R16, R25, 0x1be, RZ ;  /* 0x000001be19107824 */ /* 0x004fe400078e02ff */
[----:B-1----:R-:W-:Y:S01]  /*10e40*/  IMAD R25, R24, 0x1bb, RZ ;  /* 0x000001bb18197824 */ /* 0x002fe200078e02ff */
[----:B------:R-:W-:-:S04]  /*10e50*/  IADD3 R14, P2, R21, R28, RZ ;  /* 0x0000001c150e7210 */ /* 0x000fc80007f5e0ff */
[----:B------:R-:W1:Y:S01]  /*10e60*/  LDC R21, c[0x0][0x268] ;  /* 0x00009a00ff157b82 */ /* 0x000e620000000800 */
[----:B---3--:R-:W-:-:S07]  /*10e70*/  IMAD R24, R26, 0x37c, RZ ;  /* 0x0000037c1a187824 */ /* 0x008fce00078e02ff */
[----:B------:R-:W2:Y:S01]  /*10e80*/  LDC R26, c[0x0][0x268] ;  /* 0x00009a00ff1a7b82 */ /* 0x000ea20000000800 */
[-C--:B------:R-:W-:Y:S02]  /*10e90*/  LEA.HI.X.SX32 R15, R27, R29.reuse, 0x1, P2 ;  /* 0x0000001d1b0f7211 */ /* 0x080fe400010f0eff */
[----:B------:R-:W-:-:S05]  /*10ea0*/  LEA.HI.X.SX32 R23, R25, R29, 0x1, P3 ;  /* 0x0000001d19177211 */ /* 0x000fca00018f0eff */
[----:B------:R-:W3:Y:S01]  /*10eb0*/  LDC R27, c[0x0][0x268] ;  /* 0x00009a00ff1b7b82 */ /* 0x000ee20000000800 */
[----:B------:R-:W-:Y:S04]  /*10ec0*/  STL.64 [R1+0xd18], R14 ;  /* 0x000d180e01007387 */ /* 0x000fe80000100a00 */
[----:B------:R4:W-:Y:S01]  /*10ed0*/  STL.64 [R1+0xd10], R22 ;  /* 0x000d101601007387 */ /* 0x0009e20000100a00 */
[----:B-1----:R-:W-:Y:S01]  /*10ee0*/  IMAD R21, R21, 0xde, RZ ;  /* 0x000000de15157824 */ /* 0x002fe200078e02ff */
[-C--:B----4-:R-:W-:Y:S01]  /*10ef0*/  IADD3 R22, P3, R24, R28.reuse, RZ ;  /* 0x0000001c18167210 */ /* 0x090fe20007f7e0ff */
[----:B--2---:R-:W-:Y:S02]  /*10f00*/  IMAD R24, R26, 0x37e, RZ ;  /* 0x0000037e1a187824 */ /* 0x004fe400078e02ff */
[----:B------:R-:W1:Y:S01]  /*10f10*/  LDC R26, c[0x0][0x268] ;  /* 0x00009a00ff1a7b82 */ /* 0x000e620000000800 */
[----:B------:R-:W-:Y:S01]  /*10f20*/  IADD3 R4, P4, R21, R28, RZ ;  /* 0x0000001c15047210 */ /* 0x000fe20007f9e0ff */
[----:B---3--:R-:W-:-:S05]  /*10f30*/  IMAD R27, R27, 0x6f, RZ ;  /* 0x0000006f1b1b7824 */ /* 0x008fca00078e02ff */
[----:B------:R-:W-:Y:S02]  /*10f40*/  LEA.HI.X.SX32 R5, R27, R29, 0x1, P4 ;  /* 0x0000001d1b057211 */ /* 0x000fe400020f0eff */
[-C--:B------:R-:W-:Y:S01]  /*10f50*/  IADD3 R10, P6, R18, R28.reuse, RZ ;  /* 0x0000001c120a7210 */ /* 0x080fe20007fde0ff */
[----:B0-----:R-:W-:Y:S01]  /*10f60*/  IMAD R20, R20, 0x1bc, RZ ;  /* 0x000001bc14147824 */ /* 0x001fe200078e02ff */
[-C--:B------:R-:W-:Y:S01]  /*10f70*/  IADD3 R14, P2, R16, R28.reuse, RZ ;  /* 0x0000001c100e7210 */ /* 0x080fe20007f5e0ff */
[----:B------:R0:W-:Y:S01]  /*10f80*/  STL.64 [R1+0x1648], R4 ;  /* 0x0016480401007387 */ /* 0x0001e20000100a00 */
[----:B------:R-:W2:Y:S01]  /*10f90*/  LDC R27, c[0x0][0x268] ;  /* 0x00009a00ff1b7b82 */ /* 0x000ea20000000800 */
[----:B0-----:R-:W-:Y:S01]  /*10fa0*/  IADD3 R4, P4, R24, R28, RZ ;  /* 0x0000001c18047210 */ /* 0x001fe20007f9e0ff */
[----:B-1----:R-:W-:-:S06]  /*10fb0*/  IMAD R24, R26, 0xe, RZ ;  /* 0x0000000e1a187824 */ /* 0x002fcc00078e02ff */
[----:B------:R-:W0:Y:S02]  /*10fc0*/  LDC R26, c[0x0][0x268] ;  /* 0x00009a00ff1a7b82 */ /* 0x000e240000000800 */
[----:B0-----:R-:W-:-:S06]  /*10fd0*/  IMAD R18, R26, 0x38, RZ ;  /* 0x000000381a127824 */ /* 0x001fcc00078e02ff */
[----:B------:R-:W0:Y:S01]  /*10fe0*/  LDC R26, c[0x0][0x268] ;  /* 0x00009a00ff1a7b82 */ /* 0x000e220000000800 */
[----:B------:R-:W-:Y:S01]  /*10ff0*/  IADD3 R8, P5, R20, R28, RZ ;  /* 0x0000001c14087210 */ /* 0x000fe20007fbe0ff */
[----:B0-----:R-:W-:-:S05]  /*11000*/  IMAD R26, R26, 0xdf, RZ ;  /* 0x000000df1a1a7824 */ /* 0x001fca00078e02ff */
[-C--:B------:R-:W-:Y:S02]  /*11010*/  LEA.HI.X.SX32 R15, R26, R29.reuse, 0x1, P2 ;  /* 0x0000001d1a0f7211 */ /* 0x080fe400010f0eff */
[----:B------:R-:W0:Y:S01]  /*11020*/  LDC R26, c[0x0][0x268] ;  /* 0x00009a00ff1a7b82 */ /* 0x000e220000000800 */
[----:B------:R-:W-:-:S05]  /*11030*/  LEA.HI.X.SX32 R9, R21, R29, 0x1, P5 ;  /* 0x0000001d15097211 */ /* 0x000fca00028f0eff */
[----:B------:R1:W-:Y:S01]  /*11040*/  STL.64 [R1+0x1328], R8 ;  /* 0x0013280801007387 */ /* 0x0003e20000100a00 */
[----:B--2---:R-:W-:Y:S02]  /*11050*/  IMAD R21, R27, 0x1c, RZ ;  /* 0x0000001c1b157824 */ /* 0x004fe400078e02ff */
[----:B------:R-:W2:Y:S01]  /*11060*/  LDC R27, c[0x0][0x268] ;  /* 0x00009a00ff1b7b82 */ /* 0x000ea20000000800 */
[----:B-1----:R-:W-:-:S07]  /*11070*/  IADD3 R8, P5, R24, R28, RZ ;  /* 0x0000001c18087210 */ /* 0x002fce0007fbe0ff */
[----:B------:R-:W1:Y:S01]  /*11080*/  LDC R24, c[0x0][0x268] ;  /* 0x00009a00ff187b82 */ /* 0x000e620000000800 */
[----:B0-----:R-:W-:-:S07]  /*11090*/  IMAD R25, R26, 0x1c0, RZ ;  /* 0x000001c01a197824 */ /* 0x001fce00078e02ff */
[----:B------:R-:W0:Y:S01]  /*110a0*/  LDC R26, c[0x0][0x268] ;  /* 0x00009a00ff1a7b82 */ /* 0x000e220000000800 */
[-C--:B------:R-:W-:Y:S02]  /*110b0*/  LEA.HI.X.SX32 R23, R16, R29.reuse, 0x1, P3 ;  /* 0x0000001d10177211 */ /* 0x080fe400018f0eff */
[----:B------:R-:W-:Y:S01]  /*110c0*/  LEA.HI.X.SX32 R11, R20, R29, 0x1, P6 ;  /* 0x0000001d140b7211 */ /* 0x000fe200030f0eff */
[----:B--2---:R-:W-:Y:S02]  /*110d0*/  IMAD R20, R27, 0x1bd, RZ ;  /* 0x000001bd1b147824 */ /* 0x004fe400078e02ff */
[----:B-1----:R-:W-:Y:S02]  /*110e0*/  IMAD R16, R24, 0x1bf, RZ ;  /* 0x000001bf18107824 */ /* 0x002fe400078e02ff */
[----:B------:R-:W-:Y:S01]  /*110f0*/  STL.64 [R1+0xd08], R10 ;  /* 0x000d080a01007387 */ /* 0x000fe20000100a00 */
[----:B------:R-:W1:Y:S01]  /*11100*/  LDC R27, c[0x0][0x268] ;  /* 0x00009a00ff1b7b82 */ /* 0x000e620000000800 */
[----:B0-----:R-:W-:-:S07]  /*11110*/  IMAD R24, R26, 0x7, RZ ;  /* 0x000000071a187824 */ /* 0x001fce00078e02ff */
[----:B------:R-:W0:Y:S01]  /*11120*/  LDC R26, c[0x0][0x268] ;  /* 0x00009a00ff1a7b82 */ /* 0x000e220000000800 */
[-C--:B------:R-:W-:Y:S02]  /*11130*/  LEA.HI.X.SX32 R13, R20, R29.reuse, 0x1, P1 ;  /* 0x0000001d140d7211 */ /* 0x080fe400008f0eff */
[-C--:B------:R-:W-:Y:S02]  /*11140*/  LEA.HI.X.SX32 R5, R16, R29.reuse, 0x1, P4 ;  /* 0x0000001d10057211 */ /* 0x080fe400020f0eff */
[----:B------:R-:W-:Y:S01]  /*11150*/  LEA.HI.X.SX32 R9, R24, R29, 0x1, P5 ;  /* 0x0000001d18097211 */ /* 0x000fe200028f0eff */
[----:B------:R-:W-:Y:S02]  /*11160*/  STL.64 [R1+0xd00], R12 ;  /* 0x000d000c01007387 */ /* 0x000fe40000100a00 */
[----:B------:R-:W2:Y:S02]  /*11170*/  LDC R16, c[0x0][0x268] ;  /* 0x00009a00ff107b82 */ /* 0x000ea40000000800 */
[----:B------:R-:W-:Y:S04]  /*11180*/  STL.64 [R1+0x1320], R14 ;  /* 0x0013200e01007387 */ /* 0x000fe80000100a00 */
[----:B------:R-:W-:Y:S02]  /*11190*/  STL.64 [R1+0xcf8], R22 ;  /* 0x000cf81601007387 */ /* 0x000fe40000100a00 */
[----:B------:R-:W3:Y:S02]  /*111a0*/  LDC R24, c[0x0][0x268] ;  /* 0x00009a00ff187b82 */ /* 0x000ee40000000800 */
[----:B------:R-:W-:Y:S04]  /*111b0*/  STL.64 [R1+0xcf0], R4 ;  /* 0x000cf00401007387 */ /* 0x000fe80000100a00 */
[----:B------:R0:W-:Y:S02]  /*111c0*/  STL.64 [R1+0x1928], R8 ;  /* 0x0019280801007387 */ /* 0x0001e40000100a00 */
[----:B------:R-:W4:Y:S01]  /*111d0*/  LDC R20, c[0x0][0x268] ;  /* 0x00009a00ff147b82 */ /* 0x000f220000000800 */
[----:B0-----:R-:W-:-:S07]  /*111e0*/  IMAD R9, R26, 0x380, RZ ;  /* 0x000003801a097824 */ /* 0x001fce00078e02ff */
[----:B------:R-:W0:Y:S01]  /*111f0*/  LDC R26, c[0x0][0x268] ;  /* 0x00009a00ff1a7b82 */ /* 0x000e220000000800 */
[----:B--2---:R-:W-:Y:S02]  /*11200*/  IMAD R11, R16, 0xe, RZ ;  /* 0x0000000e100b7824 */ /* 0x004fe400078e02ff */
[----:B---3--:R-:W-:Y:S02]  /*11210*/  IMAD R16, R24, 0x382, RZ ;  /* 0x0000038218107824 */ /* 0x008fe400078e02ff */
[----:B0-----:R-:W-:-:S03]  /*11220*/  IMAD R24, R26, 0x1c2, RZ ;  /* 0x000001c21a187824 */ /* 0x001fc600078e02ff */
[----:B------:R-:W0:Y:S01]  /*11230*/  LDC R26, c[0x0][0x268] ;  /* 0x00009a00ff1a7b82 */ /* 0x000e220000000800 */
[-C--:B------:R-:W-:Y:S02]  /*11240*/  IADD3 R12, P1, R18, R28.reuse, RZ ;  /* 0x0000001c120c7210 */ /* 0x080fe40007f3e0ff */
[C---:B------:R-:W-:Y:S02]  /*11250*/  IADD3 R10, P6, R21.reuse, R28, RZ ;  /* 0x0000001c150a7210 */ /* 0x040fe40007fde0ff */
[----:B------:R-:W-:Y:S01]  /*11260*/  LEA.HI.X.SX32 R13, R21, R29, 0x1, P1 ;  /* 0x0000001d150d7211 */ /* 0x000fe200008f0eff */
[----:B-1----:R-:W-:Y:S02]  /*11270*/  IMAD R27, R27, 0x70, RZ ;  /* 0x000000701b1b7824 */ /* 0x002fe400078e02ff */
[----:B----4-:R-:W-:Y:S02]  /*11280*/  IMAD R20, R20, 0xe0, RZ ;  /* 0x000000e014147824 */ /* 0x010fe400078e02ff */
[----:B0-----:R-:W-:-:S02]  /*11290*/  IMAD R21, R26, 0x384, RZ ;  /* 0x000003841a157824 */ /* 0x001fc400078e02ff */
[----:B------:R-:W0:Y:S01]  /*112a0*/  LDC R26, c[0x0][0x268] ;  /* 0x00009a00ff1a7b82 */ /* 0x000e220000000800 */
[-C--:B------:R-:W-:Y:S02]  /*112b0*/  IADD3 R14, P2, R27, R28.reuse, RZ ;  /* 0x0000001c1b0e7210 */ /* 0x080fe40007f5e0ff */
[-C--:B------:R-:W-:Y:S02]  /*112c0*/  IADD3 R22, P3, R20, R28.reuse, RZ ;  /* 0x0000001c14167210 */ /* 0x080fe40007f7e0ff */
[-C--:B------:R-:W-:Y:S02]  /*112d0*/  LEA.HI.X.SX32 R11, R11, R29.reuse, 0x1, P6 ;  /* 0x0000001d0b0b7211 */ /* 0x080fe400030f0eff */
[-C--:B------:R-:W-:Y:S02]  /*112e0*/  LEA.HI.X.SX32 R15, R18, R29.reuse, 0x1, P2 ;  /* 0x0000001d120f7211 */ /* 0x080fe400010f0eff */
[----:B------:R-:W-:Y:S01]  /*112f0*/  LEA.HI.X.SX32 R23, R27, R29, 0x1, P3 ;  /* 0x0000001d1b177211 */ /* 0x000fe200018f0eff */
[----:B------:R-:W-:Y:S01]  /*11300*/  STL.64 [R1+0x18f8], R10 ;  /* 0x0018f80a01007387 */ /* 0x000fe20000100a00 */
[----:B------:R-:W-:Y:S01]  /*11310*/  IADD3 R4, P4, R25, R28, RZ ;  /* 0x0000001c19047210 */ /* 0x000fe20007f9e0ff */
[----:B------:R-:W1:Y:S02]  /*11320*/  LDC R27, c[0x0][0x268] ;  /* 0x00009a00ff1b7b82 */ /* 0x000e640000000800 */
[----:B------:R-:W-:Y:S04]  /*11330*/  STL.64 [R1+0x1898], R12 ;  /* 0x0018980c01007387 */ /* 0x000fe80000100a00 */
[----:B------:R-:W-:Y:S01]  /*11340*/  STL.64 [R1+0x17d0], R14 ;  /* 0x0017d00e01007387 */ /* 0x000fe20000100a00 */
[----:B0-----:R-:W-:-:S03]  /*11350*/  IMAD R26, R26, 0x386, RZ ;  /* 0x000003861a1a7824 */ /* 0x001fc600078e02ff */
[----:B------:R0:W-:Y:S02]  /*11360*/  STL.64 [R1+0x1640], R22 ;  /* 0x0016401601007387 */ /* 0x0001e40000100a00 */
[-C--:B0-----:R-:W-:Y:S02]  /*11370*/  IADD3 R22, P3, R26, R28.reuse, RZ ;  /* 0x0000001c1a167210 */ /* 0x081fe40007f7e0ff */
[----:B------:R-:W0:Y:S01]  /*11380*/  LDC R26, c[0x0][0x268] ;  /* 0x00009a00ff1a7b82 */ /* 0x000e220000000800 */
[----:B------:R-:W-:Y:S02]  /*11390*/  LEA.HI.X.SX32 R5, R20, R29, 0x1, P4 ;  /* 0x0000001d14057211 */ /* 0x000fe400020f0eff */
[----:B------:R-:W-:Y:S01]  /*113a0*/  IADD3 R8, P5, R9, R28, RZ ;  /* 0x0000001c09087210 */ /* 0x000fe20007fbe0ff */
[----:B0-----:R-:W-:-:S04]  /*113b0*/  IMAD R20, R26, 0x1c1, RZ ;  /* 0x000001c11a147824 */ /* 0x001fc800078e02ff */
[----:B------:R-:W0:Y:S01]  /*113c0*/  LDC R26, c[0x0][0x268] ;  /* 0x00009a00ff1a7b82 */ /* 0x000e220000000800 */
[----:B------:R-:W-:Y:S02]  /*113d0*/  IADD3 R10, P6, R16, R28, RZ ;  /* 0x0000001c100a7210 */ /* 0x000fe40007fde0ff */
[-C--:B------:R-:W-:Y:S02]  /*113e0*/  LEA.HI.X.SX32 R9, R25, R29.reuse, 0x1, P5 ;  /* 0x0000001d19097211 */ /* 0x080fe400028f0eff */
[----:B------:R-:W-:-:S03]  /*113f0*/  LEA.HI.X.SX32 R11, R20, R29, 0x1, P6 ;  /* 0x0000001d140b7211 */ /* 0x000fc600030f0eff */
[----:B------:R-:W2:Y:S08]  /*11400*/  LDC R25, c[0x0][0x268] ;  /* 0x00009a00ff197b82 */ /* 0x000eb00000000800 */
[----:B------:R-:W3:Y:S01]  /*11410*/  LDC R20, c[0x0][0x268] ;  /* 0x00009a00ff147b82 */ /* 0x000ee20000000800 */
[----:B0-----:R-:W-:-:S07]  /*11420*/  IMAD R18, R26, 0x388, RZ ;  /* 0x000003881a127824 */ /* 0x001fce00078e02ff */
[----:B------:R-:W0:Y:S01]  /*11430*/  LDC R26, c[0x0][0x268] ;  /* 0x00009a00ff1a7b82 */ /* 0x000e220000000800 */
[----:B------:R-:W-:Y:S04]  /*11440*/  STL.64 [R1+0x1318], R4 ;  /* 0x0013180401007387 */ /* 0x000fe80000100a00 */
[----:B------:R-:W-:Y:S04]  /*11450*/  STL.64 [R1+0xce8], R8 ;  /* 0x000ce80801007387 */ /* 0x000fe80000100a00 */
[----:B------:R4:W-:Y:S02]  /*11460*/  STL.64 [R1+0xce0], R10 ;  /* 0x000ce00a01007387 */ /* 0x0009e40000100a00 */
[----:B----4-:R-:W-:Y:S01]  /*11470*/  IADD3 R10, P6, R18, R28, RZ ;  /* 0x0000001c120a7210 */ /* 0x010fe20007fde0ff */
[----:B--2---:R-:W-:-:S02]  /*11480*/  IMAD R18, R25, 0xe1, RZ ;  /* 0x000000e119127824 */ /* 0x004fc400078e02ff */
[----:B---3--:R-:W-:Y:S02]  /*11490*/  IMAD R25, R20, 0x38a, RZ ;  /* 0x0000038a14197824 */ /* 0x008fe400078e02ff */
[----:B0-----:R-:W-:Y:S02]  /*114a0*/  IMAD R20, R26, 0x1c6, RZ ;  /* 0x000001c61a147824 */ /* 0x001fe400078e02ff */
[----:B------:R-:W0:Y:S01]  /*114b0*/  LDC R26, c[0x0][0x268] ;  /* 0x00009a00ff1a7b82 */ /* 0x000e220000000800 */
[----:B------:R-:W-:-:S04]  /*114c0*/  IADD3 R12, P1, R24, R28, RZ ;  /* 0x0000001c180c7210 */ /* 0x000fc80007f3e0ff */
[----:B------:R-:W-:-:S05]  /*114d0*/  LEA.HI.X.SX32 R13, R18, R29, 0x1, P1 ;  /* 0x0000001d120d7211 */ /* 0x000fca00008f0eff */
[----:B------:R2:W-:Y:S01]  /*114e0*/  STL.64 [R1+0x1310], R12 ;  /* 0x0013100c01007387 */ /* 0x0005e20000100a00 */
[-C--:B------:R-:W-:Y:S02]  /*114f0*/  IADD3 R14, P2, R21, R28.reuse, RZ ;  /* 0x0000001c150e7210 */ /* 0x080fe40007f5e0ff */
[----:B------:R-:W3:Y:S01]  /*11500*/  LDC R21, c[0x0][0x268] ;  /* 0x00009a00ff157b82 */ /* 0x000ee20000000800 */
[----:B--2---:R-:W-:Y:S01]  /*11510*/  IADD3 R12, P1, R25, R28, RZ ;  /* 0x0000001c190c7210 */ /* 0x004fe20007f3e0ff */
[----:B0-----:R-:W-:-:S06]  /*11520*/  IMAD R25, R26, 0x1c3, RZ ;  /* 0x000001c31a197824 */ /* 0x001fcc00078e02ff */
[----:B------:R-:W0:Y:S01]  /*11530*/  LDC R26, c[0x0][0x268] ;  /* 0x00009a00ff1a7b82 */ /* 0x000e220000000800 */
[-C--:B------:R-:W-:Y:S02]  /*11540*/  LEA.HI.X.SX32 R15, R24, R29.reuse, 0x1, P2 ;  /* 0x0000001d180f7211 */ /* 0x080fe400010f0eff */
[----:B------:R-:W-:-:S03]  /*11550*/  LEA.HI.X.SX32 R23, R25, R29, 0x1, P3 ;  /* 0x0000001d19177211 */ /* 0x000fc600018f0eff */
[----:B------:R-:W-:Y:S01]  /*11560*/  STL.64 [R1+0xcd8], R14 ;  /* 0x000cd80e01007387 */ /* 0x000fe20000100a00 */
[----:B-1----:R-:W-:Y:S01]  /*11570*/  IMAD R27, R27, 0x1c4, RZ ;  /* 0x000001c41b1b7824 */ /* 0x002fe200078e02ff */
[----:B------:R-:W1:Y:S02]  /*11580*/  LDC R24, c[0x0][0x268] ;  /* 0x00009a00ff187b82 */ /* 0x000e640000000800 */
[----:B------:R0:W-:Y:S01]  /*11590*/  STL.64 [R1+0xcd0], R22 ;  /* 0x000cd01601007387 */ /* 0x0001e20000100a00 */
[----:B---3--:R-:W-:Y:S02]  /*115a0*/  IMAD R21, R21, 0xe2, RZ ;  /* 0x000000e215157824 */ /* 0x008fe400078e02ff */
[----:B0-----:R-:W-:Y:S01]  /*115b0*/  IMAD R23, R26, 0x71, RZ ;  /* 0x000000711a177824 */ /* 0x001fe200078e02ff */
[-C--:B------:R-:W-:Y:S02]  /*115c0*/  IADD3 R8, P5, R27, R28.reuse, RZ ;  /* 0x0000001c1b087210 */ /* 0x080fe40007fbe0ff */
[----:B------:R-:W0:Y:S01]  /*115d0*/  LDC R26, c[0x0][0x268] ;  /* 0x00009a00ff1a7b82 */ /* 0x000e220000000800 */
[----:B------:R-:W-:-:S04]  /*115e0*/  IADD3 R4, P4, R21, R28, RZ ;  /* 0x0000001c15047210 */ /* 0x000fc80007f9e0ff */
[-C--:B------:R-:W-:Y:S02]  /*115f0*/  LEA.HI.X.SX32 R5, R23, R29.reuse, 0x1, P4 ;  /* 0x0000001d17057211 */ /* 0x080fe400020f0eff */
[----:B------:R-:W-:Y:S01]  /*11600*/  LEA.HI.X.SX32 R11, R27, R29, 0x1, P6 ;  /* 0x0000001d1b0b7211 */ /* 0x000fe200030f0eff */
[----:B------:R-:W2:Y:S02]  /*11610*/  LDC R22, c[0x0][0x268] ;  /* 0x00009a00ff167b82 */ /* 0x000ea40000000800 */
[----:B------:R0:W-:Y:S06]  /*11620*/  STL.64 [R1+0x1638], R4 ;  /* 0x0016380401007387 */ /* 0x0001ec0000100a00 */
[----:B------:R-:W3:Y:S01]  /*11630*/  LDC R27, c[0x0][0x268] ;  /* 0x00009a00ff1b7b82 */ /* 0x000ee20000000800 */
[----:B0-----:R-:W-:-:S07]  /*11640*/  IMAD R4, R26, 0x72, RZ ;  /* 0x000000721a047824 */ /* 0x001fce00078e02ff */
[----:B------:R-:W0:Y:S02]  /*11650*/  LDC R26, c[0x0][0x268] ;  /* 0x00009a00ff1a7b82 */ /* 0x000e240000000800 */
[----:B0-----:R-:W-:-:S06]  /*11660*/  IMAD R16, R26, 0xe4, RZ ;  /* 0x000000e41a107824 */ /* 0x001fcc00078e02ff */
[----:B------:R-:W0:Y:S02]  /*11670*/  LDC R26, c[0x0][0x268] ;  /* 0x00009a00ff1a7b82 */ /* 0x000e240000000800 */
[----:B0-----:R-:W-:-:S06]  /*11680*/  IMAD R18, R26, 0x1c5, RZ ;  /* 0x000001c51a127824 */ /* 0x001fcc00078e02ff */
[----:B------:R-:W0:Y:S01]  /*11690*/  LDC R26, c[0x0][0x268] ;  /* 0x00009a00ff1a7b82 */ /* 0x000e220000000800 */
[----:B---3--:R-:W-:Y:S01]  /*116a0*/  IMAD R27, R27, 0xe3, RZ ;  /* 0x000000e31b1b7824 */ /* 0x008fe200078e02ff */
[----:B------:R-:W-:Y:S02]  /*116b0*/  LEA.HI.X.SX32 R13, R18, R29, 0x1, P1 ;  /* 0x0000001d120d7211 */ /* 0x000fe400008f0eff */
[----:B------:R-:W-:-:S04]  /*116c0*/  IADD3 R14, P2, R20, R28, RZ ;  /* 0x0000001c140e7210 */ /* 0x000fc80007f5e0ff */
[----:B------:R-:W-:Y:S02]  /*116d0*/  LEA.HI.X.SX32 R15, R27, R29, 0x1, P2 ;  /* 0x0000001d1b0f7211 */ /* 0x000fe400010f0eff */
[----:B------:R-:W3:Y:S01]  /*116e0*/  LDC R27, c[0x0][0x268] ;  /* 0x00009a00ff1b7b82 */ /* 0x000ee20000000800 */
[----:B-1----:R-:W-:Y:S02]  /*116f0*/  IMAD R24, R24, 0x38c, RZ ;  /* 0x0000038c18187824 */ /* 0x002fe400078e02ff */
[----:B0-----:R-:W-:-:S05]  /*11700*/  IMAD R18, R26, 0x390, RZ ;  /* 0x000003901a127824 */ /* 0x001fca00078e02ff */
[----:B------:R-:W0:Y:S01]  /*11710*/  LDC R26, c[0x0][0x268] ;  /* 0x00009a00ff1a7b82 */ /* 0x000e220000000800 */
[----:B------:R-:W-:Y:S02]  /*11720*/  IADD3 R24, P3, R24, R28, RZ ;  /* 0x0000001c18187210 */ /* 0x000fe40007f7e0ff */
[-C--:B------:R-:W-:Y:S02]  /*11730*/  LEA.HI.X.SX32 R9, R21, R29.reuse, 0x1, P5 ;  /* 0x0000001d15097211 */ /* 0x080fe400028f0eff */
[----:B------:R-:W-:-:S03]  /*11740*/  LEA.HI.X.SX32 R25, R20, R29, 0x1, P3 ;  /* 0x0000001d14197211 */ /* 0x000fc600018f0eff */
[----:B------:R-:W-:Y:S01]  /*11750*/  STL.64 [R1+0x1308], R8 ;  /* 0x0013080801007387 */ /* 0x000fe20000100a00 */
[----:B--2---:R-:W-:Y:S01]  /*11760*/  IMAD R22, R22, 0x38e, RZ ;  /* 0x0000038e16167824 */ /* 0x004fe200078e02ff */
[----:B------:R-:W1:Y:S02]  /*11770*/  LDC R21, c[0x0][0x268] ;  /* 0x00009a00ff157b82 */ /* 0x000e640000000800 */
[----:B------:R-:W-:Y:S04]  /*11780*/  STL.64 [R1+0xcc8], R10 ;  /* 0x000cc80a01007387 */ /* 0x000fe80000100a00 */
[----:B------:R-:W-:Y:S04]  /*11790*/  STL.64 [R1+0xcc0], R12 ;  /* 0x000cc00c01007387 */ /* 0x000fe80000100a00 */
[----:B------:R-:W-:Y:S04]  /*117a0*/  STL.64 [R1+0x1300], R14 ;  /* 0x0013000e01007387 */ /* 0x000fe80000100a00 */
[----:B------:R0:W-:Y:S01]  /*117b0*/  STL.64 [R1+0xcb8], R24 ;  /* 0x000cb81801007387 */ /* 0x0001e20000100a00 */
[----:B---3--:R-:W-:Y:S01]  /*117c0*/  IMAD R20, R27, 0x1c7, RZ ;  /* 0x000001c71b147824 */ /* 0x008fe200078e02ff */
[----:B------:R-:W-:Y:S01]  /*117d0*/  IADD3 R22, P4, R22, R28, RZ ;  /* 0x0000001c16167210 */ /* 0x000fe20007f9e0ff */
[----:B------:R-:W2:Y:S01]  /*117e0*/  LDC R27, c[0x0][0x268] ;  /* 0x00009a00ff1b7b82 */ /* 0x000ea20000000800 */
[----:B0-----:R-:W-:-:S07]  /*117f0*/  IMAD R24, R26, 0x392, RZ ;  /* 0x000003921a187824 */ /* 0x001fce00078e02ff */
[----:B------:R-:W0:Y:S01]  /*11800*/  LDC R26, c[0x0][0x268] ;  /* 0x00009a00ff1a7b82 */ /* 0x000e220000000800 */
[----:B------:R-:W-:-:S07]  /*11810*/  LEA.HI.X.SX32 R23, R20, R29, 0x1, P4 ;  /* 0x0000001d14177211 */ /* 0x000fce00020f0eff */
[----:B------:R-:W3:Y:S01]  /*11820*/  LDC R20, c[0x0][0x268] ;  /* 0x00009a00ff147b82 */ /* 0x000ee20000000800 */
[----:B-1----:R-:W-:Y:S01]  /*11830*/  IMAD R21, R21, 0x1c8, RZ ;  /* 0x000001c815157824 */ /* 0x002fe200078e02ff */
[-C--:B------:R-:W-:Y:S02]  /*11840*/  IADD3 R8, P5, R4, R28.reuse, RZ ;  /* 0x0000001c04087210 */ /* 0x080fe40007fbe0ff */
[-C--:B------:R-:W-:Y:S02]  /*11850*/  IADD3 R10, P6, R16, R28.reuse, RZ ;  /* 0x0000001c100a7210 */ /* 0x080fe40007fde0ff */
[----:B------:R-:W-:Y:S02]  /*11860*/  IADD3 R12, P1, R21, R28, RZ ;  /* 0x0000001c150c7210 */ /* 0x000fe40007f3e0ff */
[-C--:B------:R-:W-:Y:S01]  /*11870*/  LEA.HI.X.SX32 R11, R4, R29.reuse, 0x1, P6 ;  /* 0x0000001d040b7211 */ /* 0x080fe200030f0eff */
[----:B0-----:R-:W-:Y:S01]  /*11880*/  IMAD R26, R26, 0x39, RZ ;  /* 0x000000391a1a7824 */ /* 0x001fe200078e02ff */
[----:B------:R-:W-:Y:S04]  /*11890*/  STL.64 [R1+0xcb0], R22 ;  /* 0x000cb01601007387 */ /* 0x000fe80000100a00 */
[----:B------:R-:W-:-:S02]  /*118a0*/  LEA.HI.X.SX32 R9, R26, R29, 0x1, P5 ;  /* 0x0000001d1a097211 */ /* 0x000fc400028f0eff */
[----:B------:R-:W-:Y:S01]  /*118b0*/  LEA.HI.X.SX32 R13, R16, R29, 0x1, P1 ;  /* 0x0000001d100d7211 */ /* 0x000fe200008f0eff */
[----:B---3--:R-:W-:Y:S01]  /*118c0*/  IMAD R20, R20, 0xe6, RZ ;  /* 0x000000e614147824 */ /* 0x008fe200078e02ff */
[-C--:B------:R-:W-:Y:S01]  /*118d0*/  IADD3 R14, P2, R18, R28.reuse, RZ ;  /* 0x0000001c120e7210 */ /* 0x080fe20007f5e0ff */
[----:B------:R0:W-:Y:S01]  /*118e0*/  STL.64 [R1+0x17c8], R8 ;  /* 0x0017c80801007387 */ /* 0x0001e20000100a00 */
[----:B------:R-:W1:Y:S01]  /*118f0*/  LDC R16, c[0x0][0x268] ;  /* 0x00009a00ff107b82 */ /* 0x000e620000000800 */
[----:B------:R-:W-:-:S07]  /*11900*/  IADD3 R24, P3, R24, R28, RZ ;  /* 0x0000001c18187210 */ /* 0x000fce0007f7e0ff */
[----:B------:R-:W3:Y:S01]  /*11910*/  LDC R18, c[0x0][0x268] ;  /* 0x00009a00ff127b82 */ /* 0x000ee20000000800 */
[----:B0-----:R-:W4:Y:S04]  /*11920*/  LDL.LU.64 R8, [R1+0x2c28] ;  /* 0x002c280001087983 */ /* 0x001f280000300a00 */
[----:B------:R0:W-:Y:S04]  /*11930*/  STL.64 [R1+0x1630], R10 ;  /* 0x0016300a01007387 */ /* 0x0001e80000100a00 */
[----:B0-----:R-:W4:Y:S04]  /*11940*/  LDL.LU.64 R10, [R1+0x2c20] ;  /* 0x002c2000010a7983 */ /* 0x001f280000300a00 */
[----:B------:R0:W-:Y:S02]  /*11950*/  STL.64 [R1+0x12f8], R12 ;  /* 0x0012f80c01007387 */ /* 0x0001e40000100a00 */
[----:B0-----:R-:W-:-:S02]  /*11960*/  IADD3 R12, P1, R20, R28, RZ ;  /* 0x0000001c140c7210 */ /* 0x001fc40007f3e0ff */
[----:B------:R-:W0:Y:S01]  /*11970*/  LDC R20, c[0x0][0x268] ;  /* 0x00009a00ff147b82 */ /* 0x000e220000000800 */
[----:B------:R-:W-:-:S05]  /*11980*/  LEA.HI.X.SX32 R15, R21, R29, 0x1, P2 ;  /* 0x0000001d150f7211 */ /* 0x000fca00010f0eff */
[----:B------:R-:W-:Y:S01]  /*11990*/  STL.64 [R1+0xca8], R14 ;  /* 0x000ca80e01007387 */ /* 0x000fe20000100a00 */
[----:B-1----:R-:W-:Y:S01]  /*119a0*/  IMAD R16, R16, 0xe5, RZ ;  /* 0x000000e510107824 */ /* 0x002fe200078e02ff */
[----:B------:R-:W-:Y:S01]  /*119b0*/  IADD3 R22, P4, R3, R28, RZ ;  /* 0x0000001c03167210 */ /* 0x000fe20007f9e0ff */
[----:B--2---:R-:W-:Y:S01]  /*119c0*/  IMAD R27, R27, 0x394, RZ ;  /* 0x000003941b1b7824 */ /* 0x004fe200078e02ff */
[----:B------:R-:W1:Y:S01]  /*119d0*/  LDC R21, c[0x0][0x268] ;  /* 0x00009a00ff157b82 */ /* 0x000e620000000800 */
[----:B0-----:R-:W-:-:S05]  /*119e0*/  IMAD R20, R20, 0x1c9, RZ ;  /* 0x000001c914147824 */ /* 0x001fca00078e02ff */
[----:B------:R-:W-:-:S05]  /*119f0*/  LEA.HI.X.SX32 R25, R20, R29, 0x1, P3 ;  /* 0x0000001d14197211 */ /* 0x000fca00018f0eff */
[----:B------:R0:W-:Y:S02]  /*11a00*/  STL.64 [R1+0xca0], R24 ;  /* 0x000ca01801007387 */ /* 0x0001e40000100a00 */
[----:B0-----:R-:W0:Y:S01]  /*11a10*/  LDC R24, c[0x0][0x268] ;  /* 0x00009a00ff187b82 */ /* 0x001e220000000800 */
[----:B------:R-:W-:Y:S01]  /*11a20*/  LEA.HI.X.SX32 R23, R16, R29, 0x1, P4 ;  /* 0x0000001d10177211 */ /* 0x000fe200020f0eff */
[----:B---3--:R-:W-:Y:S01]  /*11a30*/  IMAD R5, R18, 0x396, RZ ;  /* 0x0000039612057824 */ /* 0x008fe200078e02ff */
[----:B------:R-:W2:Y:S01]  /*11a40*/  LDL.LU R25, [R1+0x2c1c] ;  /* 0x002c1c0001197983 */ /* 0x000ea20000300800 */
[----:B------:R-:W-:-:S03]  /*11a50*/  IADD3 R26, P5, R27, R28, RZ ;  /* 0x0000001c1b1a7210 */ /* 0x000fc60007fbe0ff */
[----:B------:R3:W-:Y:S01]  /*11a60*/  STL.64 [R1+0x12f0], R22 ;  /* 0x0012f01601007387 */ /* 0x0007e20000100a00 */
[----:B------:R-:W-:Y:S01]  /*11a70*/  IADD3 R4, P6, R5, R28, RZ ;  /* 0x0000001c05047210 */ /* 0x000fe20007fde0ff */
[----:B------:R-:W1:Y:S01]  /*11a80*/  LDC R18, c[0x0][0x268] ;  /* 0x00009a00ff127b82 */ /* 0x000e620000000800 */
[----:B------:R-:W-:Y:S01]  /*11a90*/  LEA.HI.X.SX32 R27, R3, R29, 0x1, P5 ;  /* 0x0000001d031b7211 */ /* 0x000fe200028f0eff */
[----:B---3--:R-:W3:Y:S01]  /*11aa0*/  LDL.LU R23, [R1+0x2c18] ;  /* 0x002c180001177983 */ /* 0x008ee20000300800 */
[----:B0-----:R-:W-:-:S03]  /*11ab0*/  IMAD R22, R24, 0x1cb, RZ ;  /* 0x000001cb18167824 */ /* 0x001fc600078e02ff */
[----:B------:R0:W-:Y:S02]  /*11ac0*/  STL.64 [R1+0xc98], R26 ;  /* 0x000c981a01007387 */ /* 0x0001e40000100a00 */
[----:B------:R-:W0:Y:S01]  /*11ad0*/  LDC R24, c[0x0][0x268] ;  /* 0x00009a00ff187b82 */ /* 0x000e220000000800 */
[----:B------:R-:W-:Y:S01]  /*11ae0*/  LEA.HI.X.SX32 R5, R22, R29, 0x1, P6 ;  /* 0x0000001d16057211 */ /* 0x000fe200030f0eff */
[----:B-1----:R-:W-:Y:S02]  /*11af0*/  IMAD R21, R21, 0x398, RZ ;  /* 0x0000039815157824 */ /* 0x002fe400078e02ff */
[----:B------:R-:W-:-:S04]  /*11b00*/  IMAD R18, R18, 0x1cc, RZ ;  /* 0x000001cc12127824 */ /* 0x000fc800078e02ff */
[----:B------:R-:W1:Y:S01]  /*11b10*/  LDC R22, c[0x0][0x268] ;  /* 0x00009a00ff167b82 */ /* 0x000e620000000800 */
[----:B0-----:R-:W4:Y:S04]  /*11b20*/  LDL.LU.64 R26, [R1+0x2c10] ;  /* 0x002c1000011a7983 */ /* 0x001f280000300a00 */
[----:B------:R0:W-:Y:S03]  /*11b30*/  STL.64 [R1+0xc90], R4 ;  /* 0x000c900401007387 */ /* 0x0001e60000100a00 */
[----:B0-----:R-:W0:Y:S01]  /*11b40*/  LDC R5, c[0x0][0x268] ;  /* 0x00009a00ff057b82 */ /* 0x001e220000000800 */
[----:B------:R-:W-:Y:S01]  /*11b50*/  IMAD R4, R24, 0x73, RZ ;  /* 0x0000007318047824 */ /* 0x000fe200078e02ff */
[----:B------:R-:W-:-:S02]  /*11b60*/  IADD3 R14, P2, R18, R28, RZ ;  /* 0x0000001c120e7210 */ /* 0x000fc40007f5e0ff */
[----:B------:R-:W-:Y:S02]  /*11b70*/  IADD3 R20, P3, R21, R28, RZ ;  /* 0x0000001c15147210 */ /* 0x000fe40007f7e0ff */
[-C--:B------:R-:W-:Y:S02]  /*11b80*/  LEA.HI.X.SX32 R13, R4, R29.reuse, 0x1, P1 ;  /* 0x0000001d040d7211 */ /* 0x080fe400008f0eff */
[----:B------:R-:W-:Y:S01]  /*11b90*/  LEA.HI.X.SX32 R21, R18, R29, 0x1, P3 ;  /* 0x0000001d12157211 */ /* 0x000fe200018f0eff */
[----:B------:R-:W1:Y:S02]  /*11ba0*/  LDC R4, c[0x0][0x268] ;  /* 0x00009a00ff047b82 */ /* 0x000e640000000800 */
[----:B------:R0:W-:Y:S04]  /*11bb0*/  STL.64 [R1+0x1628], R12 ;  /* 0x0016280c01007387 */ /* 0x0001e80000100a00 */
[----:B0-----:R-:W4:Y:S01]  /*11bc0*/  LDL.LU.64 R12, [R1+0x2c08] ;  /* 0x002c0800010c7983 */ /* 0x001f220000300a00 */
[----:B------:R-:W-:-:S05]  /*11bd0*/  IMAD R15, R5, 0xe6, RZ ;  /* 0x000000e6050f7824 */ /* 0x000fca00078e02ff */
[----:B------:R-:W-:-:S05]  /*11be0*/  LEA.HI.X.SX32 R15, R15, R29, 0x1, P2 ;  /* 0x0000001d0f0f7211 */ /* 0x000fca00010f0eff */
[----:B------:R0:W-:Y:S04]  /*11bf0*/  STL.64 [R1+0x12e8], R14 ;  /* 0x0012e80e01007387 */ /* 0x0001e80000100a00 */
[----:B0-----:R-:W4:Y:S04]  /*11c00*/  LDL.LU.64 R14, [R1+0x2c00] ;  /* 0x002c0000010e7983 */ /* 0x001f280000300a00 */
[----:B------:R0:W-:Y:S04]  /*11c10*/  STL.64 [R1+0xc88], R20 ;  /* 0x000c881401007387 */ /* 0x0001e80000100a00 */
[----:B0-----:R-:W4:Y:S01]  /*11c20*/  LDL.LU.64 R20, [R1+0x2bf8] ;  /* 0x002bf80001147983 */ /* 0x001f220000300a00 */
[----:B------:R-:W-:-:S02]  /*11c30*/  IMAD R17, R17, 0x39a, RZ ;  /* 0x0000039a11117824 */ /* 0x000fc400078e02ff */
[----:B-1----:R-:W-:-:S03]  /*11c40*/  IMAD R5, R22, 0x3a, RZ ;  /* 0x0000003a16057824 */ /* 0x002fc600078e02ff */
[-C--:B------:R-:W-:Y:S01]  /*11c50*/  IADD3 R16, P4, R17, R28.reuse, RZ ;  /* 0x0000001c11107210 */ /* 0x080fe20007f9e0ff */
[----:B------:R-:W-:Y:S01]  /*11c60*/  IMAD R17, R4, 0x1cd, RZ ;  /* 0x000001cd04117824 */ /* 0x000fe200078e02ff */
[-C--:B------:R-:W-:Y:S02]  /*11c70*/  IADD3 R4, P2, R5, R28.reuse, RZ ;  /* 0x0000001c05047210 */ /* 0x080fe40007f5e0ff */
[----:B------:R-:W0:Y:S01]  /*11c80*/  LDC R5, c[0x0][0x268] ;  /* 0x00009a00ff057b82 */ /* 0x000e220000000800 */
[-C--:B------:R-:W-:Y:S02]  /*11c90*/  IADD3 R2, P5, R2, R28.reuse, RZ ;  /* 0x0000001c02027210 */ /* 0x080fe40007fbe0ff */
[----:B------:R-:W-:Y:S02]  /*11ca0*/  LEA.HI.X.SX32 R17, R17, R29, 0x1, P4 ;  /* 0x0000001d11117211 */ /* 0x000fe400020f0eff */
[----:B------:R-:W-:-:S03]  /*11cb0*/  IADD3 R18, P3, R19, R28, RZ ;  /* 0x0000001c13127210 */ /* 0x000fc60007f7e0ff */
[----:B------:R-:W-:Y:S01]  /*11cc0*/  STL.64 [R1+0xc80], R16 ;  /* 0x000c801001007387 */ /* 0x000fe20000100a00 */
[----:B0-----:R-:W-:-:S05]  /*11cd0*/  IMAD R19, R5, 0x3a, RZ ;  /* 0x0000003a05137824 */ /* 0x001fca00078e02ff */
[-C--:B------:R-:W-:Y:S02]  /*11ce0*/  LEA.HI.X.SX32 R19, R19, R29.reuse, 0x1, P3 ;  /* 0x0000001d13137211 */ /* 0x080fe400018f0eff */
[-C--:B---3--:R-:W-:Y:S02]  /*11cf0*/  IADD3 R22, P1, R23, R28.reuse, RZ ;  /* 0x0000001c17167210 */ /* 0x088fe40007f3e0ff */
[----:B------:R-:W0:Y:S01]  /*11d00*/  LDC R23, c[0x0][0x268] ;  /* 0x00009a00ff177b82 */ /* 0x000e220000000800 */
[----:B--2---:R-:W-:Y:S01]  /*11d10*/  IADD3 R24, P6, R25, R28, RZ ;  /* 0x0000001c19187210 */ /* 0x004fe20007fde0ff */
[----:B----4-:R-:W-:Y:S01]  /*11d20*/  IMAD R25, R26, 0x1ce, RZ ;  /* 0x000001ce1a197824 */ /* 0x010fe200078e02ff */
[----:B------:R-:W-:-:S04]  /*11d30*/  LEA.HI.X.SX32 R3, R27, R29, 0x1, P5 ;  /* 0x0000001d1b037211 */ /* 0x000fc800028f0eff */
[-C--:B------:R-:W-:Y:S01]  /*11d40*/  LEA.HI.X.SX32 R25, R25, R29.reuse, 0x1, P6 ;  /* 0x0000001d19197211 */ /* 0x080fe200030f0eff */
[----:B0-----:R-:W-:Y:S01]  /*11d50*/  IMAD R23, R23, 0x1cf, RZ ;  /* 0x000001cf17177824 */ /* 0x001fe200078e02ff */
[----:B------:R0:W-:Y:S04]  /*11d60*/  STL.64 [R1+0x12e0], R2 ;  /* 0x0012e00201007387 */ /* 0x0001e80000100a00 */
[-C--:B------:R-:W-:Y:S01]  /*11d70*/  LEA.HI.X.SX32 R23, R23, R29.reuse, 0x1, P1 ;  /* 0x0000001d17177211 */ /* 0x080fe200008f0eff */
[----:B0-----:R-:W2:Y:S04]  /*11d80*/  LDL.64 R2, [R1+0x488] ;  /* 0x0004880001027983 */ /* 0x001ea80000100a00 */
[----:B------:R0:W-:Y:S04]  /*11d90*/  STL.64 [R1+0xc78], R24 ;  /* 0x000c781801007387 */ /* 0x0001e80000100a00 */
[----:B0-----:R-:W3:Y:S04]  /*11da0*/  LDL.LU R24, [R1+0x2bf4] ;  /* 0x002bf40001187983 */ /* 0x001ee80000300800 */
[----:B------:R0:W-:Y:S04]  /*11db0*/  STL.64 [R1+0xc70], R22 ;  /* 0x000c701601007387 */ /* 0x0001e80000100a00 */
[----:B0-----:R-:W4:Y:S01]  /*11dc0*/  LDL.LU R22, [R1+0x2bf0] ;  /* 0x002bf00001167983 */ /* 0x001f220000300800 */
[----:B------:R-:W-:-:S05]  /*11dd0*/  LEA.HI.X.SX32 R5, R21, R29, 0x1, P2 ;  /* 0x0000001d15057211 */ /* 0x000fca00010f0eff */
[----:B------:R0:W-:Y:S01]  /*11de0*/  STL.64 [R1+0x1890], R4 ;  /* 0x0018900401007387 */ /* 0x0001e20000100a00 */
[----:B------:R-:W-:-:S03]  /*11df0*/  IMAD R17, R20, 0x74, RZ ;  /* 0x0000007414117824 */ /* 0x000fc600078e02ff */
[----:B0-----:R-:W2:Y:S04]  /*11e00*/  LDL.LU.64 R4, [R1+0x2be8] ;  /* 0x002be80001047983 */ /* 0x001ea80000300a00 */
[----:B------:R0:W-:Y:S01]  /*11e10*/  STL.64 [R1+0x17c0], R18 ;  /* 0x0017c01201007387 */ /* 0x0001e20000100a00 */
[----:B------:R-:W-:-:S03]  /*11e20*/  IADD3 R16, P4, R15, R28, RZ ;  /* 0x0000001c0f107210 */ /* 0x000fc60007f9e0ff */
[----:B0-----:R-:W2:Y:S01]  /*11e30*/  LDL.LU R18, [R1+0x2be4] ;  /* 0x002be40001127983 */ /* 0x001ea20000300800 */
[----:B------:R-:W-:-:S05]  /*11e40*/  LEA.HI.X.SX32 R17, R17, R29, 0x1, P4 ;  /* 0x0000001d11117211 */ /* 0x000fca00020f0eff */
[----:B------:R0:W-:Y:S04]  /*11e50*/  STL.64 [R1+0x1620], R16 ;  /* 0x0016201001007387 */ /* 0x0001e80000100a00 */
[----:B0-----:R-:W2:Y:S01]  /*11e60*/  LDL.LU R16, [R1+0x2be0] ;  /* 0x002be00001107983 */ /* 0x001ea20000300800 */
[----:B------:R-:W-:-:S04]  /*11e70*/  IADD3 R26, P5, R13, R28, RZ ;  /* 0x0000001c0d1a7210 */ /* 0x000fc80007fbe0ff */
[----:B------:R-:W-:Y:S01]  /*11e80*/  LEA.HI.X.SX32 R27, R15, R29, 0x1, P5 ;  /* 0x0000001d0f1b7211 */ /* 0x000fe200028f0eff */
[----:B------:R-:W-:Y:S01]  /*11e90*/  IMAD R7, R7, 0x1d3, RZ ;  /* 0x000001d307077824 */ /* 0x000fe200078e02ff */
[----:B------:R-:W-:-:S03]  /*11ea0*/  IADD3 R14, P5, R14, R28, RZ ;  /* 0x0000001c0e0e7210 */ /* 0x000fc60007fbe0ff */
[----:B------:R0:W-:Y:S01]  /*11eb0*/  STL.64 [R1+0x12d8], R26 ;  /* 0x0012d81a01007387 */ /* 0x0001e20000100a00 */
[----:B------:R-:W-:-:S03]  /*11ec0*/  IMAD R0, R0, 0x1d6, RZ ;  /* 0x000001d600007824 */ /* 0x000fc600078e02ff */
[----:B0-----:R-:W2:Y:S01]  /*11ed0*/  LDL.LU.64 R26, [R1+0x2bd8] ;  /* 0x002bd800011a7983 */ /* 0x001ea20000300a00 */
[----:B------:R-:W-:Y:S01]  /*11ee0*/  IMAD R6, R6, 0x3ac, RZ ;  /* 0x000003ac06067824 */ /* 0x000fe200078e02ff */
[----:B---3--:R-:W-:-:S04]  /*11ef0*/  IADD3 R24, P6, R24, R28, RZ ;  /* 0x0000001c18187210 */ /* 0x008fc80007fde0ff */
[----:B------:R-:W-:Y:S02]  /*11f00*/  LEA.HI.X.SX32 R25, R13, R29, 0x1, P6 ;  /* 0x0000001d0d197211 */ /* 0x000fe400030f0eff */
[----:B------:R-:W0:Y:S01]  /*11f10*/  LDC R13, c[0x0][0x268] ;  /* 0x00009a00ff0d7b82 */ /* 0x000e220000000800 */
[----:B----4-:R-:W-:-:S04]  /*11f20*/  IADD3 R22, P1, R22, R28, RZ ;  /* 0x0000001c16167210 */ /* 0x010fc80007f3e0ff */
[----:B------:R-:W-:-:S03]  /*11f30*/  LEA.HI.X.SX32 R23, R11, R29, 0x1, P1 ;  /* 0x0000001d0b177211 */ /* 0x000fc600008f0eff */
[----:B------:R-:W1:Y:S01]  /*11f40*/  LDC R11, c[0x0][0x268] ;  /* 0x00009a00ff0b7b82 */ /* 0x000e620000000800 */
[----:B------:R3:W-:Y:S01]  /*11f50*/  STL.64 [R1+0xc68], R24 ;  /* 0x000c681801007387 */ /* 0x0007e20000100a00 */
[-C--:B------:R-:W-:Y:S02]  /*11f60*/  IADD3 R12, P6, R12, R28.reuse, RZ ;  /* 0x0000001c0c0c7210 */ /* 0x080fe40007fde0ff */
[-C--:B------:R-:W-:Y:S01]  /*11f70*/  IADD3 R10, P1, R10, R28.reuse, RZ ;  /* 0x0000001c0a0a7210 */ /* 0x080fe20007f3e0ff */
[----:B0-----:R-:W-:Y:S01]  /*11f80*/  IMAD R13, R13, 0xea, RZ ;  /* 0x000000ea0d0d7824 */ /* 0x001fe200078e02ff */
[----:B---3--:R-:W3:Y:S01]  /*11f90*/  LDL.LU.64 R24, [R1+0x2bd0] ;  /* 0x002bd00001187983 */ /* 0x008ee20000300a00 */
[----:B--2---:R-:W-:-:S04]  /*11fa0*/  IADD3 R20, P2, R5, R28, RZ ;  /* 0x0000001c05147210 */ /* 0x004fc80007f5e0ff */
[----:B------:R-:W-:Y:S02]  /*11fb0*/  LEA.HI.X.SX32 R21, R9, R29, 0x1, P2 ;  /* 0x0000001d09157211 */ /* 0x000fe400010f0eff */
[----:B------:R-:W0:Y:S01]  /*11fc0*/  LDC R9, c[0x0][0x268] ;  /* 0x00009a00ff097b82 */ /* 0x000e220000000800 */
[----:B------:R-:W-:-:S04]  /*11fd0*/  IADD3 R18, P3, R18, R28, RZ ;  /* 0x0000001c12127210 */ /* 0x000fc80007f7e0ff */
[----:B------:R-:W-:-:S03]  /*11fe0*/  LEA.HI.X.SX32 R19, R5, R29, 0x1, P3 ;  /* 0x0000001d05137211 */ /* 0x000fc600018f0eff */
[----:B------:R-:W2:Y:S01]  /*11ff0*/  LDC R5, c[0x0][0x268] ;  /* 0x00009a00ff057b82 */ /* 0x000ea20000000800 */
[----:B------:R-:W-:Y:S01]  /*12000*/  IMAD R15, R4, 0x75, RZ ;  /* 0x00000075040f7824 */ /* 0x000fe200078e02ff */
[----:B------:R4:W-:Y:S01]  /*12010*/  STL.64 [R1+0xc60], R22 ;  /* 0x000c601601007387 */ /* 0x0009e20000100a00 */
[----:B-1----:R-:W-:Y:S01]  /*12020*/  IMAD R11, R11, 0x1d4, RZ ;  /* 0x000001d40b0b7824 */ /* 0x002fe200078e02ff */
[-C--:B------:R-:W-:Y:S02]  /*12030*/  IADD3 R8, P2, R8, R28.reuse, RZ ;  /* 0x0000001c08087210 */ /* 0x080fe40007f5e0ff */
[-C--:B------:R-:W-:Y:S02]  /*12040*/  LEA.HI.X.SX32 R15, R15, R29.reuse, 0x1, P5 ;  /* 0x0000001d0f0f7211 */ /* 0x080fe400028f0eff */
[----:B------:R-:W-:Y:S01]  /*12050*/  IADD3 R16, P4, R16, R28, RZ ;  /* 0x0000001c10107210 */ /* 0x000fe20007f9e0ff */
[----:B----4-:R-:W4:Y:S03]  /*12060*/  LDL.LU.64 R22, [R1+0x2bc8] ;  /* 0x002bc80001167983 */ /* 0x010f260000300a00 */
[-C--:B------:R-:W-:Y:S01]  /*12070*/  LEA.HI.X.SX32 R17, R7, R29.reuse, 0x1, P4 ;  /* 0x0000001d07117211 */ /* 0x080fe200020f0eff */
[----:B------:R1:W-:Y:S01]  /*12080*/  STL.64 [R1+0x12d0], R20 ;  /* 0x0012d01401007387 */ /* 0x0003e20000100a00 */
[----:B0-----:R-:W-:Y:S01]  /*12090*/  IMAD R9, R9, 0x1d5, RZ ;  /* 0x000001d509097824 */ /* 0x001fe200078e02ff */
[----:B------:R-:W-:-:S02]  /*120a0*/  LEA.HI.X.SX32 R13, R13, R29, 0x1, P6 ;  /* 0x0000001d0d0d7211 */ /* 0x000fc400030f0eff */
[-C--:B------:R-:W-:Y:S01]  /*120b0*/  IADD3 R4, P3, R0, R28.reuse, RZ ;  /* 0x0000001c00047210 */ /* 0x080fe20007f7e0ff */
[----:B--2---:R-:W-:Y:S01]  /*120c0*/  IMAD R5, R5, 0xeb, RZ ;  /* 0x000000eb05057824 */ /* 0x004fe200078e02ff */
[-C--:B------:R-:W-:Y:S01]  /*120d0*/  LEA.HI.X.SX32 R11, R11, R29.reuse, 0x1, P1 ;  /* 0x0000001d0b0b7211 */ /* 0x080fe200008f0eff */
[----:B-1----:R-:W2:Y:S04]  /*120e0*/  LDL.LU.64 R20, [R1+0x2bc0] ;  /* 0x002bc00001147983 */ /* 0x002ea80000300a00 */
[----:B------:R0:W-:Y:S01]  /*120f0*/  STL.64 [R1+0xc58], R18 ;  /* 0x000c581201007387 */ /* 0x0001e20000100a00 */
[-C--:B------:R-:W-:Y:S02]  /*12100*/  LEA.HI.X.SX32 R9, R9, R29.reuse, 0x1, P2 ;  /* 0x0000001d09097211 */ /* 0x080fe400010f0eff */
[----:B------:R-:W-:Y:S01]  /*12110*/  LEA.HI.X.SX32 R5, R5, R29, 0x1, P3 ;  /* 0x0000001d05057211 */ /* 0x000fe200018f0eff */
[----:B0-----:R-:W3:Y:S04]  /*12120*/  LDL.LU.64 R18, [R1+0x2bb8] ;  /* 0x002bb80001127983 */ /* 0x001ee80000300a00 */
[----:B------:R0:W-:Y:S01]  /*12130*/  STL.64 [R1+0xc50], R16 ;  /* 0x000c501001007387 */ /* 0x0001e20000100a00 */
[----:B------:R-:W-:-:S03]  /*12140*/  IADD3 R6, P4, R6, R28, RZ ;  /* 0x0000001c06067210 */ /* 0x000fc60007f9e0ff */
[----:B0-----:R-:W4:Y:S04]  /*12150*/  LDL.LU.64 R16, [R1+0x2bb0] ;  /* 0x002bb00001107983 */ /* 0x001f280000300a00 */
[----:B------:R0:W-:Y:S01]  /*12160*/  STL.64 [R1+0x1618], R14 ;  /* 0x0016180e01007387 */ /* 0x0001e20000100a00 */
[----:B------:R-:W-:-:S03]  /*12170*/  LEA.HI.X.SX32 R7, R0, R29, 0x1, P4 ;  /* 0x0000001d00077211 */ /* 0x000fc600020f0eff */
[----:B0-----:R-:W2:Y:S04]  /*12180*/  LDL.LU.64 R14, [R1+0x2ba8] ;  /* 0x002ba800010e7983 */ /* 0x001ea80000300a00 */
[----:B------:R0:W-:Y:S04]  /*12190*/  STL.64 [R1+0x12c8], R12 ;  /* 0x0012c80c01007387 */ /* 0x0001e80000100a00 */
[----:B0-----:R-:W3:Y:S04]  /*121a0*/  LDL.LU.64 R12, [R1+0x2ba0] ;  /* 0x002ba000010c7983 */ /* 0x001ee80000300a00 */
[----:B------:R0:W-:Y:S04]  /*121b0*/  STL.64 [R1+0xc48], R10 ;  /* 0x000c480a01007387 */ /* 0x0001e80000100a00 */
[----:B0-----:R-:W4:Y:S04]  /*121c0*/  LDL.LU.64 R10, [R1+0x2b98] ;  /* 0x002b9800010a7983 */ /* 0x001f280000300a00 */
[----:B------:R0:W-:Y:S04]  /*121d0*/  STL.64 [R1+0xc40], R8 ;  /* 0x000c400801007387 */ /* 0x0001e80000100a00 */
[----:B0-----:R-:W2:Y:S04]  /*121e0*/  LDL.LU.64 R8, [R1+0x2b90] ;  /* 0x002b900001087983 */ /* 0x001ea80000300a00 */
[----:B------:R0:W-:Y:S04]  /*121f0*/  STL.64 [R1+0x12c0], R4 ;  /* 0x0012c00401007387 */ /* 0x0001e80000100a00 */
[----:B0-----:R-:W3:Y:S04]  /*12200*/  LDL.LU.64 R4, [R1+0x2b88] ;  /* 0x002b880001047983 */ /* 0x001ee80000300a00 */
[----:B------:R0:W-:Y:S04]  /*12210*/  STL.64 [R1+0x2a48], R28 ;  /* 0x002a481c01007387 */ /* 0x0001e80000100a00 */
[----:B0-----:R-:W3:Y:S04]  /*12220*/  LDL.64 R28, [R1+0x490] ;  /* 0x00049000011c7983 */ /* 0x001ee80000100a00 */
[----:B------:R3:W-:Y:S02]  /*12230*/  STL.64 [R1+0xc38], R6 ;  /* 0x000c380601007387 */ /* 0x0007e40000100a00 */
[----:B---3--:R-:W-:-:S05]  /*12240*/  IMAD.WIDE R6, R4, 0x2, R28 ;  /* 0x0000000204067825 */ /* 0x008fca00078e021c */
[----:B------:R0:W-:Y:S02]  /*12250*/  STL.64 [R1+0x2a38], R6 ;  /* 0x002a380601007387 */ /* 0x0001e40000100a00 */
[----:B0-----:R-:W-:-:S05]  /*12260*/  IMAD.WIDE R6, R4, 0x2, R2 ;  /* 0x0000000204067825 */ /* 0x001fca00078e0202 */
[----:B------:R0:W-:Y:S02]  /*12270*/  STL.64 [R1+0x2a30], R6 ;  /* 0x002a300601007387 */ /* 0x0001e40000100a00 */
[----:B0-----:R-:W-:-:S05]  /*12280*/  IMAD.WIDE R6, R5, 0x2, R28 ;  /* 0x0000000205067825 */ /* 0x001fca00078e021c */
[----:B------:R0:W-:Y:S02]  /*12290*/  STL.64 [R1+0x2a18], R6 ;  /* 0x002a180601007387 */ /* 0x0001e40000100a00 */
[----:B0-----:R-:W-:-:S05]  /*122a0*/  IMAD.WIDE R6, R5, 0x2, R2 ;  /* 0x0000000205067825 */ /* 0x001fca00078e0202 */
[----:B------:R0:W-:Y:S04]  /*122b0*/  STL.64 [R1+0x2a10], R6 ;  /* 0x002a100601007387 */ /* 0x0001e80000100a00 */
[----:B0-----:R-:W3:Y:S04]  /*122c0*/  LDL.LU.64 R6, [R1+0x2b80] ;  /* 0x002b800001067983 */ /* 0x001ee80000300a00 */
[----:B------:R3:W-:Y:S02]  /*122d0*/  STL.64 [R1+0x2b50], R4 ;  /* 0x002b500401007387 */ /* 0x0007e40000100a00 */
[----:B---3--:R-:W-:-:S05]  /*122e0*/  IMAD.WIDE R4, R6, 0x2, R28 ;  /* 0x0000000206047825 */ /* 0x008fca00078e021c */
[----:B------:R0:W-:Y:S01]  /*122f0*/  STL.64 [R1+0x29f8], R4 ;  /* 0x0029f80401007387 */ /* 0x0001e20000100a00 */
[----:B------:R-:W-:-:S04]  /*12300*/  IMAD.WIDE R28, R7, 0x2, R28 ;  /* 0x00000002071c7825 */ /* 0x000fc800078e021c */
[----:B0-----:R-:W-:-:S05]  /*12310*/  IMAD.WIDE R4, R6, 0x2, R2 ;  /* 0x0000000206047825 */ /* 0x001fca00078e0202 */
[----:B------:R0:W-:Y:S04]  /*12320*/  STL.64 [R1+0x29f0], R4 ;  /* 0x0029f00401007387 */ /* 0x0001e80000100a00 */
[----:B------:R1:W-:Y:S04]  /*12330*/  STL.64 [R1+0x2b48], R6 ;  /* 0x002b480601007387 */ /* 0x0003e80000100a00 */
[----:B------:R2:W-:Y:S01]  /*12340*/  STL.64 [R1+0x29d8], R28 ;  /* 0x0029d81c01007387 */ /* 0x0005e20000100a00 */
[----:B0-----:R-:W-:-:S03]  /*12350*/  IMAD.WIDE R4, R7, 0x2, R2 ;  /* 0x0000000207047825 */ /* 0x001fc600078e0202 */
[----:B-1----:R-:W3:Y:S04]  /*12360*/  LDL.64 R6, [R1+0x490] ;  /* 0x0004900001067983 */ /* 0x002ee80000100a00 */
[----:B------:R3:W-:Y:S01]  /*12370*/  STL.64 [R1+0x29d0], R4 ;  /* 0x0029d00401007387 */ /* 0x0007e20000100a00 */
[----:B--2---:R-:W-:-:S04]  /*12380*/  IMAD.WIDE R28, R8, 0x2, R2 ;  /* 0x00000002081c7825 */ /* 0x004fc800078e0202 */
[----:B------:R-:W-:-:S04]  /*12390*/  IMAD.WIDE R2, R9, 0x2, R2 ;  /* 0x0000000209027825 */ /* 0x000fc800078e0202 */
[----:B---3--:R-:W-:-:S05]  /*123a0*/  IMAD.WIDE R4, R8, 0x2, R6 ;  /* 0x0000000208047825 */ /* 0x008fca00078e0206 */
[----:B------:R0:W-:Y:S04]  /*123b0*/  STL.64 [R1+0x29b8], R4 ;  /* 0x0029b80401007387 */ /* 0x0001e80000100a00 */
[----:B------:R-:W-:Y:S04]  /*123c0*/  STL.64 [R1+0x29b0], R28 ;  /* 0x0029b01c01007387 */ /* 0x000fe80000100a00 */
[----:B------:R1:W-:Y:S01]  /*123d0*/  STL.64 [R1+0x2b40], R8 ;  /* 0x002b400801007387 */ /* 0x0003e20000100a00 */
[----:B0-----:R-:W-:-:S05]  /*123e0*/  IMAD.WIDE R4, R9, 0x2, R6 ;  /* 0x0000000209047825 */ /* 0x001fca00078e0206 */
[----:B------:R4:W-:Y:S04]  /*123f0*/  STL.64 [R1+0x2998], R4 ;  /* 0x0029980401007387 */ /* 0x0009e80000100a00 */
[----:B-1----:R-:W2:Y:S04]  /*12400*/  LDL.64 R8, [R1+0x488] ;  /* 0x0004880001087983 */ /* 0x002ea80000100a00 */
[----:B------:R0:W-:Y:S01]  /*12410*/  STL.64 [R1+0x2990], R2 ;  /* 0x0029900201007387 */ /* 0x0001e20000100a00 */
[----:B----4-:R-:W-:-:S05]  /*12420*/  IMAD.WIDE R4, R10, 0x2, R6 ;  /* 0x000000020a047825 */ /* 0x010fca00078e0206 */
[----:B------:R1:W-:Y:S01]  /*12430*/  STL.64 [R1+0x2978], R4 ;  /* 0x0029780401007387 */ /* 0x0003e20000100a00 */
[----:B0-----:R-:W-:-:S04]  /*12440*/  IMAD.WIDE R2, R11, 0x2, R6 ;  /* 0x000000020b027825 */ /* 0x001fc800078e0206 */
[----:B--2---:R-:W-:-:S04]  /*12450*/  IMAD.WIDE R28, R10, 0x2, R8 ;  /* 0x000000020a1c7825 */ /* 0x004fc800078e0208 */
[--C-:B-1----:R-:W-:Y:S01]  /*12460*/  IMAD.WIDE R4, R11, 0x2, R8.reuse ;  /* 0x000000020b047825 */ /* 0x102fe200078e0208 */
[----:B------:R-:W-:Y:S04]  /*12470*/  STL.64 [R1+0x2970], R28 ;  /* 0x0029701c01007387 */ /* 0x000fe80000100a00 */
[----:B------:R0:W-:Y:S04]  /*12480*/  STL.64 [R1+0x2b58], R10 ;  /* 0x002b580a01007387 */ /* 0x0001e80000100a00 */
[----:B------:R1:W-:Y:S04]  /*12490*/  STL.64 [R1+0x2958], R2 ;  /* 0x0029580201007387 */ /* 0x0003e80000100a00 */
[----:B------:R2:W-:Y:S01]  /*124a0*/  STL.64 [R1+0x2950], R4 ;  /* 0x0029500401007387 */ /* 0x0005e20000100a00 */
[----:B0-----:R-:W-:-:S04]  /*124b0*/  IMAD.WIDE R10, R12, 0x2, R8 ;  /* 0x000000020c0a7825 */ /* 0x001fc800078e0208 */
[----:B-1----:R-:W-:-:S04]  /*124c0*/  IMAD.WIDE R2, R12, 0x2, R6 ;  /* 0x000000020c027825 */ /* 0x002fc800078e0206 */
[C---:B--2---:R-:W-:Y:S01]  /*124d0*/  IMAD.WIDE R4, R13.reuse, 0x2, R6 ;  /* 0x000000020d047825 */ /* 0x044fe200078e0206 */
[----:B------:R0:W-:Y:S04]  /*124e0*/  STL.64 [R1+0x2938], R2 ;  /* 0x0029380201007387 */ /* 0x0001e80000100a00 */
[----:B------:R1:W-:Y:S04]  /*124f0*/  STL.64 [R1+0x2930], R10 ;  /* 0x0029300a01007387 */ /* 0x0003e80000100a00 */
[----:B------:R-:W-:Y:S01]  /*12500*/  STL.64 [R1+0x2b60], R12 ;  /* 0x002b600c01007387 */ /* 0x000fe20000100a00 */
[----:B0-----:R-:W-:-:S03]  /*12510*/  IMAD.WIDE R2, R13, 0x2, R8 ;  /* 0x000000020d027825 */ /* 0x001fc600078e0208 */
[----:B------:R0:W-:Y:S01]  /*12520*/  STL.64 [R1+0x2918], R4 ;  /* 0x0029180401007387 */ /* 0x0001e20000100a00 */
[----:B-1----:R-:W-:-:S03]  /*12530*/  IMAD.WIDE R10, R14, 0x2, R8 ;  /* 0x000000020e0a7825 */ /* 0x002fc600078e0208 */
[----:B------:R1:W-:Y:S01]  /*12540*/  STL.64 [R1+0x2910], R2 ;  /* 0x0029100201007387 */ /* 0x0003e20000100a00 */
[----:B0-----:R-:W-:-:S04]  /*12550*/  IMAD.WIDE R4, R14, 0x2, R6 ;  /* 0x000000020e047825 */ /* 0x001fc800078e0206 */
[C---:B-1----:R-:W-:Y:S01]  /*12560*/  IMAD.WIDE R2, R15.reuse, 0x2, R6 ;  /* 0x000000020f027825 */ /* 0x042fe200078e0206 */
        /* <DEDUP_REMOVED lines=10> */
[----:B------:R-:W-:Y:S04]  /*12610*/  STL.64 [R1+0x28b0], R10 ;  /* 0x0028b00a01007387 */ /* 0x000fe80000100a00 */
[----:B------:R-:W-:Y:S01]  /*12620*/  STL.64 [R1+0x2b70], R16 ;  /* 0x002b701001007387 */ /* 0x000fe20000100a00 */
[----:B0-----:R-:W-:-:S03]  /*12630*/  IMAD.WIDE R2, R17, 0x2, R8 ;  /* 0x0000000211027825 */ /* 0x001fc600078e0208 */
[----:B------:R0:W-:Y:S04]  /*12640*/  STL.64 [R1+0x2898], R4 ;  /* 0x0028980401007387 */ /* 0x0001e80000100a00 */
[----:B------:R1:W-:Y:S04]  /*12650*/  STL.64 [R1+0x2890], R2 ;  /* 0x0028900201007387 */ /* 0x0003e80000100a00 */
[----:B------:R-:W2:Y:S01]  /*12660*/  LDL R0, [R1] ;  /* 0x0000000001007983 */ /* 0x000ea20000100800 */
[----:B0-----:R-:W-:-:S04]  /*12670*/  IMAD.WIDE R4, R18, 0x2, R6 ;  /* 0x0000000212047825 */ /* 0x001fc800078e0206 */
[----:B-1----:R-:W-:Y:S01]  /*12680*/  IMAD.WIDE R2, R18, 0x2, R8 ;  /* 0x0000000212027825 */ /* 0x002fe200078e0208 */
[----:B------:R0:W-:Y:S04]  /*12690*/  STL.64 [R1+0x2878], R4 ;  /* 0x0028780401007387 */ /* 0x0001e80000100a00 */
[----:B------:R1:W-:Y:S04]  /*126a0*/  STL.64 [R1+0x2870], R2 ;  /* 0x0028700201007387 */ /* 0x0003e80000100a00 */
[----:B------:R-:W3:Y:S01]  /*126b0*/  LDL R11, [R1+0x4] ;  /* 0x00000400010b7983 */ /* 0x000ee20000100800 */
[----:B0-----:R-:W-:-:S04]  /*126c0*/  IMAD.WIDE R4, R19, 0x2, R6 ;  /* 0x0000000213047825 */ /* 0x001fc800078e0206 */
[----:B-1----:R-:W-:Y:S01]  /*126d0*/  IMAD.WIDE R2, R19, 0x2, R8 ;  /* 0x0000000213027825 */ /* 0x002fe200078e0208 */
[----:B------:R-:W-:Y:S04]  /*126e0*/  STL.64 [R1+0x2858], R4 ;  /* 0x0028580401007387 */ /* 0x000fe80000100a00 */
[----:B------:R-:W-:Y:S04]  /*126f0*/  STL.64 [R1+0x2b78], R18 ;  /* 0x002b781201007387 */ /* 0x000fe80000100a00 */
[----:B------:R0:W-:Y:S04]  /*12700*/  STL.64 [R1+0x2850], R2 ;  /* 0x0028500201007387 */ /* 0x0001e80000100a00 */
[----:B0-----:R-:W4:Y:S01]  /*12710*/  LDL R3, [R1+0x8] ;  /* 0x0000080001037983 */ /* 0x001f220000100800 */
[----:B------:R-:W-:-:S05]  /*12720*/  IMAD.WIDE R4, R20, 0x2, R6 ;  /* 0x0000000214047825 */ /* 0x000fca00078e0206 */
[----:B------:R0:W-:Y:S04]  /*12730*/  STL.64 [R1+0x2838], R4 ;  /* 0x0028380401007387 */ /* 0x0001e80000100a00 */
[----:B------:R-:W4:Y:S01]  /*12740*/  LDL R28, [R1+0xc] ;  /* 0x00000c00011c7983 */ /* 0x000f220000100800 */
[----:B------:R-:W-:-:S04]  /*12750*/  IMAD.WIDE R12, R20, 0x2, R8 ;  /* 0x00000002140c7825 */ /* 0x000fc800078e0208 */
[C---:B0-----:R-:W-:Y:S01]  /*12760*/  IMAD.WIDE R4, R21.reuse, 0x2, R6 ;  /* 0x0000000215047825 */ /* 0x041fe200078e0206 */
[----:B------:R0:W-:Y:S04]  /*12770*/  STL.64 [R1+0x2830], R12 ;  /* 0x0028300c01007387 */ /* 0x0001e80000100a00 */
[----:B------:R1:W-:Y:S04]  /*12780*/  STL.64 [R1+0x2818], R4 ;  /* 0x0028180401007387 */ /* 0x0003e80000100a00 */
[----:B------:R-:W4:Y:S01]  /*12790*/  LDL R29, [R1+0x10] ;  /* 0x00001000011d7983 */ /* 0x000f220000100800 */
[----:B0-----:R-:W-:-:S04]  /*127a0*/  IMAD.WIDE R12, R21, 0x2, R8 ;  /* 0x00000002150c7825 */ /* 0x001fc800078e0208 */
[C---:B-1----:R-:W-:Y:S01]  /*127b0*/  IMAD.WIDE R4, R22.reuse, 0x2, R6 ;  /* 0x0000000216047825 */ /* 0x042fe200078e0206 */
[----:B------:R-:W-:Y:S04]  /*127c0*/  STL.64 [R1+0x2810], R12 ;  /* 0x0028100c01007387 */ /* 0x000fe80000100a00 */
[----:B------:R0:W-:Y:S04]  /*127d0*/  STL.64 [R1+0x27f8], R4 ;  /* 0x0027f80401007387 */ /* 0x0001e80000100a00 */
[----:B0-----:R-:W4:Y:S01]  /*127e0*/  LDL R4, [R1+0x14] ;  /* 0x0000140001047983 */ /* 0x001f220000100800 */
[----:B------:R-:W-:-:S04]  /*127f0*/  IMAD.WIDE R14, R22, 0x2, R8 ;  /* 0x00000002160e7825 */ /* 0x000fc800078e0208 */
[C---:B------:R-:W-:Y:S01]  /*12800*/  IMAD.WIDE R12, R23.reuse, 0x2, R6 ;  /* 0x00000002170c7825 */ /* 0x040fe200078e0206 */
[----:B------:R0:W-:Y:S04]  /*12810*/  STL.64 [R1+0x27f0], R14 ;  /* 0x0027f00e01007387 */ /* 0x0001e80000100a00 */
[----:B------:R1:W-:Y:S04]  /*12820*/  STL.64 [R1+0x27d8], R12 ;  /* 0x0027d80c01007387 */ /* 0x0003e80000100a00 */
[----:B------:R-:W4:Y:S01]  /*12830*/  LDL R5, [R1+0x18] ;  /* 0x0000180001057983 */ /* 0x000f220000100800 */
[----:B0-----:R-:W-:-:S04]  /*12840*/  IMAD.WIDE R14, R23, 0x2, R8 ;  /* 0x00000002170e7825 */ /* 0x001fc800078e0208 */
[C-C-:B-1----:R-:W-:Y:S01]  /*12850*/  IMAD.WIDE R12, R24.reuse, 0x2, R6.reuse ;  /* 0x00000002180c7825 */ /* 0x142fe200078e0206 */
[----:B------:R0:W-:Y:S03]  /*12860*/  STL.64 [R1+0x27d0], R14 ;  /* 0x0027d00e01007387 */ /* 0x0001e60000100a00 */
[C---:B------:R-:W-:Y:S01]  /*12870*/  IMAD.WIDE R16, R25.reuse, 0x2, R6 ;  /* 0x0000000219107825 */ /* 0x040fe200078e0206 */
[----:B------:R1:W-:Y:S03]  /*12880*/  STL.64 [R1+0x27b8], R12 ;  /* 0x0027b80c01007387 */ /* 0x0003e60000100a00 */
[--C-:B0-----:R-:W-:Y:S01]  /*12890*/  IMAD.WIDE R14, R24, 0x2, R8.reuse ;  /* 0x00000002180e7825 */ /* 0x101fe200078e0208 */
[----:B-1----:R-:W4:Y:S04]  /*128a0*/  LDL R13, [R1+0x1c] ;  /* 0x00001c00010d7983 */ /* 0x002f280000100800 */
[----:B------:R0:W-:Y:S04]  /*128b0*/  STL.64 [R1+0x27b0], R14 ;  /* 0x0027b00e01007387 */ /* 0x0001e80000100a00 */
[----:B------:R-:W-:Y:S04]  /*128c0*/  STL.64 [R1+0x2798], R16 ;  /* 0x0027981001007387 */ /* 0x000fe80000100a00 */
[----:B------:R-:W4:Y:S01]  /*128d0*/  LDL R10, [R1+0x20] ;  /* 0x00002000010a7983 */ /* 0x000f220000100800 */
[----:B0-----:R-:W-:-:S03]  /*128e0*/  IMAD.WIDE R14, R25, 0x2, R8 ;  /* 0x00000002190e7825 */ /* 0x001fc600078e0208 */
[----:B------:R-:W-:Y:S04]  /*128f0*/  STL.64 [R1+0x2b38], R24 ;  /* 0x002b381801007387 */ /* 0x000fe80000100a00 */
[----:B------:R0:W-:Y:S04]  /*12900*/  STL.64 [R1+0x2790], R14 ;  /* 0x0027900e01007387 */ /* 0x0001e80000100a00 */
[----:B------:R-:W4:Y:S01]  /*12910*/  LDL R2, [R1+0x24] ;  /* 0x0000240001027983 */ /* 0x000f220000100800 */
[----:B0-----:R-:W-:-:S05]  /*12920*/  IMAD.WIDE R14, R26, 0x2, R6 ;  /* 0x000000021a0e7825 */ /* 0x001fca00078e0206 */
[----:B------:R0:W-:Y:S01]  /*12930*/  STL.64 [R1+0x2778], R14 ;  /* 0x0027780e01007387 */ /* 0x0001e20000100a00 */
[----:B------:R-:W-:-:S03]  /*12940*/  IMAD.WIDE R16, R26, 0x2, R8 ;  /* 0x000000021a107825 */ /* 0x000fc600078e0208 */
[----:B------:R-:W4:Y:S01]  /*12950*/  LDL R12, [R1+0x28] ;  /* 0x00002800010c7983 */ /* 0x000f220000100800 */
[----:B------:R-:W-:-:S03]  /*12960*/  IMAD.WIDE R18, R27, 0x2, R8 ;  /* 0x000000021b127825 */ /* 0x000fc600078e0208 */
[----:B------:R2:W-:Y:S01]  /*12970*/  STL.64 [R1+0x2770], R16 ;  /* 0x0027701001007387 */ /* 0x0005e20000100a00 */
[----:B0-----:R-:W-:-:S05]  /*12980*/  IMAD.WIDE R14, R27, 0x2, R6 ;  /* 0x000000021b0e7825 */ /* 0x001fca00078e0206 */
[----:B------:R0:W-:Y:S04]  /*12990*/  STL.64 [R1+0x2758], R14 ;  /* 0x0027580e01007387 */ /* 0x0001e80000100a00 */
[----:B------:R-:W-:Y:S01]  /*129a0*/  STL.64 [R1+0x2750], R18 ;  /* 0x0027501201007387 */ /* 0x000fe20000100a00 */
[----:B--2---:R-:W-:-:S04]  /*129b0*/  IMAD.WIDE R16, R0, 0x2, R6 ;  /* 0x0000000200107825 */ /* 0x004fc800078e0206 */
[----:B0-----:R-:W-:Y:S02]  /*129c0*/  IMAD.WIDE R14, R0, 0x2, R8 ;  /* 0x00000002000e7825 */ /* 0x001fe400078e0208 */
[----:B------:R-:W2:Y:S04]  /*129d0*/  LDL R0, [R1+0x2c] ;  /* 0x00002c0001007983 */ /* 0x000ea80000100800 */
[----:B------:R3:W-:Y:S04]  /*129e0*/  STL.64 [R1+0x2738], R16 ;  /* 0x0027381001007387 */ /* 0x0007e80000100a00 */
[----:B------:R0:W-:Y:S01]  /*129f0*/  STL.64 [R1+0x2730], R14 ;  /* 0x0027300e01007387 */ /* 0x0001e20000100a00 */
[----:B---3--:R-:W-:-:S04]  /*12a00*/  IMAD.WIDE R16, R11, 0x2, R6 ;  /* 0x000000020b107825 */ /* 0x008fc800078e0206 */
[----:B0-----:R-:W-:Y:S02]  /*12a10*/  IMAD.WIDE R14, R11, 0x2, R8 ;  /* 0x000000020b0e7825 */ /* 0x001fe400078e0208 */
[----:B------:R-:W3:Y:S04]  /*12a20*/  LDL R11, [R1+0x30] ;  /* 0x00003000010b7983 */ /* 0x000ee80000100800 */
[----:B------:R4:W-:Y:S04]  /*12a30*/  STL.64 [R1+0x2718], R16 ;  /* 0x0027181001007387 */ /* 0x0009e80000100a00 */
[----:B------:R0:W-:Y:S01]  /*12a40*/  STL.64 [R1+0x2710], R14 ;  /* 0x0027100e01007387 */ /* 0x0001e20000100a00 */
[----:B----4-:R-:W-:-:S04]  /*12a50*/  IMAD.WIDE R16, R3, 0x2, R6 ;  /* 0x0000000203107825 */ /* 0x010fc800078e0206 */
[----:B0-----:R-:W-:Y:S02]  /*12a60*/  IMAD.WIDE R14, R3, 0x2, R8 ;  /* 0x00000002030e7825 */ /* 0x001fe400078e0208 */
[----:B------:R-:W4:Y:S04]  /*12a70*/  LDL R3, [R1+0x34] ;  /* 0x0000340001037983 */ /* 0x000f280000100800 */
[----:B------:R0:W-:Y:S04]  /*12a80*/  STL.64 [R1+0x26f8], R16 ;  /* 0x0026f81001007387 */ /* 0x0001e80000100a00 */
[----:B------:R1:W-:Y:S01]  /*12a90*/  STL.64 [R1+0x26f0], R14 ;  /* 0x0026f00e01007387 */ /* 0x0003e20000100a00 */
[----:B0-----:R-:W-:-:S04]  /*12aa0*/  IMAD.WIDE R16, R28, 0x2, R6 ;  /* 0x000000021c107825 */ /* 0x001fc800078e0206 */
[----:B-1----:R-:W-:Y:S02]  /*12ab0*/  IMAD.WIDE R14, R28, 0x2, R8 ;  /* 0x000000021c0e7825 */ /* 0x002fe400078e0208 */
        /* <DEDUP_REMOVED lines=15> */
[----:B------:R-:W4:Y:S02]  /*12bb0*/  LDL R5, [R1+0x44] ;  /* 0x0000440001057983 */ /* 0x000f240000100800 */
[C---:B------:R-:W-:Y:S02]  /*12bc0*/  IMAD.WIDE R18, R13.reuse, 0x2, R6 ;  /* 0x000000020d127825 */ /* 0x040fe400078e0206 */
[----:B------:R0:W-:Y:S04]  /*12bd0*/  STL.64 [R1+0x2678], R16 ;  /* 0x0026781001007387 */ /* 0x0001e80000100a00 */
[----:B------:R1:W-:Y:S04]  /*12be0*/  STL.64 [R1+0x2670], R14 ;  /* 0x0026700e01007387 */ /* 0x0003e80000100a00 */
[----:B------:R-:W-:Y:S01]  /*12bf0*/  STL.64 [R1+0x2658], R18 ;  /* 0x0026581201007387 */ /* 0x000fe20000100a00 */
[----:B0-----:R-:W-:-:S03]  /*12c00*/  IMAD.WIDE R16, R13, 0x2, R8 ;  /* 0x000000020d107825 */ /* 0x001fc600078e0208 */
[----:B------:R-:W4:Y:S01]  /*12c10*/  LDL R13, [R1+0x48] ;  /* 0x00004800010d7983 */ /* 0x000f220000100800 */
[----:B-1----:R-:W-:-:S03]  /*12c20*/  IMAD.WIDE R14, R10, 0x2, R6 ;  /* 0x000000020a0e7825 */ /* 0x002fc600078e0206 */
[----:B------:R0:W-:Y:S04]  /*12c30*/  STL.64 [R1+0x2650], R16 ;  /* 0x0026501001007387 */ /* 0x0001e80000100a00 */
[----:B------:R1:W-:Y:S01]  /*12c40*/  STL.64 [R1+0x2638], R14 ;  /* 0x0026380e01007387 */ /* 0x0003e20000100a00 */
        /* <DEDUP_REMOVED lines=11> */
[----:B-1----:R-:W4:Y:S04]  /*12d00*/  LDL R15, [R1+0x54] ;  /* 0x00005400010f7983 */ /* 0x002f280000100800 */
[----:B------:R0:W-:Y:S01]  /*12d10*/  STL.64 [R1+0x25f0], R16 ;  /* 0x0025f01001007387 */ /* 0x0001e20000100a00 */
        /* <DEDUP_REMOVED lines=24> */
[----:B------:R1:W-:Y:S04]  /*12ea0*/  STL.64 [R1+0x2550], R16 ;  /* 0x0025501001007387 */ /* 0x0003e80000100a00 */
[----:B------:R-:W4:Y:S01]  /*12eb0*/  LDL R12, [R1+0x6c] ;  /* 0x00006c00010c7983 */ /* 0x000f220000100800 */
[----:B0-----:R-:W-:-:S04]  /*12ec0*/  IMAD.WIDE R18, R4, 0x2, R6 ;  /* 0x0000000204127825 */ /* 0x001fc800078e0206 */
[----:B-1----:R-:W-:Y:S01]  /*12ed0*/  IMAD.WIDE R16, R4, 0x2, R8 ;  /* 0x0000000204107825 */ /* 0x002fe200078e0208 */
[----:B------:R0:W-:Y:S04]  /*12ee0*/  STL.64 [R1+0x2538], R18 ;  /* 0x0025381201007387 */ /* 0x0001e80000100a00 */
[----:B------:R1:W-:Y:S04]  /*12ef0*/  STL.64 [R1+0x2530], R16 ;  /* 0x0025301001007387 */ /* 0x0003e80000100a00 */
[----:B------:R-:W4:Y:S01]  /*12f00*/  LDL R4, [R1+0x70] ;  /* 0x0000700001047983 */ /* 0x000f220000100800 */
[----:B0-----:R-:W-:-:S04]  /*12f10*/  IMAD.WIDE R18, R5, 0x2, R6 ;  /* 0x0000000205127825 */ /* 0x001fc800078e0206 */
[----:B-1----:R-:W-:Y:S01]  /*12f20*/  IMAD.WIDE R16, R5, 0x2, R8 ;  /* 0x0000000205107825 */ /* 0x002fe200078e0208 */
[----:B------:R0:W-:Y:S04]  /*12f30*/  STL.64 [R1+0x2518], R18 ;  /* 0x0025181201007387 */ /* 0x0001e80000100a00 */
[----:B------:R-:W4:Y:S04]  /*12f40*/  LDL R5, [R1+0x74] ;  /* 0x0000740001057983 */ /* 0x000f280000100800 */
        /* <DEDUP_REMOVED lines=14> */
[----:B------:R-:W4:Y:S04]  /*13030*/  LDL R2, [R1+0x80] ;  /* 0x0000800001027983 */ /* 0x000f280000100800 */
[----:B------:R0:W-:Y:S01]  /*13040*/  STL.64 [R1+0x24b0], R18 ;  /* 0x0024b01201007387 */ /* 0x0001e20000100a00 */
[----:B-1----:R-:W-:-:S05]  /*13050*/  IMAD.WIDE R16, R15, 0x2, R6 ;  /* 0x000000020f107825 */ /* 0x002fca00078e0206 */
[----:B------:R1:W-:Y:S01]  /*13060*/  STL.64 [R1+0x2498], R16 ;  /* 0x0024981001007387 */ /* 0x0003e20000100a00 */
[----:B0-----:R-:W-:-:S05]  /*13070*/  IMAD.WIDE R18, R15, 0x2, R8 ;  /* 0x000000020f127825 */ /* 0x001fca00078e0208 */
[----:B------:R-:W-:Y:S01]  /*13080*/  STL.64 [R1+0x2490], R18 ;  /* 0x0024901201007387 */ /* 0x000fe20000100a00 */
[----:B--2---:R-:W-:-:S04]  /*13090*/  IMAD.WIDE R14, R0, 0x2, R6 ;  /* 0x00000002000e7825 */ /* 0x004fc800078e0206 */
[----:B-1----:R-:W-:Y:S02]  /*130a0*/  IMAD.WIDE R16, R0, 0x2, R8 ;  /* 0x0000000200107825 */ /* 0x002fe400078e0208 */
        /* <DEDUP_REMOVED lines=24> */
[----:B-1----:R-:W-:Y:S01]  /*13230*/  IMAD.WIDE R16, R12, 0x2, R8 ;  /* 0x000000020c107825 */ /* 0x002fe200078e0208 */
[----:B------:R0:W-:Y:S03]  /*13240*/  STL.64 [R1+0x23d8], R14 ;  /* 0x0023d80e01007387 */ /* 0x0001e60000100a00 */
[C---:B------:R-:W-:Y:S01]  /*13250*/  IMAD.WIDE R18, R4.reuse, 0x2, R6 ;  /* 0x0000000204127825 */ /* 0x040fe200078e0206 */
        /* <DEDUP_REMOVED lines=13> */
[----:B-1----:R-:W4:Y:S01]  /*13330*/  LDL R17, [R1+0xa0] ;  /* 0x0000a00001117983 */ /* 0x002f220000100800 */
[----:B------:R-:W-:-:S03]  /*13340*/  IMAD.WIDE R12, R10, 0x2, R6 ;  /* 0x000000020a0c7825 */ /* 0x000fc600078e0206 */
[----:B------:R0:W-:Y:S01]  /*13350*/  STL.64 [R1+0x2370], R14 ;  /* 0x0023700e01007387 */ /* 0x0001e20000100a00 */
[----:B------:R-:W-:-:S03]  /*13360*/  IMAD.WIDE R18, R10, 0x2, R8 ;  /* 0x000000020a127825 */ /* 0x000fc600078e0208 */
[----:B------:R1:W-:Y:S04]  /*13370*/  STL.64 [R1+0x2358], R12 ;  /* 0x0023580c01007387 */ /* 0x0003e80000100a00 */
[----:B0-----:R-:W4:Y:S04]  /*13380*/  LDL R14, [R1+0xa4] ;  /* 0x0000a400010e7983 */ /* 0x001f280000100800 */
[----:B------:R0:W-:Y:S01]  /*13390*/  STL.64 [R1+0x2350], R18 ;  /* 0x0023501201007387 */ /* 0x0001e20000100a00 */
[----:B-1----:R-:W-:-:S03]  /*133a0*/  IMAD.WIDE R12, R2, 0x2, R6 ;  /* 0x00000002020c7825 */ /* 0x002fc600078e0206 */
[----:B------:R-:W4:Y:S04]  /*133b0*/  LDL R15, [R1+0xa8] ;  /* 0x0000a800010f7983 */ /* 0x000f280000100800 */
[----:B------:R1:W-:Y:S01]  /*133c0*/  STL.64 [R1+0x2338], R12 ;  /* 0x0023380c01007387 */ /* 0x0003e20000100a00 */
[----:B0-----:R-:W-:-:S03]  /*133d0*/  IMAD.WIDE R18, R2, 0x2, R8 ;  /* 0x0000000202127825 */ /* 0x001fc600078e0208 */
[----:B-1----:R-:W4:Y:S04]  /*133e0*/  LDL R12, [R1+0xac] ;  /* 0x0000ac00010c7983 */ /* 0x002f280000100800 */
[----:B------:R0:W-:Y:S04]  /*133f0*/  STL.64 [R1+0x2330], R18 ;  /* 0x0023301201007387 */ /* 0x0001e80000100a00 */
[----:B------:R-:W4:Y:S01]  /*13400*/  LDL R2, [R1+0xb0] ;  /* 0x0000b00001027983 */ /* 0x000f220000100800 */
[----:B--2---:R-:W-:-:S04]  /*13410*/  IMAD.WIDE R24, R0, 0x2, R6 ;  /* 0x0000000200187825 */ /* 0x004fc800078e0206 */
[----:B0-----:R-:W-:Y:S01]  /*13420*/  IMAD.WIDE R18, R0, 0x2, R8 ;  /* 0x0000000200127825 */ /* 0x001fe200078e0208 */
[----:B------:R3:W-:Y:S04]  /*13430*/  STL.64 [R1+0x2318], R24 ;  /* 0x0023181801007387 */ /* 0x0007e80000100a00 */
[----:B------:R-:W2:Y:S04]  /*13440*/  LDL R0, [R1+0xb4] ;  /* 0x0000b40001007983 */ /* 0x000ea80000100800 */
[----:B------:R0:W-:Y:S01]  /*13450*/  STL.64 [R1+0x2310], R18 ;  /* 0x0023101201007387 */ /* 0x0001e20000100a00 */
[----:B---3--:R-:W-:-:S04]  /*13460*/  IMAD.WIDE R24, R11, 0x2, R6 ;  /* 0x000000020b187825 */ /* 0x008fc800078e0206 */
[----:B0-----:R-:W-:Y:S01]  /*13470*/  IMAD.WIDE R18, R11, 0x2, R8 ;  /* 0x000000020b127825 */ /* 0x001fe200078e0208 */
[----:B------:R-:W-:Y:S04]  /*13480*/  STL.64 [R1+0x22f8], R24 ;  /* 0x0022f81801007387 */ /* 0x000fe80000100a00 */
[----:B------:R-:W3:Y:S04]  /*13490*/  LDL R13, [R1+0xb8] ;  /* 0x0000b800010d7983 */ /* 0x000ee80000100800 */
[----:B------:R0:W-:Y:S01]  /*134a0*/  STL.64 [R1+0x22f0], R18 ;  /* 0x0022f01201007387 */ /* 0x0001e20000100a00 */
[----:B----4-:R-:W-:-:S04]  /*134b0*/  IMAD.WIDE R10, R3, 0x2, R6 ;  /* 0x00000002030a7825 */ /* 0x010fc800078e0206 */
[----:B0-----:R-:W-:Y:S01]  /*134c0*/  IMAD.WIDE R18, R3, 0x2, R8 ;  /* 0x0000000203127825 */ /* 0x001fe200078e0208 */
[----:B------:R0:W-:Y:S04]  /*134d0*/  STL.64 [R1+0x22d8], R10 ;  /* 0x0022d80a01007387 */ /* 0x0001e80000100a00 */
[----:B------:R-:W4:Y:S04]  /*134e0*/  LDL R3, [R1+0xbc] ;  /* 0x0000bc0001037983 */ /* 0x000f280000100800 */
[----:B------:R-:W-:Y:S01]  /*134f0*/  STL.64 [R1+0x22d0], R18 ;  /* 0x0022d01201007387 */ /* 0x000fe20000100a00 */
[----:B0-----:R-:W-:-:S05]  /*13500*/  IMAD.WIDE R10, R28, 0x2, R6 ;  /* 0x000000021c0a7825 */ /* 0x001fca00078e0206 */
[----:B------:R0:W-:Y:S01]  /*13510*/  STL.64 [R1+0x22b8], R10 ;  /* 0x0022b80a01007387 */ /* 0x0001e20000100a00 */
[----:B------:R-:W-:-:S03]  /*13520*/  IMAD.WIDE R24, R28, 0x2, R8 ;  /* 0x000000021c187825 */ /* 0x000fc600078e0208 */
[----:B0-----:R-:W4:Y:S01]  /*13530*/  LDL R10, [R1+0xc0] ;  /* 0x0000c000010a7983 */ /* 0x001f220000100800 */
[----:B------:R-:W-:-:S03]  /*13540*/  IMAD.WIDE R18, R29, 0x2, R6 ;  /* 0x000000021d127825 */ /* 0x000fc600078e0206 */
[----:B------:R-:W-:Y:S04]  /*13550*/  STL.64 [R1+0x22b0], R24 ;  /* 0x0022b01801007387 */ /* 0x000fe80000100a00 */
[----:B------:R-:W4:Y:S04]  /*13560*/  LDL R28, [R1+0xd0] ;  /* 0x0000d000011c7983 */ /* 0x000f280000100800 */
[----:B------:R0:W-:Y:S04]  /*13570*/  STL.64 [R1+0x2298], R18 ;  /* 0x0022981201007387 */ /* 0x0001e80000100a00 */
[----:B------:R-:W4:Y:S01]  /*13580*/  LDL R11, [R1+0xc4] ;  /* 0x0000c400010b7983 */ /* 0x000f220000100800 */
[----:B0-----:R-:W-:-:S03]  /*13590*/  IMAD.WIDE R18, R29, 0x2, R8 ;  /* 0x000000021d127825 */ /* 0x001fc600078e0208 */
[----:B------:R-:W4:Y:S04]  /*135a0*/  LDL R29, [R1+0xd4] ;  /* 0x0000d400011d7983 */ /* 0x000f280000100800 */
[----:B------:R0:W-:Y:S01]  /*135b0*/  STL.64 [R1+0x2290], R18 ;  /* 0x0022901201007387 */ /* 0x0001e20000100a00 */
[----:B------:R-:W-:-:S04]  /*135c0*/  IMAD.WIDE R24, R4, 0x2, R6 ;  /* 0x0000000204187825 */ /* 0x000fc800078e0206 */
        /* <DEDUP_REMOVED lines=11> */
[----:B------:R0:W-:Y:S04]  /*13680*/  STL.64 [R1+0x2238], R24 ;  /* 0x0022381801007387 */ /* 0x0001e80000100a00 */
[----:B------:R1:W-:Y:S01]  /*13690*/  STL.64 [R1+0x2230], R18 ;  /* 0x0022301201007387 */ /* 0x0003e20000100a00 */
[----:B------:R-:W-:-:S04]  /*136a0*/  IMAD.WIDE R16, R14, 0x2, R6 ;  /* 0x000000020e107825 */ /* 0x000fc800078e0206 */
[----:B0-----:R-:W-:Y:S01]  /*136b0*/  IMAD.WIDE R24, R14, 0x2, R8 ;  /* 0x000000020e187825 */ /* 0x001fe200078e0208 */
[----:B------:R0:W-:Y:S03]  /*136c0*/  STL.64 [R1+0x2218], R16 ;  /* 0x0022181001007387 */ /* 0x0001e60000100a00 */
[C---:B-1----:R-:W-:Y:S01]  /*136d0*/  IMAD.WIDE R18, R15.reuse, 0x2, R6 ;  /* 0x000000020f127825 */ /* 0x042fe200078e0206 */
[----:B------:R-:W-:Y:S04]  /*136e0*/  STL.64 [R1+0x2210], R24 ;  /* 0x0022101801007387 */ /* 0x000fe80000100a00 */
[----:B------:R1:W-:Y:S01]  /*136f0*/  STL.64 [R1+0x21f8], R18 ;  /* 0x0021f81201007387 */ /* 0x0003e20000100a00 */
[----:B0-----:R-:W-:-:S04]  /*13700*/  IMAD.WIDE R16, R15, 0x2, R8 ;  /* 0x000000020f107825 */ /* 0x001fc800078e0208 */
[C---:B------:R-:W-:Y:S01]  /*13710*/  IMAD.WIDE R14, R12.reuse, 0x2, R6 ;  /* 0x000000020c0e7825 */ /* 0x040fe200078e0206 */
[----:B------:R0:W-:Y:S03]  /*13720*/  STL.64 [R1+0x21f0], R16 ;  /* 0x0021f01001007387 */ /* 0x0001e60000100a00 */
[----:B-1----:R-:W-:Y:S01]  /*13730*/  IMAD.WIDE R18, R12, 0x2, R8 ;  /* 0x000000020c127825 */ /* 0x002fe200078e0208 */
[----:B------:R1:W-:Y:S04]  /*13740*/  STL.64 [R1+0x21d8], R14 ;  /* 0x0021d80e01007387 */ /* 0x0003e80000100a00 */
[----:B------:R-:W-:Y:S01]  /*13750*/  STL.64 [R1+0x21d0], R18 ;  /* 0x0021d01201007387 */ /* 0x000fe20000100a00 */
[----:B0-----:R-:W-:-:S04]  /*13760*/  IMAD.WIDE R16, R2, 0x2, R6 ;  /* 0x0000000202107825 */ /* 0x001fc800078e0206 */
[----:B-1----:R-:W-:Y:S02]  /*13770*/  IMAD.WIDE R14, R2, 0x2, R8 ;  /* 0x00000002020e7825 */ /* 0x002fe400078e0208 */
[----:B------:R-:W4:Y:S04]  /*13780*/  LDL R2, [R1+0xd8] ;  /* 0x0000d80001027983 */ /* 0x000f280000100800 */
[----:B------:R-:W-:Y:S04]  /*13790*/  STL.64 [R1+0x21b8], R16 ;  /* 0x0021b81001007387 */ /* 0x000fe80000100a00 */
[----:B------:R0:W-:Y:S04]  /*137a0*/  STL.64 [R1+0x21b0], R14 ;  /* 0x0021b00e01007387 */ /* 0x0001e80000100a00 */
[----:B0-----:R-:W4:Y:S01]  /*137b0*/  LDL R14, [R1+0xdc] ;  /* 0x0000dc00010e7983 */ /* 0x001f220000100800 */
[----:B--2---:R-:W-:-:S04]  /*137c0*/  IMAD.WIDE R16, R0, 0x2, R6 ;  /* 0x0000000200107825 */ /* 0x004fc800078e0206 */
[----:B------:R-:W-:Y:S01]  /*137d0*/  IMAD.WIDE R18, R0, 0x2, R8 ;  /* 0x0000000200127825 */ /* 0x000fe200078e0208 */
[----:B------:R3:W-:Y:S04]  /*137e0*/  STL.64 [R1+0x2198], R16 ;  /* 0x0021981001007387 */ /* 0x0007e80000100a00 */
[----:B------:R-:W2:Y:S04]  /*137f0*/  LDL R0, [R1+0xe0] ;  /* 0x0000e00001007983 */ /* 0x000ea80000100800 */
[----:B------:R-:W-:Y:S01]  /*13800*/  STL.64 [R1+0x2190], R18 ;  /* 0x0021901201007387 */ /* 0x000fe20000100a00 */
[----:B---3--:R-:W-:-:S04]  /*13810*/  IMAD.WIDE R16, R13, 0x2, R6 ;  /* 0x000000020d107825 */ /* 0x008fc800078e0206 */
[----:B------:R-:W-:Y:S01]  /*13820*/  IMAD.WIDE R12, R13, 0x2, R8 ;  /* 0x000000020d0c7825 */ /* 0x000fe200078e0208 */
[----:B------:R4:W-:Y:S04]  /*13830*/  STL.64 [R1+0x2178], R16 ;  /* 0x0021781001007387 */ /* 0x0009e80000100a00 */
[----:B------:R-:W3:Y:S04]  /*13840*/  LDL R15, [R1+0xe4] ;  /* 0x0000e400010f7983 */ /* 0x000ee80000100800 */
[----:B------:R0:W-:Y:S01]  /*13850*/  STL.64 [R1+0x2170], R12 ;  /* 0x0021700c01007387 */ /* 0x0001e20000100a00 */
[----:B----4-:R-:W-:-:S04]  /*13860*/  IMAD.WIDE R16, R3, 0x2, R6 ;  /* 0x0000000203107825 */ /* 0x010fc800078e0206 */
[----:B0-----:R-:W-:Y:S01]  /*13870*/  IMAD.WIDE R12, R3, 0x2, R8 ;  /* 0x00000002030c7825 */ /* 0x001fe200078e0208 */
[----:B------:R-:W-:Y:S04]  /*13880*/  STL.64 [R1+0x2158], R16 ;  /* 0x0021581001007387 */ /* 0x000fe80000100a00 */
[----:B------:R-:W4:Y:S04]  /*13890*/  LDL R3, [R1+0xe8] ;  /* 0x0000e80001037983 */ /* 0x000f280000100800 */
[----:B------:R0:W-:Y:S04]  /*138a0*/  STL.64 [R1+0x2150], R12 ;  /* 0x0021500c01007387 */ /* 0x0001e80000100a00 */
[----:B0-----:R-:W4:Y:S01]  /*138b0*/  LDL R12, [R1+0xec] ;  /* 0x0000ec00010c7983 */ /* 0x001f220000100800 */
[----:B------:R-:W-:-:S04]  /*138c0*/  IMAD.WIDE R16, R10, 0x2, R6 ;  /* 0x000000020a107825 */ /* 0x000fc800078e0206 */
[----:B------:R-:W-:Y:S01]  /*138d0*/  IMAD.WIDE R18, R10, 0x2, R8 ;  /* 0x000000020a127825 */ /* 0x000fe200078e0208 */
[----:B------:R0:W-:Y:S04]  /*138e0*/  STL.64 [R1+0x2138], R16 ;  /* 0x0021381001007387 */ /* 0x0001e80000100a00 */
[----:B------:R-:W-:Y:S04]  /*138f0*/  STL.64 [R1+0x2130], R18 ;  /* 0x0021301201007387 */ /* 0x000fe80000100a00 */
[----:B------:R-:W4:Y:S01]  /*13900*/  LDL R13, [R1+0xf0] ;  /* 0x0000f000010d7983 */ /* 0x000f220000100800 */
[----:B0-----:R-:W-:-:S04]  /*13910*/  IMAD.WIDE R16, R11, 0x2, R6 ;  /* 0x000000020b107825 */ /* 0x001fc800078e0206 */
[----:B------:R-:W-:Y:S01]  /*13920*/  IMAD.WIDE R10, R11, 0x2, R8 ;  /* 0x000000020b0a7825 */ /* 0x000fe200078e0208 */
[----:B------:R-:W-:Y:S04]  /*13930*/  STL.64 [R1+0x2118], R16 ;  /* 0x0021181001007387 */ /* 0x000fe80000100a00 */
[----:B------:R0:W-:Y:S04]  /*13940*/  STL.64 [R1+0x2110], R10 ;  /* 0x0021100a01007387 */ /* 0x0001e80000100a00 */
[----:B0-----:R-:W4:Y:S01]  /*13950*/  LDL R10, [R1+0xf4] ;  /* 0x0000f400010a7983 */ /* 0x001f220000100800 */
[----:B------:R-:W-:-:S04]  /*13960*/  IMAD.WIDE R18, R4, 0x2, R6 ;  /* 0x0000000204127825 */ /* 0x000fc800078e0206 */
[----:B------:R-:W-:Y:S01]  /*13970*/  IMAD.WIDE R16, R4, 0x2, R8 ;  /* 0x0000000204107825 */ /* 0x000fe200078e0208 */
[----:B------:R0:W-:Y:S04]  /*13980*/  STL.64 [R1+0x20f8], R18 ;  /* 0x0020f81201007387 */ /* 0x0001e80000100a00 */
[----:B------:R1:W-:Y:S04]  /*13990*/  STL.64 [R1+0x20f0], R16 ;  /* 0x0020f01001007387 */ /* 0x0003e80000100a00 */
[----:B------:R-:W4:Y:S01]  /*139a0*/  LDL R11, [R1+0xf8] ;  /* 0x0000f800010b7983 */ /* 0x000f220000100800 */
[----:B0-----:R-:W-:-:S04]  /*139b0*/  IMAD.WIDE R18, R5, 0x2, R6 ;  /* 0x0000000205127825 */ /* 0x001fc800078e0206 */
[----:B-1----:R-:W-:Y:S01]  /*139c0*/  IMAD.WIDE R16, R5, 0x2, R8 ;  /* 0x0000000205107825 */ /* 0x002fe200078e0208 */
[----:B------:R-:W-:Y:S03]  /*139d0*/  STL.64 [R1+0x20d8], R18 ;  /* 0x0020d81201007387 */ /* 0x000fe60000100a00 */
[C---:B------:R-:W-:Y:S01]  /*139e0*/  IMAD.WIDE R4, R28.reuse, 0x2, R6 ;  /* 0x000000021c047825 */ /* 0x040fe200078e0206 */
        /* <DEDUP_REMOVED lines=8> */
[----:B0-----:R-:W-:-:S03]  /*13a70*/  IMAD.WIDE R16, R29, 0x2, R8 ;  /* 0x000000021d107825 */ /* 0x001fc600078e0208 */
[----:B------:R-:W-:Y:S04]  /*13a80*/  STL [R1+0x2b18], R29 ;  /* 0x002b181d01007387 */ /* 0x000fe80000100800 */
[----:B------:R0:W-:Y:S04]  /*13a90*/  STL.64 [R1+0x2090], R16 ;  /* 0x0020901001007387 */ /* 0x0001e80000100a00 */
[----:B------:R-:W-:Y:S01]  /*13aa0*/  STL [R1+0x2b1c], R28 ;  /* 0x002b1c1c01007387 */ /* 0x000fe20000100800 */
[----:B------:R-:W-:-:S04]  /*13ab0*/  IMAD.WIDE R24, R2, 0x2, R6 ;  /* 0x0000000202187825 */ /* 0x000fc800078e0206 */
[----:B-1----:R-:W-:Y:S01]  /*13ac0*/  IMAD.WIDE R18, R2, 0x2, R8 ;  /* 0x0000000202127825 */ /* 0x002fe200078e0208 */
[----:B------:R1:W-:Y:S04]  /*13ad0*/  STL.64 [R1+0x2078], R24 ;  /* 0x0020781801007387 */ /* 0x0003e80000100a00 */
[----:B------:R-:W4:Y:S04]  /*13ae0*/  LDL R2, [R1+0x104] ;  /* 0x0001040001027983 */ /* 0x000f280000100800 */
[----:B------:R2:W-:Y:S01]  /*13af0*/  STL.64 [R1+0x2070], R18 ;  /* 0x0020701201007387 */ /* 0x0005e20000100a00 */
[----:B0-----:R-:W-:-:S04]  /*13b00*/  IMAD.WIDE R16, R14, 0x2, R6 ;  /* 0x000000020e107825 */ /* 0x001fc800078e0206 */
[----:B-1----:R-:W-:Y:S01]  /*13b10*/  IMAD.WIDE R24, R14, 0x2, R8 ;  /* 0x000000020e187825 */ /* 0x002fe200078e0208 */
[----:B------:R0:W-:Y:S04]  /*13b20*/  STL.64 [R1+0x2058], R16 ;  /* 0x0020581001007387 */ /* 0x0001e80000100a00 */
[----:B------:R3:W-:Y:S01]  /*13b30*/  STL.64 [R1+0x2050], R24 ;  /* 0x0020501801007387 */ /* 0x0007e20000100a00 */
[----:B--2---:R-:W-:-:S04]  /*13b40*/  IMAD.WIDE R18, R0, 0x2, R6 ;  /* 0x0000000200127825 */ /* 0x004fc800078e0206 */
[----:B0-----:R-:W-:Y:S02]  /*13b50*/  IMAD.WIDE R16, R0, 0x2, R8 ;  /* 0x0000000200107825 */ /* 0x001fe400078e0208 */
[----:B------:R-:W2:Y:S04]  /*13b60*/  LDL R0, [R1+0x108] ;  /* 0x0001080001007983 */ /* 0x000ea80000100800 */
[----:B------:R0:W-:Y:S04]  /*13b70*/  STL.64 [R1+0x2038], R18 ;  /* 0x0020381201007387 */ /* 0x0001e80000100a00 */
[----:B------:R4:W-:Y:S01]  /*13b80*/  STL.64 [R1+0x2030], R16 ;  /* 0x0020301001007387 */ /* 0x0009e20000100a00 */
[----:B---3--:R-:W-:-:S04]  /*13b90*/  IMAD.WIDE R24, R15, 0x2, R6 ;  /* 0x000000020f187825 */ /* 0x008fc800078e0206 */
[----:B0-----:R-:W-:Y:S01]  /*13ba0*/  IMAD.WIDE R18, R15, 0x2, R8 ;  /* 0x000000020f127825 */ /* 0x001fe200078e0208 */
[----:B------:R-:W-:Y:S04]  /*13bb0*/  STL.64 [R1+0x2018], R24 ;  /* 0x0020181801007387 */ /* 0x000fe80000100a00 */
[----:B------:R0:W-:Y:S01]  /*13bc0*/  STL.64 [R1+0x2010], R18 ;  /* 0x0020101201007387 */ /* 0x0001e20000100a00 */
[----:B----4-:R-:W-:-:S04]  /*13bd0*/  IMAD.WIDE R16, R3, 0x2, R6 ;  /* 0x0000000203107825 */ /* 0x010fc800078e0206 */
[----:B------:R-:W-:Y:S02]  /*13be0*/  IMAD.WIDE R14, R3, 0x2, R8 ;  /* 0x00000002030e7825 */ /* 0x000fe400078e0208 */
[----:B------:R-:W3:Y:S04]  /*13bf0*/  LDL R3, [R1+0x10c] ;  /* 0x00010c0001037983 */ /* 0x000ee80000100800 */
[----:B------:R1:W-:Y:S01]  /*13c00*/  STL.64 [R1+0x1ff8], R16 ;  /* 0x001ff81001007387 */ /* 0x0003e20000100a00 */
[----:B0-----:R-:W-:-:S03]  /*13c10*/  IMAD.WIDE R18, R12, 0x2, R6 ;  /* 0x000000020c127825 */ /* 0x001fc600078e0206 */
[----:B------:R-:W-:Y:S04]  /*13c20*/  STL.64 [R1+0x1ff0], R14 ;  /* 0x001ff00e01007387 */ /* 0x000fe80000100a00 */
[----:B------:R0:W-:Y:S01]  /*13c30*/  STL.64 [R1+0x1fd8], R18 ;  /* 0x001fd81201007387 */ /* 0x0001e20000100a00 */
[----:B-1----:R-:W-:-:S03]  /*13c40*/  IMAD.WIDE R16, R12, 0x2, R8 ;  /* 0x000000020c107825 */ /* 0x002fc600078e0208 */
[----:B0-----:R-:W4:Y:S01]  /*13c50*/  LDL R18, [R1+0x110] ;  /* 0x0001100001127983 */ /* 0x001f220000100800 */
[----:B------:R-:W-:-:S03]  /*13c60*/  IMAD.WIDE R14, R13, 0x2, R6 ;  /* 0x000000020d0e7825 */ /* 0x000fc600078e0206 */
[----:B------:R0:W-:Y:S01]  /*13c70*/  STL.64 [R1+0x1fd0], R16 ;  /* 0x001fd01001007387 */ /* 0x0001e20000100a00 */
[----:B------:R-:W-:-:S03]  /*13c80*/  IMAD.WIDE R12, R13, 0x2, R8 ;  /* 0x000000020d0c7825 */ /* 0x000fc600078e0208 */
[----:B------:R1:W-:Y:S04]  /*13c90*/  STL.64 [R1+0x1fb8], R14 ;  /* 0x001fb80e01007387 */ /* 0x0003e80000100a00 */
[----:B------:R-:W4:Y:S04]  /*13ca0*/  LDL R19, [R1+0x114] ;  /* 0x0001140001137983 */ /* 0x000f280000100800 */
[----:B------:R1:W-:Y:S04]  /*13cb0*/  STL.64 [R1+0x1fb0], R12 ;  /* 0x001fb00c01007387 */ /* 0x0003e80000100a00 */
[----:B0-----:R-:W4:Y:S01]  /*13cc0*/  LDL R16, [R1+0x118] ;  /* 0x0001180001107983 */ /* 0x001f220000100800 */
[----:B-1----:R-:W-:-:S04]  /*13cd0*/  IMAD.WIDE R14, R10, 0x2, R6 ;  /* 0x000000020a0e7825 */ /* 0x002fc800078e0206 */
[----:B------:R-:W-:Y:S01]  /*13ce0*/  IMAD.WIDE R12, R10, 0x2, R8 ;  /* 0x000000020a0c7825 */ /* 0x000fe200078e0208 */
[----:B------:R0:W-:Y:S04]  /*13cf0*/  STL.64 [R1+0x1f98], R14 ;  /* 0x001f980e01007387 */ /* 0x0001e80000100a00 */
[----:B------:R1:W-:Y:S04]  /*13d00*/  STL.64 [R1+0x1f90], R12 ;  /* 0x001f900c01007387 */ /* 0x0003e80000100a00 */
[----:B------:R-:W4:Y:S01]  /*13d10*/  LDL R17, [R1+0x11c] ;  /* 0x00011c0001117983 */ /* 0x000f220000100800 */
[----:B0-----:R-:W-:-:S05]  /*13d20*/  IMAD.WIDE R14, R11, 0x2, R6 ;  /* 0x000000020b0e7825 */ /* 0x001fca00078e0206 */
[----:B------:R0:W-:Y:S01]  /*13d30*/  STL.64 [R1+0x1f78], R14 ;  /* 0x001f780e01007387 */ /* 0x0001e20000100a00 */
[----:B-1----:R-:W-:-:S03]  /*13d40*/  IMAD.WIDE R12, R11, 0x2, R8 ;  /* 0x000000020b0c7825 */ /* 0x002fc600078e0208 */
[----:B0-----:R-:W4:Y:S04]  /*13d50*/  LDL R14, [R1+0x120] ;  /* 0x00012000010e7983 */ /* 0x001f280000100800 */
[----:B------:R0:W-:Y:S04]  /*13d60*/  STL.64 [R1+0x1f70], R12 ;  /* 0x001f700c01007387 */ /* 0x0001e80000100a00 */
[----:B------:R-:W4:Y:S01]  /*13d70*/  LDL R15, [R1+0x124] ;  /* 0x00012400010f7983 */ /* 0x000f220000100800 */
[----:B------:R-:W-:-:S05]  /*13d80*/  IMAD.WIDE R10, R4, 0x2, R6 ;  /* 0x00000002040a7825 */ /* 0x000fca00078e0206 */
[----:B------:R1:W-:Y:S04]  /*13d90*/  STL.64 [R1+0x1f58], R10 ;  /* 0x001f580a01007387 */ /* 0x0003e80000100a00 */
[----:B0-----:R-:W4:Y:S01]  /*13da0*/  LDL R12, [R1+0x128] ;  /* 0x00012800010c7983 */ /* 0x001f220000100800 */
[----:B------:R-:W-:-:S05]  /*13db0*/  IMAD.WIDE R24, R4, 0x2, R8 ;  /* 0x0000000204187825 */ /* 0x000fca00078e0208 */
        /* <DEDUP_REMOVED lines=8> */
[----:B------:R-:W-:-:S05]  /*13e40*/  IMAD.WIDE R4, R2, 0x2, R6 ;  /* 0x0000000202047825 */ /* 0x000fca00078e0206 */
[----:B------:R1:W-:Y:S01]  /*13e50*/  STL.64 [R1+0x1f18], R4 ;  /* 0x001f180401007387 */ /* 0x0003e20000100a00 */
[----:B0-----:R-:W-:-:S03]  /*13e60*/  IMAD.WIDE R24, R2, 0x2, R8 ;  /* 0x0000000202187825 */ /* 0x001fc600078e0208 */
[----:B-1----:R-:W4:Y:S04]  /*13e70*/  LDL R4, [R1+0x138] ;  /* 0x0001380001047983 */ /* 0x002f280000100800 */
[----:B------:R-:W-:Y:S04]  /*13e80*/  STL.64 [R1+0x1f10], R24 ;  /* 0x001f101801007387 */ /* 0x000fe80000100a00 */
[----:B------:R-:W4:Y:S01]  /*13e90*/  LDL R5, [R1+0x13c] ;  /* 0x00013c0001057983 */ /* 0x000f220000100800 */
[----:B--2---:R-:W-:-:S05]  /*13ea0*/  IMAD.WIDE R28, R0, 0x2, R6 ;  /* 0x00000002001c7825 */ /* 0x004fca00078e0206 */
[----:B------:R0:W-:Y:S04]  /*13eb0*/  STL.64 [R1+0x1ef8], R28 ;  /* 0x001ef81c01007387 */ /* 0x0001e80000100a00 */
[----:B0-----:R-:W2:Y:S01]  /*13ec0*/  LDL R29, [R1+0x140] ;  /* 0x00014000011d7983 */ /* 0x001ea20000100800 */
[----:B------:R-:W-:-:S03]  /*13ed0*/  IMAD.WIDE R24, R0, 0x2, R8 ;  /* 0x0000000200187825 */ /* 0x000fc600078e0208 */
[----:B------:R-:W2:Y:S04]  /*13ee0*/  LDL.LU R2, [R1+0x144] ;  /* 0x0001440001027983 */ /* 0x000ea80000300800 */
[----:B------:R3:W-:Y:S04]  /*13ef0*/  STL.64 [R1+0x1ef0], R24 ;  /* 0x001ef01801007387 */ /* 0x0007e80000100a00 */
[----:B------:R-:W2:Y:S01]  /*13f00*/  LDL.LU R0, [R1+0x148] ;  /* 0x0001480001007983 */ /* 0x000ea20000300800 */
[----:B---3--:R-:W-:-:S05]  /*13f10*/  IMAD.WIDE R24, R3, 0x2, R6 ;  /* 0x0000000203187825 */ /* 0x008fca00078e0206 */
[----:B------:R0:W-:Y:S02]  /*13f20*/  STL.64 [R1+0x1ed8], R24 ;  /* 0x001ed81801007387 */ /* 0x0001e40000100a00 */
[----:B0-----:R-:W-:Y:S02]  /*13f30*/  IMAD.WIDE R24, R3, 0x2, R8 ;  /* 0x0000000203187825 */ /* 0x001fe400078e0208 */
[----:B------:R-:W3:Y:S04]  /*13f40*/  LDL.LU R3, [R1+0x14c] ;  /* 0x00014c0001037983 */ /* 0x000ee80000300800 */
[----:B------:R4:W-:Y:S02]  /*13f50*/  STL.64 [R1+0x1ed0], R24 ;  /* 0x001ed01801007387 */ /* 0x0009e40000100a00 */
[----:B----4-:R-:W-:-:S05]  /*13f60*/  IMAD.WIDE R24, R18, 0x2, R6 ;  /* 0x0000000212187825 */ /* 0x010fca00078e0206 */
[----:B------:R0:W-:Y:S02]  /*13f70*/  STL.64 [R1+0x1eb8], R24 ;  /* 0x001eb81801007387 */ /* 0x0001e40000100a00 */
[----:B0-----:R-:W-:-:S05]  /*13f80*/  IMAD.WIDE R24, R18, 0x2, R8 ;  /* 0x0000000212187825 */ /* 0x001fca00078e0208 */
[----:B------:R0:W-:Y:S02]  /*13f90*/  STL.64 [R1+0x1eb0], R24 ;  /* 0x001eb01801007387 */ /* 0x0001e40000100a00 */
[----:B0-----:R-:W-:-:S04]  /*13fa0*/  IMAD.WIDE R24, R19, 0x2, R6 ;  /* 0x0000000213187825 */ /* 0x001fc800078e0206 */
[----:B------:R-:W-:Y:S01]  /*13fb0*/  IMAD.WIDE R18, R19, 0x2, R8 ;  /* 0x0000000213127825 */ /* 0x000fe200078e0208 */
[----:B------:R0:W-:Y:S04]  /*13fc0*/  STL.64 [R1+0x1e98], R24 ;  /* 0x001e981801007387 */ /* 0x0001e80000100a00 */
[----:B0-----:R-:W4:Y:S04]  /*13fd0*/  LDL.64 R24, [R1+0x480] ;  /* 0x0004800001187983 */ /* 0x001f280000100a00 */
[----:B------:R0:W-:Y:S02]  /*13fe0*/  STL.64 [R1+0x1e90], R18 ;  /* 0x001e901201007387 */ /* 0x0001e40000100a00 */
[----:B0-----:R-:W-:-:S05]  /*13ff0*/  IMAD.WIDE R18, R16, 0x2, R6 ;  /* 0x0000000210127825 */ /* 0x001fca00078e0206 */
[----:B------:R0:W-:Y:S02]  /*14000*/  STL.64 [R1+0x1e78], R18 ;  /* 0x001e781201007387 */ /* 0x0001e40000100a00 */
[----:B0-----:R-:W-:-:S05]  /*14010*/  IMAD.WIDE R18, R16, 0x2, R8 ;  /* 0x0000000210127825 */ /* 0x001fca00078e0208 */
[----:B------:R0:W-:Y:S02]  /*14020*/  STL.64 [R1+0x1e70], R18 ;  /* 0x001e701201007387 */ /* 0x0001e40000100a00 */
[----:B0-----:R-:W-:-:S04]  /*14030*/  IMAD.WIDE R18, R17, 0x2, R6 ;  /* 0x0000000211127825 */ /* 0x001fc800078e0206 */
[----:B------:R-:W-:Y:S01]  /*14040*/  IMAD.WIDE R16, R17, 0x2, R8 ;  /* 0x0000000211107825 */ /* 0x000fe200078e0208 */
[----:B------:R0:W-:Y:S04]  /*14050*/  STL.64 [R1+0x1e58], R18 ;  /* 0x001e581201007387 */ /* 0x0001e80000100a00 */
[----:B0-----:R-:W4:Y:S04]  /*14060*/  LDL.LU.64 R18, [R1+0x2b78] ;  /* 0x002b780001127983 */ /* 0x001f280000300a00 */
        /* <DEDUP_REMOVED lines=37> */
[----:B--2---:R-:W-:-:S05]  /*142c0*/  IMAD.WIDE R4, R29, 0x2, R6 ;  /* 0x000000021d047825 */ /* 0x004fca00078e0206 */
[----:B------:R0:W-:Y:S04]  /*142d0*/  STL.64 [R1+0x1d38], R4 ;  /* 0x001d380401007387 */ /* 0x0001e80000100a00 */
[----:B0-----:R-:W4:Y:S01]  /*142e0*/  LDL.LU.64 R4, [R1+0x2b50] ;  /* 0x002b500001047983 */ /* 0x001f220000300a00 */
[----:B------:R-:W-:-:S05]  /*142f0*/  IMAD.WIDE R28, R29, 0x2, R8 ;  /* 0x000000021d1c7825 */ /* 0x000fca00078e0208 */
[----:B------:R0:W-:Y:S02]  /*14300*/  STL.64 [R1+0x1d30], R28 ;  /* 0x001d301c01007387 */ /* 0x0001e40000100a00 */
[----:B0-----:R-:W-:-:S05]  /*14310*/  IMAD.WIDE R28, R2, 0x2, R6 ;  /* 0x00000002021c7825 */ /* 0x001fca00078e0206 */
[----:B------:R0:W-:Y:S02]  /*14320*/  STL.64 [R1+0x1d18], R28 ;  /* 0x001d181c01007387 */ /* 0x0001e40000100a00 */
[----:B0-----:R-:W-:-:S05]  /*14330*/  IMAD.WIDE R28, R2, 0x2, R8 ;  /* 0x00000002021c7825 */ /* 0x001fca00078e0208 */
[----:B------:R0:W-:Y:S02]  /*14340*/  STL.64 [R1+0x1d10], R28 ;  /* 0x001d101c01007387 */ /* 0x0001e40000100a00 */
[----:B0-----:R-:W-:-:S05]  /*14350*/  IMAD.WIDE R28, R0, 0x2, R6 ;  /* 0x00000002001c7825 */ /* 0x001fca00078e0206 */
[----:B------:R0:W-:Y:S02]  /*14360*/  STL.64 [R1+0x1cf8], R28 ;  /* 0x001cf81c01007387 */ /* 0x0001e40000100a00 */
[----:B0-----:R-:W-:-:S05]  /*14370*/  IMAD.WIDE R28, R0, 0x2, R8 ;  /* 0x00000002001c7825 */ /* 0x001fca00078e0208 */
[----:B------:R3:W-:Y:S02]  /*14380*/  STL.64 [R1+0x1cf0], R28 ;  /* 0x001cf01c01007387 */ /* 0x0007e40000100a00 */
[C---:B---3--:R-:W-:Y:S02]  /*14390*/  IMAD.WIDE R28, R3.reuse, 0x2, R6 ;  /* 0x00000002031c7825 */ /* 0x048fe400078e0206 */
[----:B------:R-:W2:Y:S04]  /*143a0*/  LDL.LU.64 R6, [R1+0x2b48] ;  /* 0x002b480001067983 */ /* 0x000ea80000300a00 */
[----:B------:R0:W-:Y:S02]  /*143b0*/  STL.64 [R1+0x1cd8], R28 ;  /* 0x001cd81c01007387 */ /* 0x0001e40000100a00 */
[----:B0-----:R-:W-:-:S02]  /*143c0*/  IMAD.WIDE R28, R3, 0x2, R8 ;  /* 0x00000002031c7825 */ /* 0x001fc400078e0208 */
[----:B------:R-:W3:Y:S04]  /*143d0*/  LDL.LU.64 R8, [R1+0x2b40] ;  /* 0x002b400001087983 */ /* 0x000ee80000300a00 */
[----:B------:R-:W-:Y:S04]  /*143e0*/  STL.64 [R1+0x2ab0], R2 ;  /* 0x002ab00201007387 */ /* 0x000fe80000100a00 */
[----:B------:R4:W-:Y:S02]  /*143f0*/  STL.64 [R1+0x1cd0], R28 ;  /* 0x001cd01c01007387 */ /* 0x0009e40000100a00 */
[----:B----4-:R-:W-:-:S02]  /*14400*/  IMAD.WIDE R28, R4, 0x2, R24 ;  /* 0x00000002041c7825 */ /* 0x010fc400078e0218 */
[----:B------:R0:W-:Y:S02]  /*14410*/  STL.64 [R1+0x2aa0], R4 ;  /* 0x002aa00401007387 */ /* 0x0001e40000100a00 */
[----:B------:R-:W-:Y:S02]  /*14420*/  IMAD.WIDE R2, R5, 0x2, R24 ;  /* 0x0000000205027825 */ /* 0x000fe400078e0218 */
[----:B------:R-:W-:Y:S04]  /*14430*/  STL.64 [R1+0x2a28], R28 ;  /* 0x002a281c01007387 */ /* 0x000fe80000100a00 */
[----:B0-----:R-:W4:Y:S04]  /*14440*/  LDL.64 R4, [R1+0x480] ;  /* 0x0004800001047983 */ /* 0x001f280000100a00 */
[----:B------:R4:W-:Y:S04]  /*14450*/  STL.64 [R1+0x2a08], R2 ;  /* 0x002a080201007387 */ /* 0x0009e80000100a00 */
[----:B--2---:R3:W-:Y:S01]  /*14460*/  STL.64 [R1+0x2aa8], R6 ;  /* 0x002aa80601007387 */ /* 0x0047e20000100a00 */
[----:B----4-:R-:W-:-:S04]  /*14470*/  IMAD.WIDE R2, R6, 0x2, R4 ;  /* 0x0000000206027825 */ /* 0x010fc800078e0204 */
[--C-:B------:R-:W-:Y:S01]  /*14480*/  IMAD.WIDE R24, R7, 0x2, R4.reuse ;  /* 0x0000000207187825 */ /* 0x100fe200078e0204 */
[----:B------:R0:W-:Y:S03]  /*14490*/  STL.64 [R1+0x29e8], R2 ;  /* 0x0029e80201007387 */ /* 0x0001e60000100a00 */
[--C-:B---3--:R-:W-:Y:S01]  /*144a0*/  IMAD.WIDE R6, R9, 0x2, R4.reuse ;  /* 0x0000000209067825 */ /* 0x108fe200078e0204 */
[----:B------:R-:W-:Y:S04]  /*144b0*/  STL.64 [R1+0x29c8], R24 ;  /* 0x0029c81801007387 */ /* 0x000fe80000100a00 */
[----:B------:R-:W-:Y:S01]  /*144c0*/  STL.64 [R1+0x2ab8], R8 ;  /* 0x002ab80801007387 */ /* 0x000fe20000100a00 */
[----:B0-----:R-:W-:-:S05]  /*144d0*/  IMAD.WIDE R2, R8, 0x2, R4 ;  /* 0x0000000208027825 */ /* 0x001fca00078e0204 */
[----:B------:R0:W-:Y:S04]  /*144e0*/  STL.64 [R1+0x29a8], R2 ;  /* 0x0029a80201007387 */ /* 0x0001e80000100a00 */
[----:B------:R1:W-:Y:S04]  /*144f0*/  STL.64 [R1+0x2988], R6 ;  /* 0x0029880601007387 */ /* 0x0003e80000100a00 */
[----:B------:R-:W-:Y:S01]  /*14500*/  STL.64 [R1+0x2ac0], R10 ;  /* 0x002ac00a01007387 */ /* 0x000fe20000100a00 */
[----:B0-----:R-:W-:-:S04]  /*14510*/  IMAD.WIDE R2, R10, 0x2, R4 ;  /* 0x000000020a027825 */ /* 0x001fc800078e0204 */
[--C-:B-1----:R-:W-:Y:S01]  /*14520*/  IMAD.WIDE R6, R11, 0x2, R4.reuse ;  /* 0x000000020b067825 */ /* 0x102fe200078e0204 */
        /* <DEDUP_REMOVED lines=17> */
[----:B------:R2:W-:Y:S01]  /*14640*/  STL.64 [R1+0x2ae0], R18 ;  /* 0x002ae01201007387 */ /* 0x0005e20000100a00 */
[----:B0-----:R-:W-:-:S04]  /*14650*/  IMAD.WIDE R2, R18, 0x2, R4 ;  /* 0x0000000212027825 */ /* 0x001fc800078e0204 */
[--C-:B-1----:R-:W-:Y:S01]  /*14660*/  IMAD.WIDE R6, R19, 0x2, R4.reuse ;  /* 0x0000000213067825 */ /* 0x102fe200078e0204 */
[----:B------:R0:W-:Y:S03]  /*14670*/  STL.64 [R1+0x2868], R2 ;  /* 0x0028680201007387 */ /* 0x0001e60000100a00 */
[--C-:B------:R-:W-:Y:S01]  /*14680*/  IMAD.WIDE R24, R21, 0x2, R4.reuse ;  /* 0x0000000215187825 */ /* 0x100fe200078e0204 */
[----:B------:R1:W-:Y:S04]  /*14690*/  STL.64 [R1+0x2848], R6 ;  /* 0x0028480601007387 */ /* 0x0003e80000100a00 */
[----:B--2---:R-:W2:Y:S01]  /*146a0*/  LDL R18, [R1+0x8] ;  /* 0x0000080001127983 */ /* 0x004ea20000100800 */
[----:B0-----:R-:W-:-:S03]  /*146b0*/  IMAD.WIDE R2, R20, 0x2, R4 ;  /* 0x0000000214027825 */ /* 0x001fc600078e0204 */
[----:B------:R-:W3:Y:S04]  /*146c0*/  LDL R19, [R1+0xc] ;  /* 0x00000c0001137983 */ /* 0x000ee80000100800 */
[----:B------:R0:W-:Y:S04]  /*146d0*/  STL.64 [R1+0x2828], R2 ;  /* 0x0028280201007387 */ /* 0x0001e80000100a00 */
[----:B------:R-:W4:Y:S04]  /*146e0*/  LDL R16, [R1+0x10] ;  /* 0x0000100001107983 */ /* 0x000f280000100800 */
        /* <DEDUP_REMOVED lines=9> */
[----:B-1----:R-:W4:Y:S04]  /*14780*/  LDL R6, [R1+0x38] ;  /* 0x0000380001067983 */ /* 0x002f280000100800 */
[----:B------:R-:W4:Y:S04]  /*14790*/  LDL R7, [R1+0x3c] ;  /* 0x00003c0001077983 */ /* 0x000f280000100800 */
[----:B0-----:R-:W4:Y:S04]  /*147a0*/  LDL R2, [R1+0x40] ;  /* 0x0000400001027983 */ /* 0x001f280000100800 */
[----:B------:R-:W4:Y:S04]  /*147b0*/  LDL R3, [R1+0x44] ;  /* 0x0000440001037983 */ /* 0x000f280000100800 */
[----:B------:R-:W4:Y:S04]  /*147c0*/  LDL R28, [R1+0x48] ;  /* 0x00004800011c7983 */ /* 0x000f280000100800 */
[----:B------:R-:W4:Y:S04]  /*147d0*/  LDL R29, [R1+0x4c] ;  /* 0x00004c00011d7983 */ /* 0x000f280000100800 */
[----:B------:R0:W-:Y:S04]  /*147e0*/  STL.64 [R1+0x2ae8], R20 ;  /* 0x002ae81401007387 */ /* 0x0001e80000100a00 */
[----:B0-----:R-:W2:Y:S04]  /*147f0*/  LDL R20, [R1] ;  /* 0x0000000001147983 */ /* 0x001ea80000100800 */
[----:B------:R0:W-:Y:S04]  /*14800*/  STL.64 [R1+0x2808], R24 ;  /* 0x0028081801007387 */ /* 0x0001e80000100a00 */
[----:B------:R-:W3:Y:S01]  /*14810*/  LDL R21, [R1+0x4] ;  /* 0x0000040001157983 */ /* 0x000ee20000100800 */
[----:B0-----:R-:W-:-:S05]  /*14820*/  IMAD.WIDE R24, R22, 0x2, R4 ;  /* 0x0000000216187825 */ /* 0x001fca00078e0204 */
[----:B------:R0:W-:Y:S02]  /*14830*/  STL.64 [R1+0x27e8], R24 ;  /* 0x0027e81801007387 */ /* 0x0001e40000100a00 */
[----:B0-----:R-:W-:-:S05]  /*14840*/  IMAD.WIDE R24, R23, 0x2, R4 ;  /* 0x0000000217187825 */ /* 0x001fca00078e0204 */
[----:B------:R0:W-:Y:S04]  /*14850*/  STL.64 [R1+0x27c8], R24 ;  /* 0x0027c81801007387 */ /* 0x0001e80000100a00 */
[----:B0-----:R-:W4:Y:S04]  /*14860*/  LDL.LU.64 R24, [R1+0x2b38] ;  /* 0x002b380001187983 */ /* 0x001f280000300a00 */
[----:B------:R4:W-:Y:S02]  /*14870*/  STL.64 [R1+0x2af0], R22 ;  /* 0x002af01601007387 */ /* 0x0009e40000100a00 */
[----:B----4-:R-:W-:-:S05]  /*14880*/  IMAD.WIDE R22, R24, 0x2, R4 ;  /* 0x0000000218167825 */ /* 0x010fca00078e0204 */
[----:B------:R0:W-:Y:S04]  /*14890*/  STL.64 [R1+0x27a8], R22 ;  /* 0x0027a81601007387 */ /* 0x0001e80000100a00 */
[----:B------:R1:W-:Y:S01]  /*148a0*/  STL.64 [R1+0x2af8], R24 ;  /* 0x002af81801007387 */ /* 0x0003e20000100a00 */
[----:B0-----:R-:W-:-:S04]  /*148b0*/  IMAD.WIDE R22, R25, 0x2, R4 ;  /* 0x0000000219167825 */ /* 0x001fc800078e0204 */
[--C-:B-1----:R-:W-:Y:S01]  /*148c0*/  IMAD.WIDE R24, R26, 0x2, R4.reuse ;  /* 0x000000021a187825 */ /* 0x102fe200078e0204 */
[----:B------:R0:W-:Y:S04]  /*148d0*/  STL.64 [R1+0x2788], R22 ;  /* 0x0027881601007387 */ /* 0x0001e80000100a00 */
[----:B------:R-:W-:Y:S04]  /*148e0*/  STL.64 [R1+0x2b00], R26 ;  /* 0x002b001a01007387 */ /* 0x000fe80000100a00 */
[----:B------:R2:W-:Y:S01]  /*148f0*/  STL.64 [R1+0x2768], R24 ;  /* 0x0027681801007387 */ /* 0x0005e20000100a00 */
[----:B0-----:R-:W-:-:S05]  /*14900*/  IMAD.WIDE R22, R27, 0x2, R4 ;  /* 0x000000021b167825 */ /* 0x001fca00078e0204 */
[----:B------:R3:W-:Y:S01]  /*14910*/  STL.64 [R1+0x2748], R22 ;  /* 0x0027481601007387 */ /* 0x0007e20000100a00 */
[----:B--2---:R-:W-:-:S05]  /*14920*/  IMAD.WIDE R24, R20, 0x2, R4 ;  /* 0x0000000214187825 */ /* 0x004fca00078e0204 */
[----:B------:R-:W-:Y:S01]  /*14930*/  STL.64 [R1+0x2728], R24 ;  /* 0x0027281801007387 */ /* 0x000fe20000100a00 */
[----:B---3--:R-:W-:-:S04]  /*14940*/  IMAD.WIDE R22, R21, 0x2, R4 ;  /* 0x0000000215167825 */ /* 0x008fc800078e0204 */
[--C-:B------:R-:W-:Y:S01]  /*14950*/  IMAD.WIDE R20, R18, 0x2, R4.reuse ;  /* 0x0000000212147825 */ /* 0x100fe200078e0204 */
[----:B------:R0:W-:Y:S03]  /*14960*/  STL.64 [R1+0x2708], R22 ;  /* 0x0027081601007387 */ /* 0x0001e60000100a00 */
[--C-:B------:R-:W-:Y:S01]  /*14970*/  IMAD.WIDE R18, R19, 0x2, R4.reuse ;  /* 0x0000000213127825 */ /* 0x100fe200078e0204 */
[----:B------:R1:W-:Y:S04]  /*14980*/  STL.64 [R1+0x26e8], R20 ;  /* 0x0026e81401007387 */ /* 0x0003e80000100a00 */
[----:B------:R2:W-:Y:S01]  /*14990*/  STL.64 [R1+0x26c8], R18 ;  /* 0x0026c81201007387 */ /* 0x0005e20000100a00 */
[----:B0-----:R-:W-:-:S04]  /*149a0*/  IMAD.WIDE R22, R16, 0x2, R4 ;  /* 0x0000000210167825 */ /* 0x001fc800078e0204 */
[--C-:B-1----:R-:W-:Y:S01]  /*149b0*/  IMAD.WIDE R20, R17, 0x2, R4.reuse ;  /* 0x0000000211147825 */ /* 0x102fe200078e0204 */
[----:B------:R-:W-:Y:S03]  /*149c0*/  STL.64 [R1+0x26a8], R22 ;  /* 0x0026a81601007387 */ /* 0x000fe60000100a00 */
[--C-:B--2---:R-:W-:Y:S01]  /*149d0*/  IMAD.WIDE R18, R14, 0x2, R4.reuse ;  /* 0x000000020e127825 */ /* 0x104fe200078e0204 */
[----:B------:R-:W-:Y:S03]  /*149e0*/  STL.64 [R1+0x2688], R20 ;  /* 0x0026881401007387 */ /* 0x000fe60000100a00 */
[--C-:B------:R-:W-:Y:S01]  /*149f0*/  IMAD.WIDE R16, R15, 0x2, R4.reuse ;  /* 0x000000020f107825 */ /* 0x100fe200078e0204 */
[----:B------:R-:W-:Y:S03]  /*14a00*/  STL.64 [R1+0x2668], R18 ;  /* 0x0026681201007387 */ /* 0x000fe60000100a00 */
        /* <DEDUP_REMOVED lines=21> */
[----:B------:R-:W-:Y:S04]  /*14b60*/  STL.64 [R1+0x2508], R8 ;  /* 0x0025080801007387 */ /* 0x000fe80000100a00 */
[----:B------:R-:W2:Y:S04]  /*14b70*/  LDL R26, [R1+0x64] ;  /* 0x00006400011a7983 */ /* 0x000ea80000100800 */
[----:B------:R-:W-:Y:S04]  /*14b80*/  STL.64 [R1+0x24e8], R6 ;  /* 0x0024e80601007387 */ /* 0x000fe80000100a00 */
[----:B------:R-:W3:Y:S01]  /*14b90*/  LDL R27, [R1+0x68] ;  /* 0x00006800011b7983 */ /* 0x000ee20000100800 */
[----:B------:R-:W-:-:S05]  /*14ba0*/  IMAD.WIDE R2, R29, 0x2, R4 ;  /* 0x000000021d027825 */ /* 0x000fca00078e0204 */
[----:B------:R-:W-:Y:S04]  /*14bb0*/  STL.64 [R1+0x24c8], R2 ;  /* 0x0024c80201007387 */ /* 0x000fe80000100a00 */
[----:B---3--:R0:W-:Y:S04]  /*14bc0*/  STL [R1+0x2b20], R27 ;  /* 0x002b201b01007387 */ /* 0x0081e80000100800 */
[----:B0-----:R-:W3:Y:S04]  /*14bd0*/  LDL R27, [R1+0x60] ;  /* 0x00006000011b7983 */ /* 0x001ee80000100800 */
[----:B--2---:R0:W-:Y:S04]  /*14be0*/  STL [R1+0x2b24], R26 ;  /* 0x002b241a01007387 */ /* 0x0041e80000100800 */
[----:B0-----:R-:W2:Y:S04]  /*14bf0*/  LDL R26, [R1+0x5c] ;  /* 0x00005c00011a7983 */ /* 0x001ea80000100800 */
[----:B---3--:R0:W-:Y:S04]  /*14c00*/  STL [R1+0x2b28], R27 ;  /* 0x002b281b01007387 */ /* 0x0081e80000100800 */
[----:B0-----:R-:W3:Y:S04]  /*14c10*/  LDL R27, [R1+0x58] ;  /* 0x00005800011b7983 */ /* 0x001ee80000100800 */
[----:B--2---:R0:W-:Y:S04]  /*14c20*/  STL [R1+0x2b2c], R26 ;  /* 0x002b2c1a01007387 */ /* 0x0041e80000100800 */
[----:B0-----:R-:W2:Y:S04]  /*14c30*/  LDL R26, [R1+0x54] ;  /* 0x00005400011a7983 */ /* 0x001ea80000100800 */
[----:B---3--:R0:W-:Y:S04]  /*14c40*/  STL [R1+0x2b30], R27 ;  /* 0x002b301b01007387 */ /* 0x0081e80000100800 */
[----:B0-----:R-:W3:Y:S04]  /*14c50*/  LDL R27, [R1+0x50] ;  /* 0x00005000011b7983 */ /* 0x001ee80000100800 */
[----:B--2---:R3:W-:Y:S04]  /*14c60*/  STL [R1+0x2b34], R26 ;  /* 0x002b341a01007387 */ /* 0x0047e80000100800 */
[----:B------:R-:W2:Y:S04]  /*14c70*/  LDL R24, [R1+0x6c] ;  /* 0x00006c0001187983 */ /* 0x000ea80000100800 */
        /* <DEDUP_REMOVED lines=22> */
[----:B------:R-:W4:Y:S01]  /*14de0*/  LDL R29, [R1+0xc8] ;  /* 0x0000c800011d7983 */ /* 0x000f220000100800 */
[----:B---3--:R-:W-:-:S05]  /*14df0*/  IMAD.WIDE R26, R27, 0x2, R4 ;  /* 0x000000021b1a7825 */ /* 0x008fca00078e0204 */
[----:B------:R0:W-:Y:S04]  /*14e00*/  STL.64 [R1+0x24a8], R26 ;  /* 0x0024a81a01007387 */ /* 0x0001e80000100a00 */
[----:B0-----:R-:W3:Y:S02]  /*14e10*/  LDL.LU R26, [R1+0x2b34] ;  /* 0x002b3400011a7983 */ /* 0x001ee40000300800 */
        /* <DEDUP_REMOVED lines=16> */
[----:B------:R2:W-:Y:S02]  /*14f20*/  STL.64 [R1+0x23e8], R26 ;  /* 0x0023e81a01007387 */ /* 0x0005e40000100a00 */
[----:B--2---:R-:W-:-:S05]  /*14f30*/  IMAD.WIDE R26, R24, 0x2, R4 ;  /* 0x00000002181a7825 */ /* 0x004fca00078e0204 */
[----:B------:R4:W-:Y:S02]  /*14f40*/  STL.64 [R1+0x23c8], R26 ;  /* 0x0023c81a01007387 */ /* 0x0009e40000100a00 */
[----:B----4-:R-:W-:-:S04]  /*14f50*/  IMAD.WIDE R26, R25, 0x2, R4 ;  /* 0x00000002191a7825 */ /* 0x010fc800078e0204 */
[--C-:B------:R-:W-:Y:S01]  /*14f60*/  IMAD.WIDE R24, R22, 0x2, R4.reuse ;  /* 0x0000000216187825 */ /* 0x100fe200078e0204 */
[----:B------:R0:W-:Y:S04]  /*14f70*/  STL.64 [R1+0x23a8], R26 ;  /* 0x0023a81a01007387 */ /* 0x0001e80000100a00 */
[----:B------:R1:W-:Y:S01]  /*14f80*/  STL.64 [R1+0x2388], R24 ;  /* 0x0023881801007387 */ /* 0x0003e20000100a00 */
[----:B0-----:R-:W-:-:S04]  /*14f90*/  IMAD.WIDE R26, R23, 0x2, R4 ;  /* 0x00000002171a7825 */ /* 0x001fc800078e0204 */
[--C-:B-1----:R-:W-:Y:S01]  /*14fa0*/  IMAD.WIDE R24, R20, 0x2, R4.reuse ;  /* 0x0000000214187825 */ /* 0x102fe200078e0204 */
        /* <DEDUP_REMOVED lines=37> */
[--C-:B------:R-:W-:Y:S02]  /*15200*/  IMAD.WIDE R2, R29, 0x2, R4.reuse ;  /* 0x000000021d027825 */ /* 0x100fe400078e0204 */
[----:B------:R-:W2:Y:S04]  /*15210*/  LDL R29, [R1+0xcc] ;  /* 0x0000cc00011d7983 */ /* 0x000ea80000100800 */
[----:B------:R-:W-:Y:S04]  /*15220*/  STL.64 [R1+0x2108], R6 ;  /* 0x0021080601007387 */ /* 0x000fe80000100a00 */
[----:B------:R-:W3:Y:S04]  /*15230*/  LDL R26, [R1+0xe4] ;  /* 0x0000e400011a7983 */ /* 0x000ee80000100800 */
[----:B------:R-:W-:Y:S04]  /*15240*/  STL.64 [R1+0x20e8], R2 ;  /* 0x0020e80201007387 */ /* 0x000fe80000100a00 */
[----:B------:R-:W4:Y:S04]  /*15250*/  LDL R27, [R1+0xe8] ;  /* 0x0000e800011b7983 */ /* 0x000f280000100800 */
[----:B----4-:R0:W-:Y:S04]  /*15260*/  STL [R1+0x2b08], R27 ;  /* 0x002b081b01007387 */ /* 0x0101e80000100800 */
[----:B0-----:R-:W4:Y:S04]  /*15270*/  LDL R27, [R1+0xe0] ;  /* 0x0000e000011b7983 */ /* 0x001f280000100800 */
[----:B---3--:R0:W-:Y:S04]  /*15280*/  STL [R1+0x2b0c], R26 ;  /* 0x002b0c1a01007387 */ /* 0x0081e80000100800 */
[----:B0-----:R-:W3:Y:S01]  /*15290*/  LDL R26, [R1+0xdc] ;  /* 0x0000dc00011a7983 */ /* 0x001ee20000100800 */
[----:B--2---:R-:W-:-:S03]  /*152a0*/  IMAD.WIDE R28, R29, 0x2, R4 ;  /* 0x000000021d1c7825 */ /* 0x004fc600078e0204 */
[----:B----4-:R0:W-:Y:S04]  /*152b0*/  STL [R1+0x2b10], R27 ;  /* 0x002b101b01007387 */ /* 0x0101e80000100800 */
[----:B0-----:R-:W2:Y:S04]  /*152c0*/  LDL R27, [R1+0xd8] ;  /* 0x0000d800011b7983 */ /* 0x001ea80000100800 */
[----:B---3--:R-:W-:Y:S04]  /*152d0*/  STL [R1+0x2b14], R26 ;  /* 0x002b141a01007387 */ /* 0x008fe80000100800 */
[----:B------:R-:W3:Y:S04]  /*152e0*/  LDL R24, [R1+0xec] ;  /* 0x0000ec0001187983 */ /* 0x000ee80000100800 */
        /* <DEDUP_REMOVED lines=21> */
[----:B------:R0:W-:Y:S04]  /*15440*/  STL.64 [R1+0x20c8], R28 ;  /* 0x0020c81c01007387 */ /* 0x0001e80000100a00 */
[----:B0-----:R-:W2:Y:S02]  /*15450*/  LDL.LU R28, [R1+0x2b1c] ;  /* 0x002b1c00011c7983 */ /* 0x001ea40000300800 */
[----:B--2---:R-:W-:-:S05]  /*15460*/  IMAD.WIDE R28, R28, 0x2, R4 ;  /* 0x000000021c1c7825 */ /* 0x004fca00078e0204 */
[----:B------:R0:W-:Y:S04]  /*15470*/  STL.64 [R1+0x20a8], R28 ;  /* 0x0020a81c01007387 */ /* 0x0001e80000100a00 */
[----:B0-----:R-:W2:Y:S01]  /*15480*/  LDL.LU R29, [R1+0x2b18] ;  /* 0x002b1800011d7983 */ /* 0x001ea20000300800 */
[----:B------:R-:W-:-:S04]  /*15490*/  IMAD.WIDE R26, R27, 0x2, R4 ;  /* 0x000000021b1a7825 */ /* 0x000fc800078e0204 */
[----:B--2---:R-:W-:-:S05]  /*154a0*/  IMAD.WIDE R28, R29, 0x2, R4 ;  /* 0x000000021d1c7825 */ /* 0x004fca00078e0204 */
[----:B------:R0:W-:Y:S04]  /*154b0*/  STL.64 [R1+0x2088], R28 ;  /* 0x0020881c01007387 */ /* 0x0001e80000100a00 */
[----:B0-----:R-:W2:Y:S04]  /*154c0*/  LDL.64 R28, [R1+0x478] ;  /* 0x00047800011c7983 */ /* 0x001ea80000100a00 */
        /* <DEDUP_REMOVED lines=13> */
[----:B0-----:R-:W-:-:S04]  /*155a0*/  IMAD.WIDE R26, R24, 0x2, R4 ;  /* 0x00000002181a7825 */ /* 0x001fc800078e0204 */
[--C-:B----4-:R-:W-:Y:S01]  /*155b0*/  IMAD.WIDE R24, R25, 0x2, R4.reuse ;  /* 0x0000000219187825 */ /* 0x110fe200078e0204 */
[----:B------:R0:W-:Y:S04]  /*155c0*/  STL.64 [R1+0x1fc8], R26 ;  /* 0x001fc81a01007387 */ /* 0x0001e80000100a00 */
[----:B0-----:R-:W3:Y:S04]  /*155d0*/  LDL.LU.64 R26, [R1+0x2b00] ;  /* 0x002b0000011a7983 */ /* 0x001ee80000300a00 */
[----:B------:R0:W-:Y:S02]  /*155e0*/  STL.64 [R1+0x1fa8], R24 ;  /* 0x001fa81801007387 */ /* 0x0001e40000100a00 */
[----:B0-----:R-:W-:-:S04]  /*155f0*/  IMAD.WIDE R24, R22, 0x2, R4 ;  /* 0x0000000216187825 */ /* 0x001fc800078e0204 */
[--C-:B------:R-:W-:Y:S01]  /*15600*/  IMAD.WIDE R22, R23, 0x2, R4.reuse ;  /* 0x0000000217167825 */ /* 0x100fe200078e0204 */
[----:B------:R0:W-:Y:S04]  /*15610*/  STL.64 [R1+0x1f88], R24 ;  /* 0x001f881801007387 */ /* 0x0001e80000100a00 */
[----:B0-----:R-:W4:Y:S04]  /*15620*/  LDL.LU.64 R24, [R1+0x2af8] ;  /* 0x002af80001187983 */ /* 0x001f280000300a00 */
[----:B------:R0:W-:Y:S02]  /*15630*/  STL.64 [R1+0x1f68], R22 ;  /* 0x001f681601007387 */ /* 0x0001e40000100a00 */
[----:B0-----:R-:W-:-:S04]  /*15640*/  IMAD.WIDE R22, R20, 0x2, R4 ;  /* 0x0000000214167825 */ /* 0x001fc800078e0204 */
[--C-:B------:R-:W-:Y:S01]  /*15650*/  IMAD.WIDE R20, R21, 0x2, R4.reuse ;  /* 0x0000000215147825 */ /* 0x100fe200078e0204 */
        /* <DEDUP_REMOVED lines=33> */
[----:B0-----:R-:W-:-:S05]  /*15870*/  IMAD.WIDE R8, R6, 0x2, R4 ;  /* 0x0000000206087825 */ /* 0x001fca00078e0204 */
[----:B------:R0:W-:Y:S02]  /*15880*/  STL.64 [R1+0x1d88], R8 ;  /* 0x001d880801007387 */ /* 0x0001e40000100a00 */
[----:B0-----:R-:W-:-:S04]  /*15890*/  IMAD.WIDE R8, R2, 0x2, R4 ;  /* 0x0000000202087825 */ /* 0x001fc800078e0204 */
[--C-:B------:R-:W-:Y:S01]  /*158a0*/  IMAD.WIDE R2, R3, 0x2, R4.reuse ;  /* 0x0000000203027825 */ /* 0x100fe200078e0204 */
[----:B------:R0:W-:Y:S04]  /*158b0*/  STL.64 [R1+0x1d68], R8 ;  /* 0x001d680801007387 */ /* 0x0001e80000100a00 */
[----:B0-----:R-:W4:Y:S04]  /*158c0*/  LDL.LU.64 R8, [R1+0x2ab8] ;  /* 0x002ab80001087983 */ /* 0x001f280000300a00 */
[----:B------:R0:W-:Y:S04]  /*158d0*/  STL.64 [R1+0x1d48], R2 ;  /* 0x001d480201007387 */ /* 0x0001e80000100a00 */
[----:B0-----:R-:W2:Y:S01]  /*158e0*/  LDL.LU.64 R2, [R1+0x2ab0] ;  /* 0x002ab00001027983 */ /* 0x001ea20000300a00 */
[----:B------:R-:W-:-:S05]  /*158f0*/  IMAD.WIDE R6, R7, 0x2, R4 ;  /* 0x0000000207067825 */ /* 0x000fca00078e0204 */
[----:B------:R2:W-:Y:S02]  /*15900*/  STL.64 [R1+0x1d28], R6 ;  /* 0x001d280601007387 */ /* 0x0005e40000100a00 */
[----:B--2---:R-:W-:-:S05]  /*15910*/  IMAD.WIDE R6, R2, 0x2, R4 ;  /* 0x0000000202067825 */ /* 0x004fca00078e0204 */
[----:B------:R0:W-:Y:S02]  /*15920*/  STL.64 [R1+0x1d08], R6 ;  /* 0x001d080601007387 */ /* 0x0001e40000100a00 */
[----:B0-----:R-:W-:-:S04]  /*15930*/  IMAD.WIDE R6, R0, 0x2, R4 ;  /* 0x0000000200067825 */ /* 0x001fc800078e0204 */
[----:B------:R-:W-:Y:S01]  /*15940*/  IMAD.WIDE R4, R3, 0x2, R4 ;  /* 0x0000000203047825 */ /* 0x000fe200078e0204 */
[----:B------:R0:W-:Y:S04]  /*15950*/  STL.64 [R1+0x1ce8], R6 ;  /* 0x001ce80601007387 */ /* 0x0001e80000100a00 */
[----:B0-----:R-:W2:Y:S04]  /*15960*/  LDL.LU.64 R6, [R1+0x2aa8] ;  /* 0x002aa80001067983 */ /* 0x001ea80000300a00 */
[----:B------:R0:W-:Y:S04]  /*15970*/  STL.64 [R1+0x1cc8], R4 ;  /* 0x001cc80401007387 */ /* 0x0001e80000100a00 */
[----:B0-----:R-:W3:Y:S04]  /*15980*/  LDL.LU.64 R4, [R1+0x2aa0] ;  /* 0x002aa00001047983 */ /* 0x001ee80000300a00 */
[----:B------:R3:W-:Y:S02]  /*15990*/  STL.64 [R1+0x2a60], R2 ;  /* 0x002a600201007387 */ /* 0x0007e40000100a00 */
[----:B---3--:R-:W-:-:S04]  /*159a0*/  IMAD.WIDE R2, R4, 0x2, R28 ;  /* 0x0000000204027825 */ /* 0x008fc800078e021c */
[--C-:B------:R-:W-:Y:S01]  /*159b0*/  IMAD.WIDE R4, R5, 0x2, R28.reuse ;  /* 0x0000000205047825 */ /* 0x100fe200078e021c */
[----:B------:R2:W-:Y:S04]  /*159c0*/  STL.64 [R1+0x2a20], R2 ;  /* 0x002a200201007387 */ /* 0x0005e80000100a00 */
[----:B------:R0:W-:Y:S01]  /*159d0*/  STL.64 [R1+0x2a00], R4 ;  /* 0x002a000401007387 */ /* 0x0001e20000100a00 */
[----:B--2---:R-:W-:-:S04]  /*159e0*/  IMAD.WIDE R2, R6, 0x2, R28 ;  /* 0x0000000206027825 */ /* 0x004fc800078e021c */
[--C-:B0-----:R-:W-:Y:S01]  /*159f0*/  IMAD.WIDE R4, R7, 0x2, R28.reuse ;  /* 0x0000000207047825 */ /* 0x101fe200078e021c */
[----:B------:R0:W-:Y:S03]  /*15a00*/  STL.64 [R1+0x29e0], R2 ;  /* 0x0029e00201007387 */ /* 0x0001e60000100a00 */
[--C-:B----4-:R-:W-:Y:S01]  /*15a10*/  IMAD.WIDE R6, R9, 0x2, R28.reuse ;  /* 0x0000000209067825 */ /* 0x110fe200078e021c */
[----:B------:R1:W-:Y:S03]  /*15a20*/  STL.64 [R1+0x29c0], R4 ;  /* 0x0029c00401007387 */ /* 0x0003e60000100a00 */
        /* <DEDUP_REMOVED lines=8> */
[--C-:B--2---:R-:W-:Y:S01]  /*15ab0*/  IMAD.WIDE R4, R13, 0x2, R28.reuse ;  /* 0x000000020d047825 */ /* 0x104fe200078e021c */
        /* <DEDUP_REMOVED lines=12> */
[----:B------:R-:W-:Y:S03]  /*15b80*/  STL.64 [R1+0x2860], R6 ;  /* 0x0028600601007387 */ /* 0x000fe60000100a00 */
[--C-:B0-----:R-:W-:Y:S02]  /*15b90*/  IMAD.WIDE R2, R20, 0x2, R28.reuse ;  /* 0x0000000214027825 */ /* 0x101fe400078e021c */
[----:B------:R-:W2:Y:S04]  /*15ba0*/  LDL.LU R20, [R1+0x14] ;  /* 0x0000140001147983 */ /* 0x000ea80000300800 */
[----:B------:R0:W-:Y:S04]  /*15bb0*/  STL.64 [R1+0x2840], R4 ;  /* 0x0028400401007387 */ /* 0x0001e80000100a00 */
[----:B------:R-:W3:Y:S04]  /*15bc0*/  LDL.LU R19, [R1+0x18] ;  /* 0x0000180001137983 */ /* 0x000ee80000300800 */
[----:B------:R1:W-:Y:S04]  /*15bd0*/  STL.64 [R1+0x2820], R2 ;  /* 0x0028200201007387 */ /* 0x0003e80000100a00 */
[----:B------:R-:W3:Y:S01]  /*15be0*/  LDL.LU R18, [R1+0x1c] ;  /* 0x00001c0001127983 */ /* 0x000ee20000300800 */
[----:B0-----:R-:W-:-:S03]  /*15bf0*/  IMAD.WIDE R4, R21, 0x2, R28 ;  /* 0x0000000215047825 */ /* 0x001fc600078e021c */
[----:B---3--:R0:W-:Y:S04]  /*15c00*/  STL.64 [R1+0x2a98], R18 ;  /* 0x002a981201007387 */ /* 0x0081e80000100a00 */
[----:B------:R-:W3:Y:S04]  /*15c10*/  LDL.LU R17, [R1+0x20] ;  /* 0x0000200001117983 */ /* 0x000ee80000300800 */
[----:B------:R-:W4:Y:S04]  /*15c20*/  LDL.LU R16, [R1+0x24] ;  /* 0x0000240001107983 */ /* 0x000f280000300800 */
[----:B------:R-:W4:Y:S04]  /*15c30*/  LDL.LU R15, [R1+0x28] ;  /* 0x00002800010f7983 */ /* 0x000f280000300800 */
[----:B------:R-:W4:Y:S04]  /*15c40*/  LDL.LU R14, [R1+0x2c] ;  /* 0x00002c00010e7983 */ /* 0x000f280000300800 */
[----:B------:R-:W4:Y:S04]  /*15c50*/  LDL.LU R13, [R1+0x30] ;  /* 0x00003000010d7983 */ /* 0x000f280000300800 */
[----:B------:R-:W4:Y:S04]  /*15c60*/  LDL.LU R12, [R1+0x34] ;  /* 0x00003400010c7983 */ /* 0x000f280000300800 */
[----:B------:R-:W4:Y:S04]  /*15c70*/  LDL.LU R11, [R1+0x38] ;  /* 0x00003800010b7983 */ /* 0x000f280000300800 */
[----:B-1----:R-:W4:Y:S04]  /*15c80*/  LDL.LU R3, [R1+0x3c] ;  /* 0x00003c0001037983 */ /* 0x002f280000300800 */
[----:B------:R-:W2:Y:S04]  /*15c90*/  LDL.LU R21, [R1+0x10] ;  /* 0x0000100001157983 */ /* 0x000ea80000300800 */
[----:B------:R-:W4:Y:S04]  /*15ca0*/  LDL.LU R10, [R1+0x40] ;  /* 0x00004000010a7983 */ /* 0x000f280000300800 */
[----:B------:R1:W-:Y:S01]  /*15cb0*/  STL.64 [R1+0x2800], R4 ;  /* 0x0028000401007387 */ /* 0x0003e20000100a00 */
[----:B0-----:R-:W-:-:S03]  /*15cc0*/  IMAD.WIDE R18, R22, 0x2, R28 ;  /* 0x0000000216127825 */ /* 0x001fc600078e021c */
[----:B------:R-:W4:Y:S04]  /*15cd0*/  LDL.LU R9, [R1+0x44] ;  /* 0x0000440001097983 */ /* 0x000f280000300800 */
[----:B------:R-:W4:Y:S04]  /*15ce0*/  LDL.LU R8, [R1+0x48] ;  /* 0x0000480001087983 */ /* 0x000f280000300800 */
[----:B------:R-:W4:Y:S04]  /*15cf0*/  LDL.LU R7, [R1+0x4c] ;  /* 0x00004c0001077983 */ /* 0x000f280000300800 */
[----:B------:R-:W4:Y:S04]  /*15d00*/  LDL.LU R6, [R1+0x50] ;  /* 0x0000500001067983 */ /* 0x000f280000300800 */
[----:B-1----:R-:W4:Y:S04]  /*15d10*/  LDL.LU R5, [R1+0x54] ;  /* 0x0000540001057983 */ /* 0x002f280000300800 */
[----:B------:R-:W4:Y:S04]  /*15d20*/  LDL.LU R4, [R1+0x58] ;  /* 0x0000580001047983 */ /* 0x000f280000300800 */
[----:B------:R-:W4:Y:S04]  /*15d30*/  LDL.LU R2, [R1+0x5c] ;  /* 0x00005c0001027983 */ /* 0x000f280000300800 */
[----:B------:R-:W3:Y:S04]  /*15d40*/  LDL.LU R22, [R1+0xc] ;  /* 0x00000c0001167983 */ /* 0x000ee80000300800 */
[----:B------:R0:W-:Y:S02]  /*15d50*/  STL.64 [R1+0x27e0], R18 ;  /* 0x0027e01201007387 */ /* 0x0001e40000100a00 */
[----:B0-----:R-:W-:-:S02]  /*15d60*/  IMAD.WIDE R18, R23, 0x2, R28 ;  /* 0x0000000217127825 */ /* 0x001fc400078e021c */
[----:B------:R-:W2:Y:S04]  /*15d70*/  LDL.LU R23, [R1+0x8] ;  /* 0x0000080001177983 */ /* 0x000ea80000300800 */
[----:B------:R0:W-:Y:S02]  /*15d80*/  STL.64 [R1+0x27c0], R18 ;  /* 0x0027c01201007387 */ /* 0x0001e40000100a00 */
[--C-:B0-----:R-:W-:Y:S02]  /*15d90*/  IMAD.WIDE R18, R24, 0x2, R28.reuse ;  /* 0x0000000218127825 */ /* 0x101fe400078e021c */
[----:B------:R-:W4:Y:S04]  /*15da0*/  LDL.LU R24, [R1+0x4] ;  /* 0x0000040001187983 */ /* 0x000f280000300800 */
[----:B------:R0:W-:Y:S02]  /*15db0*/  STL.64 [R1+0x27a0], R18 ;  /* 0x0027a01201007387 */ /* 0x0001e40000100a00 */
[----:B0-----:R-:W-:-:S02]  /*15dc0*/  IMAD.WIDE R18, R25, 0x2, R28 ;  /* 0x0000000219127825 */ /* 0x001fc400078e021c */
[----:B------:R-:W3:Y:S04]  /*15dd0*/  LDL.LU R25, [R1] ;  /* 0x0000000001197983 */ /* 0x000ee80000300800 */
[----:B------:R0:W-:Y:S02]  /*15de0*/  STL.64 [R1+0x2780], R18 ;  /* 0x0027801201007387 */ /* 0x0001e40000100a00 */
[----:B0-----:R-:W-:-:S05]  /*15df0*/  IMAD.WIDE R18, R26, 0x2, R28 ;  /* 0x000000021a127825 */ /* 0x001fca00078e021c */
[----:B------:R0:W-:Y:S04]  /*15e00*/  STL.64 [R1+0x2760], R18 ;  /* 0x0027601201007387 */ /* 0x0001e80000100a00 */
[----:B0-----:R-:W2:Y:S01]  /*15e10*/  LDL.LU.64 R18, [R1+0x2a98] ;  /* 0x002a980001127983 */ /* 0x001ea20000300a00 */
[----:B------:R-:W-:-:S05]  /*15e20*/  IMAD.WIDE R26, R27, 0x2, R28 ;  /* 0x000000021b1a7825 */ /* 0x000fca00078e021c */
[----:B------:R3:W-:Y:S02]  /*15e30*/  STL.64 [R1+0x2740], R26 ;  /* 0x0027401a01007387 */ /* 0x0007e40000100a00 */
[----:B---3--:R-:W-:-:S05]  /*15e40*/  IMAD.WIDE R26, R25, 0x2, R28 ;  /* 0x00000002191a7825 */ /* 0x008fca00078e021c */
[----:B------:R4:W-:Y:S02]  /*15e50*/  STL.64 [R1+0x2720], R26 ;  /* 0x0027201a01007387 */ /* 0x0009e40000100a00 */
[----:B----4-:R-:W-:-:S04]  /*15e60*/  IMAD.WIDE R26, R24, 0x2, R28 ;  /* 0x00000002181a7825 */ /* 0x010fc800078e021c */
[--C-:B--2---:R-:W-:Y:S01]  /*15e70*/  IMAD.WIDE R24, R23, 0x2, R28.reuse ;  /* 0x0000000217187825 */ /* 0x104fe200078e021c */
[----:B------:R0:W-:Y:S04]  /*15e80*/  STL.64 [R1+0x2700], R26 ;  /* 0x0027001a01007387 */ /* 0x0001e80000100a00 */
[----:B------:R1:W-:Y:S01]  /*15e90*/  STL.64 [R1+0x26e0], R24 ;  /* 0x0026e01801007387 */ /* 0x0003e20000100a00 */
[----:B0-----:R-:W-:-:S04]  /*15ea0*/  IMAD.WIDE R26, R22, 0x2, R28 ;  /* 0x00000002161a7825 */ /* 0x001fc800078e021c */
[--C-:B------:R-:W-:Y:S01]  /*15eb0*/  IMAD.WIDE R22, R21, 0x2, R28.reuse ;  /* 0x0000000215167825 */ /* 0x100fe200078e021c */
[----:B------:R-:W-:Y:S03]  /*15ec0*/  STL.64 [R1+0x26c0], R26 ;  /* 0x0026c01a01007387 */ /* 0x000fe60000100a00 */
[--C-:B-1----:R-:W-:Y:S01]  /*15ed0*/  IMAD.WIDE R24, R20, 0x2, R28.reuse ;  /* 0x0000000214187825 */ /* 0x102fe200078e021c */
[----:B------:R0:W-:Y:S03]  /*15ee0*/  STL.64 [R1+0x26a0], R22 ;  /* 0x0026a01601007387 */ /* 0x0001e60000100a00 */
[--C-:B------:R-:W-:Y:S01]  /*15ef0*/  IMAD.WIDE R20, R19, 0x2, R28.reuse ;  /* 0x0000000213147825 */ /* 0x100fe200078e021c */
[----:B------:R-:W-:Y:S04]  /*15f00*/  STL.64 [R1+0x2680], R24 ;  /* 0x0026801801007387 */ /* 0x000fe80000100a00 */
        /* <DEDUP_REMOVED lines=15> */
[----:B------:R-:W-:Y:S03]  /*16000*/  STL.64 [R1+0x2580], R16 ;  /* 0x0025801001007387 */ /* 0x000fe60000100a00 */
[----:B0-----:R-:W-:-:S02]  /*16010*/  IMAD.WIDE R14, R3, 0x2, R28 ;  /* 0x00000002030e7825 */ /* 0x001fc400078e021c */
[----:B------:R-:W2:Y:S04]  /*16020*/  LDL.LU R3, [R1+0x60] ;  /* 0x0000600001037983 */ /* 0x000ea80000300800 */
[----:B------:R0:W-:Y:S04]  /*16030*/  STL.64 [R1+0x2560], R12 ;  /* 0x0025600c01007387 */ /* 0x0001e80000100a00 */
[----:B------:R-:W-:Y:S01]  /*16040*/  STL.64 [R1+0x2540], R14 ;  /* 0x0025400e01007387 */ /* 0x000fe20000100a00 */
[----:B0-----:R-:W-:-:S04]  /*16050*/  IMAD.WIDE R12, R10, 0x2, R28 ;  /* 0x000000020a0c7825 */ /* 0x001fc800078e021c */
        /* <DEDUP_REMOVED lines=8> */
[--C-:B---3--:R-:W-:Y:S01]  /*160e0*/  IMAD.WIDE R8, R5, 0x2, R28.reuse ;  /* 0x0000000205087825 */ /* 0x108fe200078e021c */
[----:B------:R-:W-:Y:S03]  /*160f0*/  STL.64 [R1+0x24a0], R10 ;  /* 0x0024a00a01007387 */ /* 0x000fe60000100a00 */
[--C-:B------:R-:W-:Y:S01]  /*16100*/  IMAD.WIDE R6, R4, 0x2, R28.reuse ;  /* 0x0000000204067825 */ /* 0x100fe200078e021c */
[----:B------:R-:W-:Y:S04]  /*16110*/  STL.64 [R1+0x2480], R8 ;  /* 0x0024800801007387 */ /* 0x000fe80000100a00 */
[----:B------:R-:W3:Y:S04]  /*16120*/  LDL.LU R27, [R1+0x74] ;  /* 0x00007400011b7983 */ /* 0x000ee80000300800 */
[----:B------:R-:W-:Y:S04]  /*16130*/  STL.64 [R1+0x2460], R6 ;  /* 0x0024600601007387 */ /* 0x000fe80000100a00 */
[----:B------:R-:W4:Y:S01]  /*16140*/  LDL.LU R26, [R1+0x78] ;  /* 0x00007800011a7983 */ /* 0x000f220000300800 */
[----:B------:R-:W-:-:S05]  /*16150*/  IMAD.WIDE R4, R2, 0x2, R28 ;  /* 0x0000000202047825 */ /* 0x000fca00078e021c */
[----:B------:R-:W-:Y:S04]  /*16160*/  STL.64 [R1+0x2440], R4 ;  /* 0x0024400401007387 */ /* 0x000fe80000100a00 */
[----:B----4-:R0:W-:Y:S04]  /*16170*/  STL [R1+0x2a80], R26 ;  /* 0x002a801a01007387 */ /* 0x0101e80000100800 */
[----:B0-----:R-:W4:Y:S04]  /*16180*/  LDL.LU R26, [R1+0x70] ;  /* 0x00007000011a7983 */ /* 0x001f280000300800 */
[----:B---3--:R0:W-:Y:S04]  /*16190*/  STL [R1+0x2a84], R27 ;  /* 0x002a841b01007387 */ /* 0x0081e80000100800 */
[----:B0-----:R-:W3:Y:S04]  /*161a0*/  LDL.LU R27, [R1+0x6c] ;  /* 0x00006c00011b7983 */ /* 0x001ee80000300800 */
[----:B----4-:R0:W-:Y:S04]  /*161b0*/  STL [R1+0x2a88], R26 ;  /* 0x002a881a01007387 */ /* 0x0101e80000100800 */
[----:B0-----:R-:W4:Y:S04]  /*161c0*/  LDL.LU R26, [R1+0x68] ;  /* 0x00006800011a7983 */ /* 0x001f280000300800 */
[----:B---3--:R0:W-:Y:S04]  /*161d0*/  STL [R1+0x2a8c], R27 ;  /* 0x002a8c1b01007387 */ /* 0x0081e80000100800 */
[----:B0-----:R-:W3:Y:S01]  /*161e0*/  LDL.LU R27, [R1+0x64] ;  /* 0x00006400011b7983 */ /* 0x001ee20000300800 */
[----:B--2---:R-:W-:-:S03]  /*161f0*/  IMAD.WIDE R2, R3, 0x2, R28 ;  /* 0x0000000203027825 */ /* 0x004fc600078e021c */
[----:B----4-:R3:W-:Y:S04]  /*16200*/  STL [R1+0x2a90], R26 ;  /* 0x002a901a01007387 */ /* 0x0107e80000100800 */
[----:B------:R-:W2:Y:S04]  /*16210*/  LDL.LU R25, [R1+0x7c] ;  /* 0x00007c0001197983 */ /* 0x000ea80000300800 */
        /* <DEDUP_REMOVED lines=12> */
[----:B------:R0:W-:Y:S04]  /*162e0*/  STL.64 [R1+0x2420], R2 ;  /* 0x0024200201007387 */ /* 0x0001e80000100a00 */
[----:B------:R-:W4:Y:S04]  /*162f0*/  LDL.LU R13, [R1+0xb0] ;  /* 0x0000b000010d7983 */ /* 0x000f280000300800 */
[----:B------:R-:W4:Y:S04]  /*16300*/  LDL.LU R12, [R1+0xb4] ;  /* 0x0000b400010c7983 */ /* 0x000f280000300800 */
[----:B------:R-:W4:Y:S01]  /*16310*/  LDL.LU R11, [R1+0xb8] ;  /* 0x0000b800010b7983 */ /* 0x000f220000300800 */
[----:B---3--:R-:W-:-:S03]  /*16320*/  IMAD.WIDE R26, R27, 0x2, R28 ;  /* 0x000000021b1a7825 */ /* 0x008fc600078e021c */
[----:B------:R-:W3:Y:S04]  /*16330*/  LDL.LU R10, [R1+0xbc] ;  /* 0x0000bc00010a7983 */ /* 0x000ee80000300800 */
[----:B------:R-:W3:Y:S04]  /*16340*/  LDL.LU R9, [R1+0xc0] ;  /* 0x0000c00001097983 */ /* 0x000ee80000300800 */
[----:B------:R-:W3:Y:S04]  /*16350*/  LDL.LU R8, [R1+0xc4] ;  /* 0x0000c40001087983 */ /* 0x000ee80000300800 */
[----:B------:R-:W3:Y:S04]  /*16360*/  LDL.LU R7, [R1+0xc8] ;  /* 0x0000c80001077983 */ /* 0x000ee80000300800 */
[----:B------:R-:W3:Y:S04]  /*16370*/  LDL.LU R6, [R1+0xcc] ;  /* 0x0000cc0001067983 */ /* 0x000ee80000300800 */
[----:B------:R-:W3:Y:S04]  /*16380*/  LDL.LU R4, [R1+0xd0] ;  /* 0x0000d00001047983 */ /* 0x000ee80000300800 */
[----:B0-----:R-:W3:Y:S04]  /*16390*/  LDL.LU R2, [R1+0xd4] ;  /* 0x0000d40001027983 */ /* 0x001ee80000300800 */
[----:B------:R-:W3:Y:S04]  /*163a0*/  LDL.LU R3, [R1+0xd8] ;  /* 0x0000d80001037983 */ /* 0x000ee80000300800 */
[----:B------:R0:W-:Y:S04]  /*163b0*/  STL.64 [R1+0x2400], R26 ;  /* 0x0024001a01007387 */ /* 0x0001e80000100a00 */
[----:B0-----:R-:W2:Y:S02]  /*163c0*/  LDL.LU R26, [R1+0x2a90] ;  /* 0x002a9000011a7983 */ /* 0x001ea40000300800 */
[----:B--2---:R-:W-:-:S05]  /*163d0*/  IMAD.WIDE R26, R26, 0x2, R28 ;  /* 0x000000021a1a7825 */ /* 0x004fca00078e021c */
        /* <DEDUP_REMOVED lines=12> */
[----:B------:R0:W-:Y:S02]  /*164a0*/  STL.64 [R1+0x2360], R26 ;  /* 0x0023601a01007387 */ /* 0x0001e40000100a00 */
[----:B0-----:R-:W-:-:S04]  /*164b0*/  IMAD.WIDE R26, R25, 0x2, R28 ;  /* 0x00000002191a7825 */ /* 0x001fc800078e021c */
[--C-:B----4-:R-:W-:Y:S01]  /*164c0*/  IMAD.WIDE R24, R24, 0x2, R28.reuse ;  /* 0x0000000218187825 */ /* 0x110fe200078e021c */
        /* <DEDUP_REMOVED lines=20> */
[----:B------:R1:W-:Y:S01]  /*16610*/  STL.64 [R1+0x2200], R18 ;  /* 0x0022001201007387 */ /* 0x0003e20000100a00 */
[----:B0-----:R-:W-:-:S04]  /*16620*/  IMAD.WIDE R16, R15, 0x2, R28 ;  /* 0x000000020f107825 */ /* 0x001fc800078e021c */
[--C-:B------:R-:W-:Y:S01]  /*16630*/  IMAD.WIDE R14, R14, 0x2, R28.reuse ;  /* 0x000000020e0e7825 */ /* 0x100fe200078e021c */
[----:B------:R0:W-:Y:S03]  /*16640*/  STL.64 [R1+0x21e0], R16 ;  /* 0x0021e01001007387 */ /* 0x0001e60000100a00 */
[--C-:B-1----:R-:W-:Y:S01]  /*16650*/  IMAD.WIDE R18, R13, 0x2, R28.reuse ;  /* 0x000000020d127825 */ /* 0x102fe200078e021c */
[----:B------:R1:W-:Y:S04]  /*16660*/  STL.64 [R1+0x21c0], R14 ;  /* 0x0021c00e01007387 */ /* 0x0003e80000100a00 */
[----:B------:R-:W-:Y:S01]  /*16670*/  STL.64 [R1+0x21a0], R18 ;  /* 0x0021a01201007387 */ /* 0x000fe20000100a00 */
[----:B0-----:R-:W-:-:S04]  /*16680*/  IMAD.WIDE R16, R12, 0x2, R28 ;  /* 0x000000020c107825 */ /* 0x001fc800078e021c */
[--C-:B-1----:R-:W-:Y:S01]  /*16690*/  IMAD.WIDE R14, R11, 0x2, R28.reuse ;  /* 0x000000020b0e7825 */ /* 0x102fe200078e021c */
[----:B------:R-:W-:Y:S03]  /*166a0*/  STL.64 [R1+0x2180], R16 ;  /* 0x0021801001007387 */ /* 0x000fe60000100a00 */
[--C-:B---3--:R-:W-:Y:S01]  /*166b0*/  IMAD.WIDE R12, R10, 0x2, R28.reuse ;  /* 0x000000020a0c7825 */ /* 0x108fe200078e021c */
        /* <DEDUP_REMOVED lines=12> */
[----:B------:R-:W-:Y:S03]  /*16780*/  STL.64 [R1+0x20a0], R8 ;  /* 0x0020a00801007387 */ /* 0x000fe60000100a00 */
[--C-:B------:R-:W-:Y:S01]  /*16790*/  IMAD.WIDE R2, R3, 0x2, R28.reuse ;  /* 0x0000000203027825 */ /* 0x100fe200078e021c */
[----:B------:R-:W3:Y:S04]  /*167a0*/  LDL.LU R16, [R1+0xec] ;  /* 0x0000ec0001107983 */ /* 0x000ee80000300800 */
[----:B------:R-:W-:Y:S04]  /*167b0*/  STL.64 [R1+0x2080], R6 ;  /* 0x0020800601007387 */ /* 0x000fe80000100a00 */
[----:B------:R-:W4:Y:S04]  /*167c0*/  LDL.LU R4, [R1+0xf8] ;  /* 0x0000f80001047983 */ /* 0x000f280000300800 */
[----:B------:R0:W-:Y:S04]  /*167d0*/  STL.64 [R1+0x2060], R2 ;  /* 0x0020600201007387 */ /* 0x0001e80000100a00 */
[----:B------:R-:W4:Y:S04]  /*167e0*/  LDL.LU R27, [R1+0xfc] ;  /* 0x0000fc00011b7983 */ /* 0x000f280000300800 */
[----:B------:R-:W4:Y:S04]  /*167f0*/  LDL.LU R15, [R1+0x100] ;  /* 0x00010000010f7983 */ /* 0x000f280000300800 */
[----:B0-----:R-:W2:Y:S04]  /*16800*/  LDL.LU R2, [R1+0x104] ;  /* 0x0001040001027983 */ /* 0x001ea80000300800 */
[----:B------:R-:W3:Y:S04]  /*16810*/  LDL.LU R3, [R1+0x108] ;  /* 0x0001080001037983 */ /* 0x000ee80000300800 */
[----:B---3--:R0:W-:Y:S04]  /*16820*/  STL [R1+0x2a68], R3 ;  /* 0x002a680301007387 */ /* 0x0081e80000100800 */
[----:B0-----:R-:W3:Y:S04]  /*16830*/  LDL.LU R3, [R1+0xf4] ;  /* 0x0000f40001037983 */ /* 0x001ee80000300800 */
[----:B--2---:R0:W-:Y:S04]  /*16840*/  STL [R1+0x2a6c], R2 ;  /* 0x002a6c0201007387 */ /* 0x0041e80000100800 */
[----:B0-----:R-:W2:Y:S04]  /*16850*/  LDL.LU R2, [R1+0xf0] ;  /* 0x0000f00001027983 */ /* 0x001ea80000300800 */
[----:B---3--:R0:W-:Y:S04]  /*16860*/  STL [R1+0x2a70], R3 ;  /* 0x002a700301007387 */ /* 0x0081e80000100800 */
[----:B0-----:R-:W3:Y:S04]  /*16870*/  LDL.LU R3, [R1+0xe8] ;  /* 0x0000e80001037983 */ /* 0x001ee80000300800 */
[----:B--2---:R0:W-:Y:S04]  /*16880*/  STL [R1+0x2a74], R2 ;  /* 0x002a740201007387 */ /* 0x0041e80000100800 */
[----:B0-----:R-:W2:Y:S04]  /*16890*/  LDL.LU R2, [R1+0xe4] ;  /* 0x0000e40001027983 */ /* 0x001ea80000300800 */
[----:B---3--:R0:W-:Y:S04]  /*168a0*/  STL [R1+0x2a78], R3 ;  /* 0x002a780301007387 */ /* 0x0081e80000100800 */
[----:B0-----:R-:W3:Y:S01]  /*168b0*/  LDL.LU R3, [R1+0xe0] ;  /* 0x0000e00001037983 */ /* 0x001ee20000300800 */
[----:B------:R-:W-:-:S03]  /*168c0*/  IMAD.WIDE R6, R5, 0x2, R28 ;  /* 0x0000000205067825 */ /* 0x000fc600078e021c */
[----:B--2---:R-:W-:Y:S04]  /*168d0*/  STL [R1+0x2a7c], R2 ;  /* 0x002a7c0201007387 */ /* 0x004fe80000100800 */
[----:B------:R-:W2:Y:S04]  /*168e0*/  LDL.LU R26, [R1+0x10c] ;  /* 0x00010c00011a7983 */ /* 0x000ea80000300800 */
[----:B------:R-:W2:Y:S04]  /*168f0*/  LDL.LU R25, [R1+0x110] ;  /* 0x0001100001197983 */ /* 0x000ea80000300800 */
[----:B------:R0:W-:Y:S04]  /*16900*/  STL.64 [R1+0x2040], R6 ;  /* 0x0020400601007387 */ /* 0x0001e80000100a00 */
[----:B------:R-:W2:Y:S04]  /*16910*/  LDL.LU R24, [R1+0x114] ;  /* 0x0001140001187983 */ /* 0x000ea80000300800 */
        /* <DEDUP_REMOVED lines=11> */
[----:B------:R-:W2:Y:S04]  /*169d0*/  LDL.64 R10, [R1+0x490] ;  /* 0x00049000010a7983 */ /* 0x000ea80000100a00 */
[----:B------:R-:W2:Y:S04]  /*169e0*/  LDL.64 R8, [R1+0x488] ;  /* 0x0004880001087983 */ /* 0x000ea80000100a00 */
[----:B0-----:R-:W2:Y:S01]  /*169f0*/  LDL.64 R6, [R1+0x480] ;  /* 0x0004800001067983 */ /* 0x001ea20000100a00 */
        /* <DEDUP_REMOVED lines=8> */
[----:B0-----:R-:W-:-:S05]  /*16a80*/  IMAD.WIDE R2, R16, 0x2, R28 ;  /* 0x0000000210027825 */ /* 0x001fca00078e021c */
[----:B------:R0:W-:Y:S04]  /*16a90*/  STL.64 [R1+0x1fc0], R2 ;  /* 0x001fc00201007387 */ /* 0x0001e80000100a00 */
[----:B0-----:R-:W3:Y:S04]  /*16aa0*/  LDL.LU R2, [R1+0x2a74] ;  /* 0x002a740001027983 */ /* 0x001ee80000300800 */
[----:B------:R-:W2:Y:S01]  /*16ab0*/  LDL.LU R16, [R1+0x150] ;  /* 0x0001500001107983 */ /* 0x000ea20000300800 */
[----:B---3--:R-:W-:-:S05]  /*16ac0*/  IMAD.WIDE R2, R2, 0x2, R28 ;  /* 0x0000000202027825 */ /* 0x008fca00078e021c */
[----:B------:R0:W-:Y:S04]  /*16ad0*/  STL.64 [R1+0x1fa0], R2 ;  /* 0x001fa00201007387 */ /* 0x0001e80000100a00 */
[----:B0-----:R-:W3:Y:S02]  /*16ae0*/  LDL.LU R3, [R1+0x2a70] ;  /* 0x002a700001037983 */ /* 0x001ee40000300800 */
[----:B---3--:R-:W-:-:S05]  /*16af0*/  IMAD.WIDE R2, R3, 0x2, R28 ;  /* 0x0000000203027825 */ /* 0x008fca00078e021c */
[----:B------:R4:W-:Y:S02]  /*16b00*/  STL.64 [R1+0x1f80], R2 ;  /* 0x001f800201007387 */ /* 0x0009e40000100a00 */
[--C-:B----4-:R-:W-:Y:S02]  /*16b10*/  IMAD.WIDE R2, R4, 0x2, R28.reuse ;  /* 0x0000000204027825 */ /* 0x110fe400078e021c */
[----:B------:R-:W3:Y:S04]  /*16b20*/  LDL.LU R4, [R1+0x154] ;  /* 0x0001540001047983 */ /* 0x000ee80000300800 */
[----:B------:R0:W-:Y:S02]  /*16b30*/  STL.64 [R1+0x1f60], R2 ;  /* 0x001f600201007387 */ /* 0x0001e40000100a00 */
[----:B0-----:R-:W-:-:S05]  /*16b40*/  IMAD.WIDE R2, R27, 0x2, R28 ;  /* 0x000000021b027825 */ /* 0x001fca00078e021c */
[----:B------:R0:W-:Y:S02]  /*16b50*/  STL.64 [R1+0x1f40], R2 ;  /* 0x001f400201007387 */ /* 0x0001e40000100a00 */
[----:B0-----:R-:W-:-:S05]  /*16b60*/  IMAD.WIDE R2, R15, 0x2, R28 ;  /* 0x000000020f027825 */ /* 0x001fca00078e021c */
[----:B------:R0:W-:Y:S04]  /*16b70*/  STL.64 [R1+0x1f20], R2 ;  /* 0x001f200201007387 */ /* 0x0001e80000100a00 */
[----:B0-----:R-:W4:Y:S02]  /*16b80*/  LDL.LU R2, [R1+0x2a6c] ;  /* 0x002a6c0001027983 */ /* 0x001f240000300800 */
[----:B----4-:R-:W-:-:S05]  /*16b90*/  IMAD.WIDE R2, R2, 0x2, R28 ;  /* 0x0000000202027825 */ /* 0x010fca00078e021c */
[----:B------:R0:W-:Y:S04]  /*16ba0*/  STL.64 [R1+0x1f00], R2 ;  /* 0x001f000201007387 */ /* 0x0001e80000100a00 */
[----:B0-----:R-:W4:Y:S01]  /*16bb0*/  LDL.LU R3, [R1+0x2a68] ;  /* 0x002a680001037983 */ /* 0x001f220000300800 */
[----:B--2---:R-:W-:-:S04]  /*16bc0*/  IMAD.WIDE R26, R26, 0x2, R28 ;  /* 0x000000021a1a7825 */ /* 0x004fc800078e021c */
[----:B----4-:R-:W-:-:S05]  /*16bd0*/  IMAD.WIDE R2, R3, 0x2, R28 ;  /* 0x0000000203027825 */ /* 0x010fca00078e021c */
[----:B------:R0:W-:Y:S04]  /*16be0*/  STL.64 [R1+0x1ee0], R2 ;  /* 0x001ee00201007387 */ /* 0x0001e80000100a00 */
[----:B0-----:R-:W2:Y:S04]  /*16bf0*/  LDL.LU.64 R2, [R1+0x2a60] ;  /* 0x002a600001027983 */ /* 0x001ea80000300a00 */
[----:B------:R-:W4:Y:S04]  /*16c00*/  LDL.LU R15, [R1+0x158] ;  /* 0x00015800010f7983 */ /* 0x000f280000300800 */
[----:B------:R0:W-:Y:S02]  /*16c10*/  STL.64 [R1+0x1ec0], R26 ;  /* 0x001ec01a01007387 */ /* 0x0001e40000100a00 */
[----:B0-----:R-:W-:-:S04]  /*16c20*/  IMAD.WIDE R26, R25, 0x2, R28 ;  /* 0x00000002191a7825 */ /* 0x001fc800078e021c */
[--C-:B------:R-:W-:Y:S01]  /*16c30*/  IMAD.WIDE R24, R24, 0x2, R28.reuse ;  /* 0x0000000218187825 */ /* 0x100fe200078e021c */
[----:B------:R0:W-:Y:S04]  /*16c40*/  STL.64 [R1+0x1ea0], R26 ;  /* 0x001ea01a01007387 */ /* 0x0001e80000100a00 */
[----:B------:R1:W-:Y:S01]  /*16c50*/  STL.64 [R1+0x1e80], R24 ;  /* 0x001e801801007387 */ /* 0x0003e20000100a00 */
[----:B0-----:R-:W-:-:S04]  /*16c60*/  IMAD.WIDE R26, R23, 0x2, R28 ;  /* 0x00000002171a7825 */ /* 0x001fc800078e021c */
[--C-:B-1----:R-:W-:Y:S02]  /*16c70*/  IMAD.WIDE R24, R14, 0x2, R28.reuse ;  /* 0x000000020e187825 */ /* 0x102fe400078e021c */
[----:B------:R-:W4:Y:S04]  /*16c80*/  LDL.LU R14, [R1+0x15c] ;  /* 0x00015c00010e7983 */ /* 0x000f280000300800 */
[----:B------:R0:W-:Y:S04]  /*16c90*/  STL.64 [R1+0x1e60], R26 ;  /* 0x001e601a01007387 */ /* 0x0001e80000100a00 */
[----:B------:R1:W-:Y:S01]  /*16ca0*/  STL.64 [R1+0x1e40], R24 ;  /* 0x001e401801007387 */ /* 0x0003e20000100a00 */
[----:B0-----:R-:W-:-:S04]  /*16cb0*/  IMAD.WIDE R26, R22, 0x2, R28 ;  /* 0x00000002161a7825 */ /* 0x001fc800078e021c */
[--C-:B-1----:R-:W-:Y:S01]  /*16cc0*/  IMAD.WIDE R24, R21, 0x2, R28.reuse ;  /* 0x0000000215187825 */ /* 0x102fe200078e021c */
[----:B------:R-:W-:Y:S03]  /*16cd0*/  STL.64 [R1+0x1e20], R26 ;  /* 0x001e201a01007387 */ /* 0x000fe60000100a00 */
[--C-:B------:R-:W-:Y:S01]  /*16ce0*/  IMAD.WIDE R22, R20, 0x2, R28.reuse ;  /* 0x0000000214167825 */ /* 0x100fe200078e021c */
[----:B------:R0:W-:Y:S03]  /*16cf0*/  STL.64 [R1+0x1e00], R24 ;  /* 0x001e001801007387 */ /* 0x0001e60000100a00 */
[--C-:B------:R-:W-:Y:S02]  /*16d00*/  IMAD.WIDE R20, R13, 0x2, R28.reuse ;  /* 0x000000020d147825 */ /* 0x100fe400078e021c */
[----:B------:R-:W4:Y:S04]  /*16d10*/  LDL.LU R13, [R1+0x160] ;  /* 0x00016000010d7983 */ /* 0x000f280000300800 */
[----:B------:R1:W-:Y:S01]  /*16d20*/  STL.64 [R1+0x1de0], R22 ;  /* 0x001de01601007387 */ /* 0x0003e20000100a00 */
[----:B0-----:R-:W-:-:S03]  /*16d30*/  IMAD.WIDE R24, R19, 0x2, R28 ;  /* 0x0000000213187825 */ /* 0x001fc600078e021c */
[----:B------:R0:W-:Y:S04]  /*16d40*/  STL.64 [R1+0x1dc0], R20 ;  /* 0x001dc01401007387 */ /* 0x0001e80000100a00 */
[----:B------:R-:W-:Y:S01]  /*16d50*/  STL.64 [R1+0x1da0], R24 ;  /* 0x001da01801007387 */ /* 0x000fe20000100a00 */
[----:B-1----:R-:W-:-:S04]  /*16d60*/  IMAD.WIDE R22, R18, 0x2, R28 ;  /* 0x0000000212167825 */ /* 0x002fc800078e021c */
[--C-:B0-----:R-:W-:Y:S01]  /*16d70*/  IMAD.WIDE R20, R17, 0x2, R28.reuse ;  /* 0x0000000211147825 */ /* 0x101fe200078e021c */
[----:B------:R-:W-:Y:S03]  /*16d80*/  STL.64 [R1+0x1d80], R22 ;  /* 0x001d801601007387 */ /* 0x000fe60000100a00 */
[--C-:B------:R-:W-:Y:S02]  /*16d90*/  IMAD.WIDE R18, R12, 0x2, R28.reuse ;  /* 0x000000020c127825 */ /* 0x100fe400078e021c */
[----:B------:R-:W4:Y:S04]  /*16da0*/  LDL.LU R12, [R1+0x164] ;  /* 0x00016400010c7983 */ /* 0x000f280000300800 */
[----:B------:R0:W-:Y:S04]  /*16db0*/  STL.64 [R1+0x1d60], R20 ;  /* 0x001d601401007387 */ /* 0x0001e80000100a00 */
[----:B------:R2:W-:Y:S01]  /*16dc0*/  STL.64 [R1+0x1d40], R18 ;  /* 0x001d401201007387 */ /* 0x0005e20000100a00 */
[----:B0-----:R-:W-:-:S04]  /*16dd0*/  IMAD.WIDE R20, R5, 0x2, R28 ;  /* 0x0000000205147825 */ /* 0x001fc800078e021c */
[----:B------:R-:W-:-:S04]  /*16de0*/  IMAD.WIDE R22, R16, 0x2, R8 ;  /* 0x0000000210167825 */ /* 0x000fc800078e0208 */
[--C-:B--2---:R-:W-:Y:S02]  /*16df0*/  IMAD.WIDE R18, R2, 0x2, R28.reuse ;  /* 0x0000000202127825 */ /* 0x104fe400078e021c */
[----:B------:R0:W5:Y:S04]  /*16e00*/  LDL.LU R2, [R1+0x2a58] ;  /* 0x002a580001027983 */ /* 0x0001680000300800 */
[----:B------:R1:W-:Y:S02]  /*16e10*/  STL.64 [R1+0x1d20], R20 ;  /* 0x001d201401007387 */ /* 0x0003e40000100a00 */
[--C-:B-1----:R-:W-:Y:S02]  /*16e20*/  IMAD.WIDE R20, R0, 0x2, R28.reuse ;  /* 0x0000000200147825 */ /* 0x102fe400078e021c */
[----:B------:R0:W5:Y:S04]  /*16e30*/  LDL.LU R0, [R1+0x2a54] ;  /* 0x002a540001007983 */ /* 0x0001680000300800 */
[----:B------:R1:W-:Y:S02]  /*16e40*/  STL.64 [R1+0x1d00], R18 ;  /* 0x001d001201007387 */ /* 0x0003e40000100a00 */
[----:B-1----:R-:W-:-:S02]  /*16e50*/  IMAD.WIDE R18, R3, 0x2, R28 ;  /* 0x0000000203127825 */ /* 0x002fc400078e021c */
[----:B------:R-:W2:Y:S04]  /*16e60*/  LDL.LU R3, [R1+0x2a50] ;  /* 0x002a500001037983 */ /* 0x000ea80000300800 */
[----:B------:R1:W-:Y:S04]  /*16e70*/  STL.64 [R1+0x1ce0], R20 ;  /* 0x001ce01401007387 */ /* 0x0003e80000100a00 */
[----:B------:R-:W2:Y:S04]  /*16e80*/  LDL.LU R5, [R1+0x168] ;  /* 0x0001680001057983 */ /* 0x000ea80000300800 */
[----:B------:R3:W-:Y:S01]  /*16e90*/  STL.64 [R1+0x1cc0], R18 ;  /* 0x001cc01201007387 */ /* 0x0007e20000100a00 */
[----:B-1----:R-:W-:-:S05]  /*16ea0*/  IMAD.WIDE R20, R16, 0x2, R10 ;  /* 0x0000000210147825 */ /* 0x002fca00078e020a */
[----:B------:R1:W-:Y:S01]  /*16eb0*/  STL.64 [R1+0x1cb8], R20 ;  /* 0x001cb81401007387 */ /* 0x0003e20000100a00 */
[----:B---3--:R-:W-:-:S03]  /*16ec0*/  IMAD.WIDE R18, R16, 0x2, R6 ;  /* 0x0000000210127825 */ /* 0x008fc600078e0206 */
[----:B------:R-:W-:Y:S04]  /*16ed0*/  STL.64 [R1+0x1cb0], R22 ;  /* 0x001cb01601007387 */ /* 0x000fe80000100a00 */
[----:B------:R3:W-:Y:S01]  /*16ee0*/  STL.64 [R1+0x1ca8], R18 ;  /* 0x001ca81201007387 */ /* 0x0007e20000100a00 */
[----:B-1----:R-:W-:-:S04]  /*16ef0*/  IMAD.WIDE R20, R16, 0x2, R28 ;  /* 0x0000000210147825 */ /* 0x002fc800078e021c */
[C---:B------:R-:W-:Y:S01]  /*16f00*/  IMAD.WIDE R16, R4.reuse, 0x2, R10 ;  /* 0x0000000204107825 */ /* 0x040fe200078e020a */
[----:B---3--:R-:W3:Y:S03]  /*16f10*/  LDL.LU R18, [R1+0x16c] ;  /* 0x00016c0001127983 */ /* 0x008ee60000300800 */
[C---:B------:R-:W-:Y:S01]  /*16f20*/  IMAD.WIDE R22, R4.reuse, 0x2, R6 ;  /* 0x0000000204167825 */ /* 0x040fe200078e0206 */
[----:B------:R1:W-:Y:S04]  /*16f30*/  STL.64 [R1+0x1ca0], R20 ;  /* 0x001ca01401007387 */ /* 0x0003e80000100a00 */
[----:B------:R0:W-:Y:S01]  /*16f40*/  STL.64 [R1+0x1c98], R16 ;  /* 0x001c981001007387 */ /* 0x0001e20000100a00 */
[----:B-1----:R-:W-:-:S04]  /*16f50*/  IMAD.WIDE R20, R4, 0x2, R8 ;  /* 0x0000000204147825 */ /* 0x002fc800078e0208 */
[----:B0-----:R-:W-:Y:S01]  /*16f60*/  IMAD.WIDE R16, R4, 0x2, R28 ;  /* 0x0000000204107825 */ /* 0x001fe200078e021c */
[----:B------:R4:W-:Y:S04]  /*16f70*/  STL.64 [R1+0x1c90], R20 ;  /* 0x001c901401007387 */ /* 0x0009e80000100a00 */
[----:B------:R0:W-:Y:S04]  /*16f80*/  STL.64 [R1+0x1c88], R22 ;  /* 0x001c881601007387 */ /* 0x0001e80000100a00 */
[----:B------:R-:W3:Y:S01]  /*16f90*/  LDL.LU R4, [R1+0x170] ;  /* 0x0001700001047983 */ /* 0x000ee20000300800 */
[----:B----4-:R-:W-:-:S03]  /*16fa0*/  IMAD.WIDE R20, R15, 0x2, R10 ;  /* 0x000000020f147825 */ /* 0x010fc600078e020a */
[----:B------:R1:W-:Y:S04]  /*16fb0*/  STL.64 [R1+0x1c80], R16 ;  /* 0x001c801001007387 */ /* 0x0003e80000100a00 */
[----:B------:R4:W-:Y:S01]  /*16fc0*/  STL.64 [R1+0x1c78], R20 ;  /* 0x001c781401007387 */ /* 0x0009e20000100a00 */
[----:B0-----:R-:W-:-:S04]  /*16fd0*/  IMAD.WIDE R22, R15, 0x2, R28 ;  /* 0x000000020f167825 */ /* 0x001fc800078e021c */
[----:B-1----:R-:W-:-:S04]  /*16fe0*/  IMAD.WIDE R16, R15, 0x2, R8 ;  /* 0x000000020f107825 */ /* 0x002fc800078e0208 */
[----:B----4-:R-:W-:Y:S01]  /*16ff0*/  IMAD.WIDE R20, R15, 0x2, R6 ;  /* 0x000000020f147825 */ /* 0x010fe200078e0206 */
[----:B------:R0:W-:Y:S03]  /*17000*/  STL.64 [R1+0x1c70], R16 ;  /* 0x001c701001007387 */ /* 0x0001e60000100a00 */
[C---:B------:R-:W-:Y:S01]  /*17010*/  IMAD.WIDE R24, R14.reuse, 0x2, R8 ;  /* 0x000000020e187825 */ /* 0x040fe200078e0208 */
[----:B0-----:R-:W4:Y:S04]  /*17020*/  LDL.LU R17, [R1+0x174] ;  /* 0x0001740001117983 */ /* 0x001f280000300800 */
[----:B------:R0:W-:Y:S04]  /*17030*/  STL.64 [R1+0x1c68], R20 ;  /* 0x001c681401007387 */ /* 0x0001e80000100a00 */
[----:B------:R1:W-:Y:S01]  /*17040*/  STL.64 [R1+0x1c60], R22 ;  /* 0x001c601601007387 */ /* 0x0003e20000100a00 */
[----:B0-----:R-:W-:-:S04]  /*17050*/  IMAD.WIDE R20, R14, 0x2, R10 ;  /* 0x000000020e147825 */ /* 0x001fc800078e020a */
[C---:B-1----:R-:W-:Y:S01]  /*17060*/  IMAD.WIDE R22, R14.reuse, 0x2, R6 ;  /* 0x000000020e167825 */ /* 0x042fe200078e0206 */
[----:B------:R0:W-:Y:S04]  /*17070*/  STL.64 [R1+0x1c58], R20 ;  /* 0x001c581401007387 */ /* 0x0001e80000100a00 */
[----:B------:R1:W-:Y:S04]  /*17080*/  STL.64 [R1+0x1c50], R24 ;  /* 0x001c501801007387 */ /* 0x0003e80000100a00 */
[----:B------:R-:W4:Y:S01]  /*17090*/  LDL.LU R16, [R1+0x178] ;  /* 0x0001780001107983 */ /* 0x000f220000300800 */
[----:B0-----:R-:W-:-:S03]  /*170a0*/  IMAD.WIDE R20, R14, 0x2, R28 ;  /* 0x000000020e147825 */ /* 0x001fc600078e021c */
[----:B------:R0:W-:Y:S01]  /*170b0*/  STL.64 [R1+0x1c48], R22 ;  /* 0x001c481601007387 */ /* 0x0001e20000100a00 */
[----:B------:R-:W-:-:S03]  /*170c0*/  IMAD.WIDE R14, R13, 0x2, R10 ;  /* 0x000000020d0e7825 */ /* 0x000fc600078e020a */
[----:B------:R0:W-:Y:S04]  /*170d0*/  STL.64 [R1+0x1c40], R20 ;  /* 0x001c401401007387 */ /* 0x0001e80000100a00 */
[----:B------:R0:W-:Y:S01]  /*170e0*/  STL.64 [R1+0x1c38], R14 ;  /* 0x001c380e01007387 */ /* 0x0001e20000100a00 */
[----:B-1----:R-:W-:-:S04]  /*170f0*/  IMAD.WIDE R24, R13, 0x2, R28 ;  /* 0x000000020d187825 */ /* 0x002fc800078e021c */
[----:B0-----:R-:W-:-:S04]  /*17100*/  IMAD.WIDE R22, R13, 0x2, R8 ;  /* 0x000000020d167825 */ /* 0x001fc800078e0208 */
[----:B------:R-:W-:Y:S01]  /*17110*/  IMAD.WIDE R20, R13, 0x2, R6 ;  /* 0x000000020d147825 */ /* 0x000fe200078e0206 */
[----:B------:R-:W4:Y:S04]  /*17120*/  LDL.LU R15, [R1+0x17c] ;  /* 0x00017c00010f7983 */ /* 0x000f280000300800 */
[----:B------:R0:W-:Y:S04]  /*17130*/  STL.64 [R1+0x1c30], R22 ;  /* 0x001c301601007387 */ /* 0x0001e80000100a00 */
[----:B------:R1:W-:Y:S04]  /*17140*/  STL.64 [R1+0x1c28], R20 ;  /* 0x001c281401007387 */ /* 0x0003e80000100a00 */
[----:B------:R1:W-:Y:S01]  /*17150*/  STL.64 [R1+0x1c20], R24 ;  /* 0x001c201801007387 */ /* 0x0003e20000100a00 */
[----:B0-----:R-:W-:-:S03]  /*17160*/  IMAD.WIDE R22, R12, 0x2, R10 ;  /* 0x000000020c167825 */ /* 0x001fc600078e020a */
[----:B------:R-:W4:Y:S01]  /*17170*/  LDL.LU R14, [R1+0x180] ;  /* 0x00018000010e7983 */ /* 0x000f220000300800 */
[----:B-1----:R-:W-:-:S03]  /*17180*/  IMAD.WIDE R20, R12, 0x2, R8 ;  /* 0x000000020c147825 */ /* 0x002fc600078e0208 */
[----:B------:R0:W-:Y:S01]  /*17190*/  STL.64 [R1+0x1c18], R22 ;  /* 0x001c181601007387 */ /* 0x0001e20000100a00 */
[----:B------:R-:W-:-:S03]  /*171a0*/  IMAD.WIDE R24, R12, 0x2, R6 ;  /* 0x000000020c187825 */ /* 0x000fc600078e0206 */
[----:B------:R2:W-:Y:S04]  /*171b0*/  STL.64 [R1+0x1c10], R20 ;  /* 0x001c101401007387 */ /* 0x0005e80000100a00 */
[----:B------:R1:W-:Y:S01]  /*171c0*/  STL.64 [R1+0x1c08], R24 ;  /* 0x001c081801007387 */ /* 0x0003e20000100a00 */
[----:B0-----:R-:W-:-:S03]  /*171d0*/  IMAD.WIDE R22, R12, 0x2, R28 ;  /* 0x000000020c167825 */ /* 0x001fc600078e021c */
[----:B------:R-:W4:Y:S04]  /*171e0*/  LDL.LU R13, [R1+0x184] ;  /* 0x00018400010d7983 */ /* 0x000f280000300800 */
[----:B------:R0:W-:Y:S01]  /*171f0*/  STL.64 [R1+0x1c00], R22 ;  /* 0x001c001601007387 */ /* 0x0001e20000100a00 */
[----:B--2---:R-:W-:-:S04]  /*17200*/  IMAD.WIDE R20, R5, 0x2, R10 ;  /* 0x0000000205147825 */ /* 0x004fc800078e020a */
[C---:B-1----:R-:W-:Y:S01]  /*17210*/  IMAD.WIDE R24, R5.reuse, 0x2, R8 ;  /* 0x0000000205187825 */ /* 0x042fe200078e0208 */
[----:B------:R1:W-:Y:S03]  /*17220*/  STL.64 [R1+0x1bf8], R20 ;  /* 0x001bf81401007387 */ /* 0x0003e60000100a00 */
[C---:B0-----:R-:W-:Y:S01]  /*17230*/  IMAD.WIDE R22, R5.reuse, 0x2, R6 ;  /* 0x0000000205167825 */ /* 0x041fe200078e0206 */
[----:B------:R3:W-:Y:S04]  /*17240*/  STL.64 [R1+0x1bf0], R24 ;  /* 0x001bf01801007387 */ /* 0x0007e80000100a00 */
[----:B------:R-:W2:Y:S01]  /*17250*/  LDL.LU R12, [R1+0x188] ;  /* 0x00018800010c7983 */ /* 0x000ea20000300800 */
[----:B-1----:R-:W-:-:S03]  /*17260*/  IMAD.WIDE R20, R5, 0x2, R28 ;  /* 0x0000000205147825 */ /* 0x002fc600078e021c */
[----:B------:R0:W-:Y:S04]  /*17270*/  STL.64 [R1+0x1be8], R22 ;  /* 0x001be81601007387 */ /* 0x0001e80000100a00 */
[----:B------:R1:W-:Y:S01]  /*17280*/  STL.64 [R1+0x1be0], R20 ;  /* 0x001be01401007387 */ /* 0x0003e20000100a00 */
[----:B---3--:R-:W-:-:S04]  /*17290*/  IMAD.WIDE R24, R18, 0x2, R10 ;  /* 0x0000000212187825 */ /* 0x008fc800078e020a */
[C---:B0-----:R-:W-:Y:S01]  /*172a0*/  IMAD.WIDE R22, R18.reuse, 0x2, R8 ;  /* 0x0000000212167825 */ /* 0x041fe200078e0208 */
[----:B------:R-:W-:Y:S03]  /*172b0*/  STL.64 [R1+0x1bd8], R24 ;  /* 0x001bd81801007387 */ /* 0x000fe60000100a00 */
[C---:B-1----:R-:W-:Y:S01]  /*172c0*/  IMAD.WIDE R20, R18.reuse, 0x2, R6 ;  /* 0x0000000212147825 */ /* 0x042fe200078e0206 */
[----:B------:R-:W3:Y:S03]  /*172d0*/  LDL.LU R5, [R1+0x18c] ;  /* 0x00018c0001057983 */ /* 0x000ee60000300800 */
[----:B------:R-:W-:Y:S01]  /*172e0*/  IMAD.WIDE R18, R18, 0x2, R28 ;  /* 0x0000000212127825 */ /* 0x000fe200078e021c */
[----:B------:R0:W-:Y:S04]  /*172f0*/  STL.64 [R1+0x1bd0], R22 ;  /* 0x001bd01601007387 */ /* 0x0001e80000100a00 */
[----:B------:R1:W-:Y:S04]  /*17300*/  STL.64 [R1+0x1bc8], R20 ;  /* 0x001bc81401007387 */ /* 0x0003e80000100a00 */
[----:B------:R1:W-:Y:S01]  /*17310*/  STL.64 [R1+0x1bc0], R18 ;  /* 0x001bc01201007387 */ /* 0x0003e20000100a00 */
[----:B0-----:R-:W-:-:S04]  /*17320*/  IMAD.WIDE R22, R4, 0x2, R10 ;  /* 0x0000000204167825 */ /* 0x001fc800078e020a */
[C---:B-1----:R-:W-:Y:S01]  /*17330*/  IMAD.WIDE R20, R4.reuse, 0x2, R8 ;  /* 0x0000000204147825 */ /* 0x042fe200078e0208 */
[----:B------:R0:W-:Y:S03]  /*17340*/  STL.64 [R1+0x1bb8], R22 ;  /* 0x001bb81601007387 */ /* 0x0001e60000100a00 */
[C---:B------:R-:W-:Y:S01]  /*17350*/  IMAD.WIDE R18, R4.reuse, 0x2, R6 ;  /* 0x0000000204127825 */ /* 0x040fe200078e0206 */
[----:B------:R4:W-:Y:S04]  /*17360*/  STL.64 [R1+0x1bb0], R20 ;  /* 0x001bb01401007387 */ /* 0x0009e80000100a00 */
[----:B------:R1:W-:Y:S01]  /*17370*/  STL.64 [R1+0x1ba8], R18 ;  /* 0x001ba81201007387 */ /* 0x0003e20000100a00 */
[----:B0-----:R-:W-:-:S05]  /*17380*/  IMAD.WIDE R22, R4, 0x2, R28 ;  /* 0x0000000204167825 */ /* 0x001fca00078e021c */
[----:B------:R0:W-:Y:S04]  /*17390*/  STL.64 [R1+0x1ba0], R22 ;  /* 0x001ba01601007387 */ /* 0x0001e80000100a00 */
[----:B------:R-:W3:Y:S01]  /*173a0*/  LDL.LU R4, [R1+0x190] ;  /* 0x0001900001047983 */ /* 0x000ee20000300800 */
[----:B----4-:R-:W-:-:S04]  /*173b0*/  IMAD.WIDE R20, R17, 0x2, R10 ;  /* 0x0000000211147825 */ /* 0x010fc800078e020a */
[C---:B-1----:R-:W-:Y:S01]  /*173c0*/  IMAD.WIDE R18, R17.reuse, 0x2, R8 ;  /* 0x0000000211127825 */ /* 0x042fe200078e0208 */
[----:B------:R1:W-:Y:S03]  /*173d0*/  STL.64 [R1+0x1b98], R20 ;  /* 0x001b981401007387 */ /* 0x0003e60000100a00 */
[C---:B0-----:R-:W-:Y:S01]  /*173e0*/  IMAD.WIDE R22, R17.reuse, 0x2, R6 ;  /* 0x0000000211167825 */ /* 0x041fe200078e0206 */
[----:B------:R0:W-:Y:S04]  /*173f0*/  STL.64 [R1+0x1b90], R18 ;  /* 0x001b901201007387 */ /* 0x0001e80000100a00 */
[----:B------:R4:W-:Y:S01]  /*17400*/  STL.64 [R1+0x1b88], R22 ;  /* 0x001b881601007387 */ /* 0x0009e20000100a00 */
[----:B-1----:R-:W-:-:S05]  /*17410*/  IMAD.WIDE R20, R17, 0x2, R28 ;  /* 0x0000000211147825 */ /* 0x002fca00078e021c */
[----:B------:R1:W-:Y:S01]  /*17420*/  STL.64 [R1+0x1b80], R20 ;  /* 0x001b801401007387 */ /* 0x0003e20000100a00 */
[----:B0-----:R-:W-:-:S04]  /*17430*/  IMAD.WIDE R18, R16, 0x2, R10 ;  /* 0x0000000210127825 */ /* 0x001fc800078e020a */
[C---:B----4-:R-:W-:Y:S01]  /*17440*/  IMAD.WIDE R22, R16.reuse, 0x2, R8 ;  /* 0x0000000210167825 */ /* 0x050fe200078e0208 */
[----:B------:R0:W-:Y:S03]  /*17450*/  STL.64 [R1+0x1b78], R18 ;  /* 0x001b781201007387 */ /* 0x0001e60000100a00 */
[C---:B-1----:R-:W-:Y:S01]  /*17460*/  IMAD.WIDE R20, R16.reuse, 0x2, R6 ;  /* 0x0000000210147825 */ /* 0x042fe200078e0206 */
[----:B------:R-:W-:Y:S04]  /*17470*/  STL.64 [R1+0x1b70], R22 ;  /* 0x001b701601007387 */ /* 0x000fe80000100a00 */
[----:B------:R1:W-:Y:S01]  /*17480*/  STL.64 [R1+0x1b68], R20 ;  /* 0x001b681401007387 */ /* 0x0003e20000100a00 */
[----:B0-----:R-:W-:-:S04]  /*17490*/  IMAD.WIDE R18, R16, 0x2, R28 ;  /* 0x0000000210127825 */ /* 0x001fc800078e021c */
[C---:B------:R-:W-:Y:S01]  /*174a0*/  IMAD.WIDE R16, R15.reuse, 0x2, R10 ;  /* 0x000000020f107825 */ /* 0x040fe200078e020a */
[----:B------:R0:W-:Y:S03]  /*174b0*/  STL.64 [R1+0x1b60], R18 ;  /* 0x001b601201007387 */ /* 0x0001e60000100a00 */
[C---:B-1----:R-:W-:Y:S01]  /*174c0*/  IMAD.WIDE R20, R15.reuse, 0x2, R8 ;  /* 0x000000020f147825 */ /* 0x042fe200078e0208 */
[----:B------:R1:W-:Y:S04]  /*174d0*/  STL.64 [R1+0x1b58], R16 ;  /* 0x001b581001007387 */ /* 0x0003e80000100a00 */
[----:B------:R4:W-:Y:S01]  /*174e0*/  STL.64 [R1+0x1b50], R20 ;  /* 0x001b501401007387 */ /* 0x0009e20000100a00 */
[----:B0-----:R-:W-:-:S04]  /*174f0*/  IMAD.WIDE R18, R15, 0x2, R6 ;  /* 0x000000020f127825 */ /* 0x001fc800078e0206 */
[----:B-1----:R-:W-:Y:S01]  /*17500*/  IMAD.WIDE R16, R15, 0x2, R28 ;  /* 0x000000020f107825 */ /* 0x002fe200078e021c */
[----:B------:R0:W-:Y:S03]  /*17510*/  STL.64 [R1+0x1b48], R18 ;  /* 0x001b481201007387 */ /* 0x0001e60000100a00 */
[C---:B----4-:R-:W-:Y:S01]  /*17520*/  IMAD.WIDE R20, R14.reuse, 0x2, R10 ;  /* 0x000000020e147825 */ /* 0x050fe200078e020a */
[----:B------:R1:W-:Y:S04]  /*17530*/  STL.64 [R1+0x1b40], R16 ;  /* 0x001b401001007387 */ /* 0x0003e80000100a00 */
[----:B------:R-:W-:Y:S01]  /*17540*/  STL.64 [R1+0x1b38], R20 ;  /* 0x001b381401007387 */ /* 0x000fe20000100a00 */
[----:B0-----:R-:W-:-:S04]  /*17550*/  IMAD.WIDE R18, R14, 0x2, R8 ;  /* 0x000000020e127825 */ /* 0x001fc800078e0208 */
[C---:B-1----:R-:W-:Y:S01]  /*17560*/  IMAD.WIDE R16, R14.reuse, 0x2, R6 ;  /* 0x000000020e107825 */ /* 0x042fe200078e0206 */
[----:B------:R0:W-:Y:S03]  /*17570*/  STL.64 [R1+0x1b30], R18 ;  /* 0x001b301201007387 */ /* 0x0001e60000100a00 */
[----:B------:R-:W-:Y:S01]  /*17580*/  IMAD.WIDE R14, R14, 0x2, R28 ;  /* 0x000000020e0e7825 */ /* 0x000fe200078e021c */
[----:B------:R1:W-:Y:S04]  /*17590*/  STL.64 [R1+0x1b28], R16 ;  /* 0x001b281001007387 */ /* 0x0003e80000100a00 */
[----:B------:R4:W-:Y:S01]  /*175a0*/  STL.64 [R1+0x1b20], R14 ;  /* 0x001b200e01007387 */ /* 0x0009e20000100a00 */
[----:B0-----:R-:W-:-:S04]  /*175b0*/  IMAD.WIDE R18, R13, 0x2, R10 ;  /* 0x000000020d127825 */ /* 0x001fc800078e020a */
[C---:B-1----:R-:W-:Y:S01]  /*175c0*/  IMAD.WIDE R16, R13.reuse, 0x2, R8 ;  /* 0x000000020d107825 */ /* 0x042fe200078e0208 */
[----:B------:R0:W-:Y:S03]  /*175d0*/  STL.64 [R1+0x1b18], R18 ;  /* 0x001b181201007387 */ /* 0x0001e60000100a00 */
[C---:B----4-:R-:W-:Y:S01]  /*175e0*/  IMAD.WIDE R14, R13.reuse, 0x2, R6 ;  /* 0x000000020d0e7825 */ /* 0x050fe200078e0206 */
[----:B------:R2:W-:Y:S04]  /*175f0*/  STL.64 [R1+0x1b10], R16 ;  /* 0x001b101001007387 */ /* 0x0005e80000100a00 */
[----:B------:R1:W-:Y:S01]  /*17600*/  STL.64 [R1+0x1b08], R14 ;  /* 0x001b080e01007387 */ /* 0x0003e20000100a00 */
[----:B0-----:R-:W-:-:S05]  /*17610*/  IMAD.WIDE R18, R13, 0x2, R28 ;  /* 0x000000020d127825 */ /* 0x001fca00078e021c */
[----:B------:R0:W-:Y:S01]  /*17620*/  STL.64 [R1+0x1b00], R18 ;  /* 0x001b001201007387 */ /* 0x0001e20000100a00 */
[----:B------:R-:W-:Y:S01]  /*17630*/  UMOV UR4, URZ ;  /* 0x0000003f00047c82 */ /* 0x000fe20008000000 */
[----:B--2---:R-:W-:-:S04]  /*17640*/  IMAD.WIDE R16, R12, 0x2, R10 ;  /* 0x000000020c107825 */ /* 0x004fc800078e020a */
[C---:B-1----:R-:W-:Y:S01]  /*17650*/  IMAD.WIDE R14, R12.reuse, 0x2, R8 ;  /* 0x000000020c0e7825 */ /* 0x042fe200078e0208 */
[----:B------:R1:W-:Y:S03]  /*17660*/  STL.64 [R1+0x1af8], R16 ;  /* 0x001af81001007387 */ /* 0x0003e60000100a00 */
[C---:B0-----:R-:W-:Y:S01]  /*17670*/  IMAD.WIDE R18, R12.reuse, 0x2, R6 ;  /* 0x000000020c127825 */ /* 0x041fe200078e0206 */
[----:B------:R3:W-:Y:S04]  /*17680*/  STL.64 [R1+0x1af0], R14 ;  /* 0x001af00e01007387 */ /* 0x0007e80000100a00 */
[----:B------:R-:W-:Y:S01]  /*17690*/  STL.64 [R1+0x1ae8], R18 ;  /* 0x001ae81201007387 */ /* 0x000fe20000100a00 */
[----:B-1----:R-:W-:-:S05]  /*176a0*/  IMAD.WIDE R16, R12, 0x2, R28 ;  /* 0x000000020c107825 */ /* 0x002fca00078e021c */
[----:B------:R0:W-:Y:S01]  /*176b0*/  STL.64 [R1+0x1ae0], R16 ;  /* 0x001ae01001007387 */ /* 0x0001e20000100a00 */
[----:B---3--:R-:W-:-:S04]  /*176c0*/  IMAD.WIDE R14, R5, 0x2, R10 ;  /* 0x00000002050e7825 */ /* 0x008fc800078e020a */
[C---:B------:R-:W-:Y:S01]  /*176d0*/  IMAD.WIDE R12, R5.reuse, 0x2, R8 ;  /* 0x00000002050c7825 */ /* 0x040fe200078e0208 */
[----:B------:R1:W-:Y:S03]  /*176e0*/  STL.64 [R1+0x1ad8], R14 ;  /* 0x001ad80e01007387 */ /* 0x0003e60000100a00 */
[C---:B0-----:R-:W-:Y:S01]  /*176f0*/  IMAD.WIDE R16, R5.reuse, 0x2, R6 ;  /* 0x0000000205107825 */ /* 0x041fe200078e0206 */
[----:B------:R0:W-:Y:S04]  /*17700*/  STL.64 [R1+0x1ad0], R12 ;  /* 0x001ad00c01007387 */ /* 0x0001e80000100a00 */
[----:B------:R2:W-:Y:S01]  /*17710*/  STL.64 [R1+0x1ac8], R16 ;  /* 0x001ac81001007387 */ /* 0x0005e20000100a00 */
[----:B-1----:R-:W-:-:S04]  /*17720*/  IMAD.WIDE R14, R5, 0x2, R28 ;  /* 0x00000002050e7825 */ /* 0x002fc800078e021c */
[C---:B0-----:R-:W-:Y:S01]  /*17730*/  IMAD.WIDE R12, R3.reuse, 0x2, R10 ;  /* 0x00000002030c7825 */ /* 0x041fe200078e020a */
[----:B------:R0:W-:Y:S03]  /*17740*/  STL.64 [R1+0x1ac0], R14 ;  /* 0x001ac00e01007387 */ /* 0x0001e60000100a00 */
[C---:B--2---:R-:W-:Y:S01]  /*17750*/  IMAD.WIDE R16, R3.reuse, 0x2, R8 ;  /* 0x0000000203107825 */ /* 0x044fe200078e0208 */
[----:B------:R1:W-:Y:S04]  /*17760*/  STL.64 [R1+0x1ab8], R12 ;  /* 0x001ab80c01007387 */ /* 0x0003e80000100a00 */
[----:B------:R2:W-:Y:S01]  /*17770*/  STL.64 [R1+0x1ab0], R16 ;  /* 0x001ab01001007387 */ /* 0x0005e20000100a00 */
[----:B0-----:R-:W-:-:S04]  /*17780*/  IMAD.WIDE R14, R3, 0x2, R6 ;  /* 0x00000002030e7825 */ /* 0x001fc800078e0206 */
[----:B-1----:R-:W-:Y:S01]  /*17790*/  IMAD.WIDE R12, R3, 0x2, R28 ;  /* 0x00000002030c7825 */ /* 0x002fe200078e021c */
[----:B------:R2:W-:Y:S03]  /*177a0*/  STL.64 [R1+0x1aa8], R14 ;  /* 0x001aa80e01007387 */ /* 0x0005e60000100a00 */
[C---:B------:R-:W-:Y:S01]  /*177b0*/  IMAD.WIDE R10, R4.reuse, 0x2, R10 ;  /* 0x00000002040a7825 */ /* 0x040fe200078e020a */
[----:B------:R2:W-:Y:S03]  /*177c0*/  STL.64 [R1+0x1aa0], R12 ;  /* 0x001aa00c01007387 */ /* 0x0005e60000100a00 */
[C---:B------:R-:W-:Y:S01]  /*177d0*/  IMAD.WIDE R8, R4.reuse, 0x2, R8 ;  /* 0x0000000204087825 */ /* 0x040fe200078e0208 */
[----:B------:R2:W-:Y:S03]  /*177e0*/  STL.64 [R1+0x1a98], R10 ;  /* 0x001a980a01007387 */ /* 0x0005e60000100a00 */
[C---:B------:R-:W-:Y:S01]  /*177f0*/  IMAD.WIDE R6, R4.reuse, 0x2, R6 ;  /* 0x0000000204067825 */ /* 0x040fe200078e0206 */
[----:B------:R2:W-:Y:S03]  /*17800*/  STL.64 [R1+0x1a90], R8 ;  /* 0x001a900801007387 */ /* 0x0005e60000100a00 */
[----:B------:R-:W-:-:S02]  /*17810*/  IMAD.WIDE R4, R4, 0x2, R28 ;  /* 0x0000000204047825 */ /* 0x000fc400078e021c */
[----:B------:R2:W5:Y:S04]  /*17820*/  LDL.LU.64 R28, [R1+0x2a48] ;  /* 0x002a4800011c7983 */ /* 0x0005680000300a00 */
[----:B------:R2:W-:Y:S04]  /*17830*/  STL.64 [R1+0x1a88], R6 ;  /* 0x001a880601007387 */ /* 0x0005e80000100a00 */
[----:B------:R2:W-:Y:S02]  /*17840*/  STL.64 [R1+0x1a80], R4 ;  /* 0x001a800401007387 */ /* 0x0005e40000100a00 */
.L_x_1:
[----:B------:R-:W3:Y:S04]  /*17850*/  LDL.64 R20, [R1+0x488] ;  /* 0x0004880001147983 */ /* 0x000ee80000100a00 */
[----:B--2---:R-:W2:Y:S04]  /*17860*/  LDL.64 R16, [R1+0x490] ;  /* 0x0004900001107983 */ /* 0x004ea80000100a00 */
[----:B------:R-:W4:Y:S04]  /*17870*/  LDL.64 R14, [R1+0x480] ;  /* 0x00048000010e7983 */ /* 0x000f280000100a00 */
[----:B------:R-:W4:Y:S04]  /*17880*/  LDL.64 R18, [R1+0x2a38] ;  /* 0x002a380001127983 */ /* 0x000f280000100a00 */
[----:B------:R-:W4:Y:S04]  /*17890*/  LDL.64 R24, [R1+0x478] ;  /* 0x0004780001187983 */ /* 0x000f280000100a00 */
[----:B------:R-:W4:Y:S04]  /*178a0*/  LDL.64 R10, [R1+0x2a30] ;  /* 0x002a3000010a7983 */ /* 0x000f280000100a00 */
[----:B------:R-:W4:Y:S04]  /*178b0*/  LDL.64 R12, [R1+0x2a28] ;  /* 0x002a2800010c7983 */ /* 0x000f280000100a00 */
[----:B-----5:R0:W-:Y:S01]  /*178c0*/  STL [R1+0x2b44], R2 ;  /* 0x002b440201007387 */ /* 0x0201e20000100800 */
[----:B---3--:R-:W-:-:S04]  /*178d0*/  IMAD.WIDE R8, R0, 0x2, R20 ;  /* 0x0000000200087825 */ /* 0x008fc800078e0214 */
[C---:B--2---:R-:W-:Y:S01]  /*178e0*/  IMAD.WIDE R6, R0.reuse, 0x2, R16 ;  /* 0x0000000200067825 */ /* 0x044fe200078e0210 */
[----:B-1----:R1:W2:Y:S03]  /*178f0*/  LDG.E.U16 R23, desc[UR10][R8.64] ;  /* 0x0000000a08177981 */ /* 0x0022a6000c1e1500 */
[C---:B----4-:R-:W-:Y:S01]  /*17900*/  IMAD.WIDE R4, R0.reuse, 0x2, R14 ;  /* 0x0000000200047825 */ /* 0x050fe200078e020e */
[----:B------:R3:W4:Y:S03]  /*17910*/  LDG.E.U16 R22, desc[UR10][R6.64] ;  /* 0x0000000a06167981 */ /* 0x000726000c1e1500 */
[C---:B-1----:R-:W-:Y:S02]  /*17920*/  IMAD.WIDE R8, R0.reuse, 0x2, R18 ;  /* 0x0000000200087825 */ /* 0x042fe400078e0212 */
[----:B------:R-:W4:Y:S02]  /*17930*/  LDG.E.U16 R19, desc[UR10][R4.64] ;  /* 0x0000000a04137981 */ /* 0x000f24000c1e1500 */
[----:B---3--:R-:W-:-:S02]  /*17940*/  IMAD.WIDE R6, R0, 0x2, R24 ;  /* 0x0000000200067825 */ /* 0x008fc400078e0218 */
[----:B------:R-:W3:Y:S02]  /*17950*/  LDG.E.U16 R3, desc[UR10][R8.64] ;  /* 0x0000000a08037981 */ /* 0x000ee4000c1e1500 */
[C---:B------:R-:W-:Y:S02]  /*17960*/  IMAD.WIDE R10, R0.reuse, 0x2, R10 ;  /* 0x00000002000a7825 */ /* 0x040fe400078e020a */
[----:B0-----:R-:W3:Y:S02]  /*17970*/  LDG.E.U16 R2, desc[UR10][R6.64] ;  /* 0x0000000a06027981 */ /* 0x001ee4000c1e1500 */
[C---:B------:R-:W-:Y:S02]  /*17980*/  IMAD.WIDE R12, R0.reuse, 0x2, R12 ;  /* 0x00000002000c7825 */ /* 0x040fe400078e020c */
[----:B------:R-:W3:Y:S04]  /*17990*/  LDG.E.U16 R11, desc[UR10][R10.64] ;  /* 0x0000000a0a0b7981 */ /* 0x000ee8000c1e1500 */
[----:B------:R-:W3:Y:S04]  /*179a0*/  LDG.E.U16 R13, desc[UR10][R12.64] ;  /* 0x0000000a0c0d7981 */ /* 0x000ee8000c1e1500 */
[----:B------:R-:W-:Y:S04]  /*179b0*/  STL [R1+0x2b40], R28 ;  /* 0x002b401c01007387 */ /* 0x000fe80000100800 */
[----:B------:R0:W-:Y:S04]  /*179c0*/  STL [R1+0x2b3c], R29 ;  /* 0x002b3c1d01007387 */ /* 0x0001e80000100800 */
[----:B------:R-:W3:Y:S04]  /*179d0*/  LDL.64 R4, [R1+0x2a20] ;  /* 0x002a200001047983 */ /* 0x000ee80000100a00 */
[----:B------:R-:W3:Y:S04]  /*179e0*/  LDL.64 R6, [R1+0x2a18] ;  /* 0x002a180001067983 */ /* 0x000ee80000100a00 */
[----:B------:R-:W3:Y:S04]  /*179f0*/  LDL.64 R8, [R1+0x2a10] ;  /* 0x002a100001087983 */ /* 0x000ee80000100a00 */
[----:B0-----:R-:W3:Y:S04]  /*17a00*/  LDL.64 R28, [R1+0x29f8] ;  /* 0x0029f800011c7983 */ /* 0x001ee80000100a00 */
[----:B------:R-:W3:Y:S04]  /*17a10*/  LDL.64 R26, [R1+0x29f0] ;  /* 0x0029f000011a7983 */ /* 0x000ee80000100a00 */
[----:B--2---:R-:W-:Y:S04]  /*17a20*/  STL [R1+0x9b4], R23 ;  /* 0x0009b41701007387 */ /* 0x004fe80000100800 */
[----:B----4-:R0:W-:Y:S04]  /*17a30*/  STL [R1+0x9bc], R22 ;  /* 0x0009bc1601007387 */ /* 0x0101e80000100800 */
[----:B0-----:R-:W2:Y:S04]  /*17a40*/  LDL.64 R22, [R1+0x29e8] ;  /* 0x0029e80001167983 */ /* 0x001ea80000100a00 */
[----:B------:R0:W-:Y:S04]  /*17a50*/  STL [R1+0x9ac], R19 ;  /* 0x0009ac1301007387 */ /* 0x0001e80000100800 */
[----:B0-----:R-:W4:Y:S04]  /*17a60*/  LDL.64 R18, [R1+0x29e0] ;  /* 0x0029e00001127983 */ /* 0x001f280000100a00 */
[----:B---3--:R-:W-:Y:S04]  /*17a70*/  STL [R1+0x9b8], R3 ;  /* 0x0009b80301007387 */ /* 0x008fe80000100800 */
[----:B------:R0:W-:Y:S04]  /*17a80*/  STL [R1+0x9a4], R2 ;  /* 0x0009a40201007387 */ /* 0x0001e80000100800 */
[----:B0-----:R-:W3:Y:S04]  /*17a90*/  LDL.64 R2, [R1+0x29d8] ;  /* 0x0029d80001027983 */ /* 0x001ee80000100a00 */
[----:B------:R0:W-:Y:S04]  /*17aa0*/  STL [R1+0x9b0], R11 ;  /* 0x0009b00b01007387 */ /* 0x0001e80000100800 */
[----:B0-----:R-:W2:Y:S04]  /*17ab0*/  LDL.64 R10, [R1+0x2a08] ;  /* 0x002a0800010a7983 */ /* 0x001ea80000100a00 */
[----:B------:R0:W-:Y:S04]  /*17ac0*/  STL [R1+0x9a8], R13 ;  /* 0x0009a80d01007387 */ /* 0x0001e80000100800 */
[----:B0-----:R-:W4:Y:S01]  /*17ad0*/  LDL.64 R12, [R1+0x2a00] ;  /* 0x002a0000010c7983 */ /* 0x001f220000100a00 */
[----:B------:R-:W-:-:S04]  /*17ae0*/  IMAD.WIDE R4, R0, 0x2, R4 ;  /* 0x0000000200047825 */ /* 0x000fc800078e0204 */
[C---:B------:R-:W-:Y:S02]  /*17af0*/  IMAD.WIDE R6, R0.reuse, 0x2, R6 ;  /* 0x0000000200067825 */ /* 0x040fe400078e0206 */
[----:B------:R-:W3:Y:S02]  /*17b00*/  LDG.E.U16 R5, desc[UR10][R4.64] ;  /* 0x0000000a04057981 */ /* 0x000ee4000c1e1500 */
[C---:B------:R-:W-:Y:S02]  /*17b10*/  IMAD.WIDE R8, R0.reuse, 0x2, R8 ;  /* 0x0000000200087825 */ /* 0x040fe400078e0208 */
[----:B------:R-:W3:Y:S04]  /*17b20*/  LDG.E.U16 R7, desc[UR10][R6.64] ;  /* 0x0000000a06077981 */ /* 0x000ee8000c1e1500 */
[----:B------:R-:W3:Y:S01]  /*17b30*/  LDG.E.U16 R9, desc[UR10][R8.64] ;  /* 0x0000000a08097981 */ /* 0x000ee2000c1e1500 */
[----:B--2---:R-:W-:-:S06]  /*17b40*/  IMAD.WIDE R10, R0, 0x2, R10 ;  /* 0x00000002000a7825 */ /* 0x004fcc00078e020a */
[----:B------:R-:W2:Y:S01]  /*17b50*/  LDG.E.U16 R11, desc[UR10][R10.64] ;  /* 0x0000000a0a0b7981 */ /* 0x000ea2000c1e1500 */
[----:B----4-:R-:W-:-:S06]  /*17b60*/  IMAD.WIDE R12, R0, 0x2, R12 ;  /* 0x00000002000c7825 */ /* 0x010fcc00078e020c */
[----:B------:R-:W4:Y:S04]  /*17b70*/  LDG.E.U16 R13, desc[UR10][R12.64] ;  /* 0x0000000a0c0d7981 */ /* 0x000f28000c1e1500 */
[----:B---3--:R0:W-:Y:S04]  /*17b80*/  STL [R1+0x9a0], R5 ;  /* 0x0009a00501007387 */ /* 0x0081e80000100800 */
[----:B------:R1:W-:Y:S04]  /*17b90*/  STL [R1+0x99c], R7 ;  /* 0x00099c0701007387 */ /* 0x0003e80000100800 */
[----:B------:R3:W-:Y:S01]  /*17ba0*/  STL [R1+0x998], R9 ;  /* 0x0009980901007387 */ /* 0x0007e20000100800 */
[----:B0-----:R-:W-:-:S04]  /*17bb0*/  IMAD.WIDE R4, R0, 0x2, R28 ;  /* 0x0000000200047825 */ /* 0x001fc800078e021c */
[----:B-1----:R-:W-:-:S04]  /*17bc0*/  IMAD.WIDE R6, R0, 0x2, R26 ;  /* 0x0000000200067825 */ /* 0x002fc800078e021a */
[C---:B---3--:R-:W-:Y:S01]  /*17bd0*/  IMAD.WIDE R8, R0.reuse, 0x2, R22 ;  /* 0x0000000200087825 */ /* 0x048fe200078e0216 */
[----:B--2---:R0:W-:Y:S03]  /*17be0*/  STL [R1+0x994], R11 ;  /* 0x0009940b01007387 */ /* 0x0041e60000100800 */
[C---:B0-----:R-:W-:Y:S02]  /*17bf0*/  IMAD.WIDE R10, R0.reuse, 0x2, R18 ;  /* 0x00000002000a7825 */ /* 0x041fe400078e0212 */
[----:B------:R-:W2:Y:S04]  /*17c00*/  LDG.E.U16 R19, desc[UR10][R4.64] ;  /* 0x0000000a04137981 */ /* 0x000ea8000c1e1500 */
[----:B----4-:R0:W-:Y:S04]  /*17c10*/  STL [R1+0x990], R13 ;  /* 0x0009900d01007387 */ /* 0x0101e80000100800 */
[----:B------:R-:W3:Y:S04]  /*17c20*/  LDG.E.U16 R11, desc[UR10][R10.64] ;  /* 0x0000000a0a0b7981 */ /* 0x000ee8000c1e1500 */
[----:B------:R-:W4:Y:S01]  /*17c30*/  LDL.64 R4, [R1+0x29d0] ;  /* 0x0029d00001047983 */ /* 0x000f220000100a00 */
[----:B0-----:R-:W-:-:S03]  /*17c40*/  IMAD.WIDE R12, R0, 0x2, R2 ;  /* 0x00000002000c7825 */ /* 0x001fc600078e0202 */
[----:B------:R-:W3:Y:S04]  /*17c50*/  LDG.E.U16 R3, desc[UR10][R8.64] ;  /* 0x0000000a08037981 */ /* 0x000ee8000c1e1500 */
[----:B------:R-:W4:Y:S04]  /*17c60*/  LDG.E.U16 R2, desc[UR10][R6.64] ;  /* 0x0000000a06027981 */ /* 0x000f28000c1e1500 */
[----:B------:R-:W4:Y:S04]  /*17c70*/  LDG.E.U16 R13, desc[UR10][R12.64] ;  /* 0x0000000a0c0d7981 */ /* 0x000f28000c1e1500 */
[----:B------:R-:W4:Y:S04]  /*17c80*/  LDL.64 R8, [R1+0x29c0] ;  /* 0x0029c00001087983 */ /* 0x000f280000100a00 */
[----:B------:R-:W4:Y:S04]  /*17c90*/  LDL.64 R6, [R1+0x29c8] ;  /* 0x0029c80001067983 */ /* 0x000f280000100a00 */
[----:B------:R-:W4:Y:S04]  /*17ca0*/  LDL.64 R28, [R1+0x29a8] ;  /* 0x0029a800011c7983 */ /* 0x000f280000100a00 */
[----:B------:R-:W4:Y:S04]  /*17cb0*/  LDL.64 R26, [R1+0x29a0] ;  /* 0x0029a000011a7983 */ /* 0x000f280000100a00 */
[----:B------:R-:W4:Y:S04]  /*17cc0*/  LDL.64 R22, [R1+0x2998] ;  /* 0x0029980001167983 */ /* 0x000f280000100a00 */
[----:B--2---:R0:W-:Y:S04]  /*17cd0*/  STL [R1+0x98c], R19 ;  /* 0x00098c1301007387 */ /* 0x0041e80000100800 */
[----:B0-----:R-:W2:Y:S04]  /*17ce0*/  LDL.64 R18, [R1+0x2990] ;  /* 0x0029900001127983 */ /* 0x001ea80000100a00 */
[----:B---3--:R-:W-:Y:S04]  /*17cf0*/  STL [R1+0x984], R3 ;  /* 0x0009840301007387 */ /* 0x008fe80000100800 */
[----:B----4-:R0:W-:Y:S04]  /*17d00*/  STL [R1+0x988], R2 ;  /* 0x0009880201007387 */ /* 0x0101e80000100800 */
[----:B0-----:R-:W3:Y:S04]  /*17d10*/  LDL.64 R2, [R1+0x2988] ;  /* 0x0029880001027983 */ /* 0x001ee80000100a00 */
[----:B------:R0:W-:Y:S04]  /*17d20*/  STL [R1+0x980], R11 ;  /* 0x0009800b01007387 */ /* 0x0001e80000100800 */
[----:B0-----:R-:W4:Y:S04]  /*17d30*/  LDL.64 R10, [R1+0x29b8] ;  /* 0x0029b800010a7983 */ /* 0x001f280000100a00 */
[----:B------:R0:W-:Y:S04]  /*17d40*/  STL [R1+0x97c], R13 ;  /* 0x00097c0d01007387 */ /* 0x0001e80000100800 */
[----:B0-----:R-:W2:Y:S01]  /*17d50*/  LDL.64 R12, [R1+0x29b0] ;  /* 0x0029b000010c7983 */ /* 0x001ea20000100a00 */
[----:B------:R-:W-:-:S04]  /*17d60*/  IMAD.WIDE R4, R0, 0x2, R4 ;  /* 0x0000000200047825 */ /* 0x000fc800078e0204 */
[C---:B------:R-:W-:Y:S02]  /*17d70*/  IMAD.WIDE R6, R0.reuse, 0x2, R6 ;  /* 0x0000000200067825 */ /* 0x040fe400078e0206 */
[----:B------:R-:W3:Y:S02]  /*17d80*/  LDG.E.U16 R5, desc[UR10][R4.64] ;  /* 0x0000000a04057981 */ /* 0x000ee4000c1e1500 */
[C---:B------:R-:W-:Y:S02]  /*17d90*/  IMAD.WIDE R8, R0.reuse, 0x2, R8 ;  /* 0x0000000200087825 */ /* 0x040fe400078e0208 */
[----:B------:R-:W3:Y:S04]  /*17da0*/  LDG.E.U16 R7, desc[UR10][R6.64] ;  /* 0x0000000a06077981 */ /* 0x000ee8000c1e1500 */
[----:B------:R-:W3:Y:S01]  /*17db0*/  LDG.E.U16 R9, desc[UR10][R8.64] ;  /* 0x0000000a08097981 */ /* 0x000ee2000c1e1500 */
[----:B----4-:R-:W-:-:S06]  /*17dc0*/  IMAD.WIDE R10, R0, 0x2, R10 ;  /* 0x00000002000a7825 */ /* 0x010fcc00078e020a */
[----:B------:R-:W4:Y:S01]  /*17dd0*/  LDG.E.U16 R11, desc[UR10][R10.64] ;  /* 0x0000000a0a0b7981 */ /* 0x000f22000c1e1500 */
[----:B--2---:R-:W-:-:S06]  /*17de0*/  IMAD.WIDE R12, R0, 0x2, R12 ;  /* 0x00000002000c7825 */ /* 0x004fcc00078e020c */
[----:B------:R-:W2:Y:S04]  /*17df0*/  LDG.E.U16 R13, desc[UR10][R12.64] ;  /* 0x0000000a0c0d7981 */ /* 0x000ea8000c1e1500 */
[----:B---3--:R0:W-:Y:S04]  /*17e00*/  STL [R1+0x978], R5 ;  /* 0x0009780501007387 */ /* 0x0081e80000100800 */
[----:B------:R1:W-:Y:S04]  /*17e10*/  STL [R1+0x974], R7 ;  /* 0x0009740701007387 */ /* 0x0003e80000100800 */
[----:B------:R3:W-:Y:S01]  /*17e20*/  STL [R1+0x970], R9 ;  /* 0x0009700901007387 */ /* 0x0007e20000100800 */
[----:B0-----:R-:W-:-:S04]  /*17e30*/  IMAD.WIDE R4, R0, 0x2, R28 ;  /* 0x0000000200047825 */ /* 0x001fc800078e021c */
[----:B-1----:R-:W-:-:S04]  /*17e40*/  IMAD.WIDE R6, R0, 0x2, R26 ;  /* 0x0000000200067825 */ /* 0x002fc800078e021a */
[C---:B---3--:R-:W-:Y:S01]  /*17e50*/  IMAD.WIDE R8, R0.reuse, 0x2, R22 ;  /* 0x0000000200087825 */ /* 0x048fe200078e0216 */
[----:B----4-:R0:W-:Y:S03]  /*17e60*/  STL [R1+0x96c], R11 ;  /* 0x00096c0b01007387 */ /* 0x0101e60000100800 */
[C---:B0-----:R-:W-:Y:S02]  /*17e70*/  IMAD.WIDE R10, R0.reuse, 0x2, R18 ;  /* 0x00000002000a7825 */ /* 0x041fe400078e0212 */
[----:B------:R-:W3:Y:S04]  /*17e80*/  LDG.E.U16 R19, desc[UR10][R4.64] ;  /* 0x0000000a04137981 */ /* 0x000ee8000c1e1500 */
[----:B--2---:R0:W-:Y:S04]  /*17e90*/  STL [R1+0x968], R13 ;  /* 0x0009680d01007387 */ /* 0x0041e80000100800 */
[----:B------:R-:W2:Y:S04]  /*17ea0*/  LDG.E.U16 R11, desc[UR10][R10.64] ;  /* 0x0000000a0a0b7981 */ /* 0x000ea8000c1e1500 */
[----:B------:R-:W4:Y:S01]  /*17eb0*/  LDL.64 R4, [R1+0x2980] ;  /* 0x0029800001047983 */ /* 0x000f220000100a00 */
[----:B0-----:R-:W-:-:S03]  /*17ec0*/  IMAD.WIDE R12, R0, 0x2, R2 ;  /* 0x00000002000c7825 */ /* 0x001fc600078e0202 */
[----:B------:R-:W2:Y:S04]  /*17ed0*/  LDG.E.U16 R3, desc[UR10][R8.64] ;  /* 0x0000000a08037981 */ /* 0x000ea8000c1e1500 */
[----:B------:R-:W4:Y:S04]  /*17ee0*/  LDG.E.U16 R2, desc[UR10][R6.64] ;  /* 0x0000000a06027981 */ /* 0x000f28000c1e1500 */
[----:B------:R-:W4:Y:S04]  /*17ef0*/  LDG.E.U16 R13, desc[UR10][R12.64] ;  /* 0x0000000a0c0d7981 */ /* 0x000f28000c1e1500 */
[----:B------:R-:W4:Y:S04]  /*17f00*/  LDL.64 R8, [R1+0x2970] ;  /* 0x0029700001087983 */ /* 0x000f280000100a00 */
[----:B------:R-:W4:Y:S04]  /*17f10*/  LDL.64 R6, [R1+0x2978] ;  /* 0x0029780001067983 */ /* 0x000f280000100a00 */
[----:B------:R-:W4:Y:S04]  /*17f20*/  LDL.64 R28, [R1+0x2958] ;  /* 0x00295800011c7983 */ /* 0x000f280000100a00 */
[----:B------:R-:W4:Y:S04]  /*17f30*/  LDL.64 R26, [R1+0x2950] ;  /* 0x00295000011a7983 */ /* 0x000f280000100a00 */
[----:B------:R-:W4:Y:S04]  /*17f40*/  LDL.64 R22, [R1+0x2948] ;  /* 0x0029480001167983 */ /* 0x000f280000100a00 */
[----:B---3--:R0:W-:Y:S04]  /*17f50*/  STL [R1+0x964], R19 ;  /* 0x0009641301007387 */ /* 0x0081e80000100800 */
[----:B0-----:R-:W3:Y:S04]  /*17f60*/  LDL.64 R18, [R1+0x2940] ;  /* 0x0029400001127983 */ /* 0x001ee80000100a00 */
[----:B--2---:R-:W-:Y:S04]  /*17f70*/  STL [R1+0x95c], R3 ;  /* 0x00095c0301007387 */ /* 0x004fe80000100800 */
[----:B----4-:R0:W-:Y:S04]  /*17f80*/  STL [R1+0x960], R2 ;  /* 0x0009600201007387 */ /* 0x0101e80000100800 */
[----:B0-----:R-:W2:Y:S04]  /*17f90*/  LDL.64 R2, [R1+0x2938] ;  /* 0x0029380001027983 */ /* 0x001ea80000100a00 */
[----:B------:R0:W-:Y:S04]  /*17fa0*/  STL [R1+0x958], R11 ;  /* 0x0009580b01007387 */ /* 0x0001e80000100800 */
[----:B0-----:R-:W4:Y:S04]  /*17fb0*/  LDL.64 R10, [R1+0x2968] ;  /* 0x00296800010a7983 */ /* 0x001f280000100a00 */
[----:B------:R0:W-:Y:S04]  /*17fc0*/  STL [R1+0x954], R13 ;  /* 0x0009540d01007387 */ /* 0x0001e80000100800 */
[----:B0-----:R-:W3:Y:S01]  /*17fd0*/  LDL.64 R12, [R1+0x2960] ;  /* 0x00296000010c7983 */ /* 0x001ee20000100a00 */
[----:B------:R-:W-:-:S04]  /*17fe0*/  IMAD.WIDE R4, R0, 0x2, R4 ;  /* 0x0000000200047825 */ /* 0x000fc800078e0204 */
[C---:B------:R-:W-:Y:S02]  /*17ff0*/  IMAD.WIDE R6, R0.reuse, 0x2, R6 ;  /* 0x0000000200067825 */ /* 0x040fe400078e0206 */
[----:B------:R-:W2:Y:S02]  /*18000*/  LDG.E.U16 R5, desc[UR10][R4.64] ;  /* 0x0000000a04057981 */ /* 0x000ea4000c1e1500 */
[C---:B------:R-:W-:Y:S02]  /*18010*/  IMAD.WIDE R8, R0.reuse, 0x2, R8 ;  /* 0x0000000200087825 */ /* 0x040fe400078e0208 */
[----:B------:R-:W2:Y:S04]  /*18020*/  LDG.E.U16 R7, desc[UR10][R6.64] ;  /* 0x0000000a06077981 */ /* 0x000ea8000c1e1500 */
[----:B------:R-:W2:Y:S01]  /*18030*/  LDG.E.U16 R9, desc[UR10][R8.64] ;  /* 0x0000000a08097981 */ /* 0x000ea2000c1e1500 */
[----:B----4-:R-:W-:-:S06]  /*18040*/  IMAD.WIDE R10, R0, 0x2, R10 ;  /* 0x00000002000a7825 */ /* 0x010fcc00078e020a */
[----:B------:R-:W4:Y:S01]  /*18050*/  LDG.E.U16 R11, desc[UR10][R10.64] ;  /* 0x0000000a0a0b7981 */ /* 0x000f22000c1e1500 */
[----:B---3--:R-:W-:-:S06]  /*18060*/  IMAD.WIDE R12, R0, 0x2, R12 ;  /* 0x00000002000c7825 */ /* 0x008fcc00078e020c */
[----:B------:R-:W3:Y:S04]  /*18070*/  LDG.E.U16 R13, desc[UR10][R12.64] ;  /* 0x0000000a0c0d7981 */ /* 0x000ee8000c1e1500 */
[----:B--2---:R0:W-:Y:S04]  /*18080*/  STL [R1+0x950], R5 ;  /* 0x0009500501007387 */ /* 0x0041e80000100800 */
[----:B------:R1:W-:Y:S04]  /*18090*/  STL [R1+0x94c], R7 ;  /* 0x00094c0701007387 */ /* 0x0003e80000100800 */
[----:B------:R2:W-:Y:S01]  /*180a0*/  STL [R1+0x948], R9 ;  /* 0x0009480901007387 */ /* 0x0005e20000100800 */
[----:B0-----:R-:W-:-:S04]  /*180b0*/  IMAD.WIDE R4, R0, 0x2, R28 ;  /* 0x0000000200047825 */ /* 0x001fc800078e021c */
[----:B-1----:R-:W-:-:S04]  /*180c0*/  IMAD.WIDE R6, R0, 0x2, R26 ;  /* 0x0000000200067825 */ /* 0x002fc800078e021a */
[C---:B--2---:R-:W-:Y:S01]  /*180d0*/  IMAD.WIDE R8, R0.reuse, 0x2, R22 ;  /* 0x0000000200087825 */ /* 0x044fe200078e0216 */
[----:B----4-:R0:W-:Y:S03]  /*180e0*/  STL [R1+0x944], R11 ;  /* 0x0009440b01007387 */ /* 0x0101e60000100800 */
[C---:B0-----:R-:W-:Y:S02]  /*180f0*/  IMAD.WIDE R10, R0.reuse, 0x2, R18 ;  /* 0x00000002000a7825 */ /* 0x041fe400078e0212 */
[----:B------:R-:W2:Y:S04]  /*18100*/  LDG.E.U16 R19, desc[UR10][R4.64] ;  /* 0x0000000a04137981 */ /* 0x000ea8000c1e1500 */
[----:B---3--:R0:W-:Y:S04]  /*18110*/  STL [R1+0x940], R13 ;  /* 0x0009400d01007387 */ /* 0x0081e80000100800 */
        /* <DEDUP_REMOVED lines=524> */
[----:B------:R-:W2:Y:S04]  /*1a1e0*/  LDG.E.U16 R2, desc[UR10][R6.64] ;  /* 0x0000000a06027981 */ /* 0x000ea8000c1e1500 */
[----:B------:R-:W2:Y:S04]  /*1a1f0*/  LDG.E.U16 R13, desc[UR10][R12.64] ;  /* 0x0000000a0c0d7981 */ /* 0x000ea8000c1e1500 */
[----:B------:R-:W2:Y:S04]  /*1a200*/  LDL.64 R8, [R1+0x2510] ;  /* 0x0025100001087983 */ /* 0x000ea80000100a00 */
[----:B------:R-:W2:Y:S04]  /*1a210*/  LDL.64 R6, [R1+0x2518] ;  /* 0x0025180001067983 */ /* 0x000ea80000100a00 */
[----:B------:R-:W2:Y:S04]  /*1a220*/  LDL.64 R28, [R1+0x24f8] ;  /* 0x0024f800011c7983 */ /* 0x000ea80000100a00 */
[----:B------:R-:W2:Y:S04]  /*1a230*/  LDL.64 R26, [R1+0x24f0] ;  /* 0x0024f000011a7983 */ /* 0x000ea80000100a00 */
[----:B------:R-:W2:Y:S04]  /*1a240*/  LDL.64 R22, [R1+0x24e8] ;  /* 0x0024e80001167983 */ /* 0x000ea80000100a00 */
[----:B---3--:R0:W-:Y:S04]  /*1a250*/  STL [R1+0x72c], R19 ;  /* 0x00072c1301007387 */ /* 0x0081e80000100800 */
[----:B0-----:R-:W3:Y:S01]  /*1a260*/  LDL.64 R18, [R1+0x24e0] ;  /* 0x0024e00001127983 */ /* 0x001ee20000100a00 */
[----:B----4-:R-:W-:-:S03]  /*1a270*/  IMAD.WIDE R4, R0, 0x2, R4 ;  /* 0x0000000200047825 */ /* 0x010fc600078e0204 */
[----:B--2---:R-:W-:Y:S04]  /*1a280*/  STL [R1+0x738], R3 ;  /* 0x0007380301007387 */ /* 0x004fe80000100800 */
[----:B------:R0:W-:Y:S04]  /*1a290*/  STL [R1+0x724], R2 ;  /* 0x0007240201007387 */ /* 0x0001e80000100800 */
[----:B------:R-:W2:Y:S04]  /*1a2a0*/  LDG.E.U16 R5, desc[UR10][R4.64] ;  /* 0x0000000a04057981 */ /* 0x000ea8000c1e1500 */
[----:B0-----:R-:W4:Y:S04]  /*1a2b0*/  LDL.64 R2, [R1+0x24d8] ;  /* 0x0024d80001027983 */ /* 0x001f280000100a00 */
[----:B------:R0:W-:Y:S04]  /*1a2c0*/  STL [R1+0x730], R11 ;  /* 0x0007300b01007387 */ /* 0x0001e80000100800 */
[----:B0-----:R-:W3:Y:S04]  /*1a2d0*/  LDL.64 R10, [R1+0x2508] ;  /* 0x00250800010a7983 */ /* 0x001ee80000100a00 */
[----:B------:R0:W-:Y:S04]  /*1a2e0*/  STL [R1+0x728], R13 ;  /* 0x0007280d01007387 */ /* 0x0001e80000100800 */
[----:B0-----:R-:W4:Y:S01]  /*1a2f0*/  LDL.64 R12, [R1+0x2500] ;  /* 0x00250000010c7983 */ /* 0x001f220000100a00 */
[----:B------:R-:W-:-:S04]  /*1a300*/  IMAD.WIDE R6, R0, 0x2, R6 ;  /* 0x0000000200067825 */ /* 0x000fc800078e0206 */
[C---:B------:R-:W-:Y:S02]  /*1a310*/  IMAD.WIDE R8, R0.reuse, 0x2, R8 ;  /* 0x0000000200087825 */ /* 0x040fe400078e0208 */
[----:B------:R-:W4:Y:S04]  /*1a320*/  LDG.E.U16 R7, desc[UR10][R6.64] ;  /* 0x0000000a06077981 */ /* 0x000f28000c1e1500 */
[----:B------:R-:W4:Y:S04]  /*1a330*/  LDG.E.U16 R9, desc[UR10][R8.64] ;  /* 0x0000000a08097981 */ /* 0x000f28000c1e1500 */
[----:B--2---:R0:W-:Y:S01]  /*1a340*/  STL [R1+0x720], R5 ;  /* 0x0007200501007387 */ /* 0x0041e20000100800 */
[----:B---3--:R-:W-:-:S05]  /*1a350*/  IMAD.WIDE R10, R0, 0x2, R10 ;  /* 0x00000002000a7825 */ /* 0x008fca00078e020a */
[----:B------:R1:W2:Y:S01]  /*1a360*/  LDG.E.U16 R4, desc[UR10][R10.64] ;  /* 0x0000000a0a047981 */ /* 0x0002a2000c1e1500 */
[----:B----4-:R-:W-:-:S05]  /*1a370*/  IMAD.WIDE R12, R0, 0x2, R12 ;  /* 0x00000002000c7825 */ /* 0x010fca00078e020c */
[----:B0-----:R0:W3:Y:S01]  /*1a380*/  LDG.E.U16 R5, desc[UR10][R12.64] ;  /* 0x0000000a0c057981 */ /* 0x0010e2000c1e1500 */
[----:B-1----:R-:W-:-:S03]  /*1a390*/  IMAD.WIDE R10, R0, 0x2, R22 ;  /* 0x00000002000a7825 */ /* 0x002fc600078e0216 */
[----:B------:R1:W-:Y:S04]  /*1a3a0*/  STL [R1+0x52c], R7 ;  /* 0x00052c0701007387 */ /* 0x0003e80000100800 */
[----:B------:R4:W-:Y:S01]  /*1a3b0*/  STL [R1+0x528], R9 ;  /* 0x0005280901007387 */ /* 0x0009e20000100800 */
[----:B0-----:R-:W-:-:S04]  /*1a3c0*/  IMAD.WIDE R12, R0, 0x2, R18 ;  /* 0x00000002000c7825 */ /* 0x001fc800078e0212 */
[C---:B-1----:R-:W-:Y:S02]  /*1a3d0*/  IMAD.WIDE R6, R0.reuse, 0x2, R28 ;  /* 0x0000000200067825 */ /* 0x042fe400078e021c */
[----:B------:R-:W2:Y:S02]  /*1a3e0*/  LDG.E.U16 R13, desc[UR10][R12.64] ;  /* 0x0000000a0c0d7981 */ /* 0x000ea4000c1e1500 */
[C---:B----4-:R-:W-:Y:S02]  /*1a3f0*/  IMAD.WIDE R8, R0.reuse, 0x2, R26 ;  /* 0x0000000200087825 */ /* 0x050fe400078e021a */
[----:B------:R-:W4:Y:S04]  /*1a400*/  LDG.E.U16 R19, desc[UR10][R6.64] ;  /* 0x0000000a06137981 */ /* 0x000f28000c1e1500 */
[----:B---3--:R-:W-:Y:S04]  /*1a410*/  STL [R1+0x520], R5 ;  /* 0x0005200501007387 */ /* 0x008fe80000100800 */
[----:B--2---:R0:W-:Y:S04]  /*1a420*/  STL [R1+0x524], R4 ;  /* 0x0005240401007387 */ /* 0x0041e80000100800 */
[----:B------:R-:W2:Y:S04]  /*1a430*/  LDL.64 R6, [R1+0x24b8] ;  /* 0x0024b80001067983 */ /* 0x000ea80000100a00 */
[----:B------:R-:W3:Y:S01]  /*1a440*/  LDL.64 R28, [R1+0x24a8] ;  /* 0x0024a800011c7983 */ /* 0x000ee20000100a00 */
[----:B0-----:R-:W-:-:S03]  /*1a450*/  IMAD.WIDE R4, R0, 0x2, R2 ;  /* 0x0000000200047825 */ /* 0x001fc600078e0202 */
[----:B------:R-:W2:Y:S04]  /*1a460*/  LDG.E.U16 R3, desc[UR10][R10.64] ;  /* 0x0000000a0a037981 */ /* 0x000ea8000c1e1500 */
[----:B------:R-:W3:Y:S04]  /*1a470*/  LDG.E.U16 R2, desc[UR10][R8.64] ;  /* 0x0000000a08027981 */ /* 0x000ee8000c1e1500 */
[----:B------:R-:W3:Y:S04]  /*1a480*/  LDG.E.U16 R5, desc[UR10][R4.64] ;  /* 0x0000000a04057981 */ /* 0x000ee8000c1e1500 */
[----:B------:R-:W3:Y:S04]  /*1a490*/  LDL.64 R10, [R1+0x24c8] ;  /* 0x0024c800010a7983 */ /* 0x000ee80000100a00 */
[----:B------:R-:W3:Y:S04]  /*1a4a0*/  LDL.64 R8, [R1+0x24c0] ;  /* 0x0024c00001087983 */ /* 0x000ee80000100a00 */
[----:B------:R-:W3:Y:S04]  /*1a4b0*/  LDL.64 R26, [R1+0x24a0] ;  /* 0x0024a000011a7983 */ /* 0x000ee80000100a00 */
[----:B------:R-:W3:Y:S04]  /*1a4c0*/  LDL.64 R22, [R1+0x2498] ;  /* 0x0024980001167983 */ /* 0x000ee80000100a00 */
[----:B----4-:R0:W-:Y:S04]  /*1a4d0*/  STL [R1+0x51c], R19 ;  /* 0x00051c1301007387 */ /* 0x0101e80000100800 */
[----:B0-----:R-:W4:Y:S04]  /*1a4e0*/  LDL.64 R18, [R1+0x2490] ;  /* 0x0024900001127983 */ /* 0x001f280000100a00 */
[----:B--2---:R-:W-:Y:S04]  /*1a4f0*/  STL [R1+0x514], R3 ;  /* 0x0005140301007387 */ /* 0x004fe80000100800 */
[----:B---3--:R0:W-:Y:S04]  /*1a500*/  STL [R1+0x518], R2 ;  /* 0x0005180201007387 */ /* 0x0081e80000100800 */
[----:B0-----:R-:W2:Y:S04]  /*1a510*/  LDL.64 R2, [R1+0x2488] ;  /* 0x0024880001027983 */ /* 0x001ea80000100a00 */
[----:B------:R0:W-:Y:S04]  /*1a520*/  STL [R1+0x50c], R13 ;  /* 0x00050c0d01007387 */ /* 0x0001e80000100800 */
[----:B0-----:R-:W3:Y:S04]  /*1a530*/  LDL.64 R12, [R1+0x24d0] ;  /* 0x0024d000010c7983 */ /* 0x001ee80000100a00 */
[----:B------:R0:W-:Y:S04]  /*1a540*/  STL [R1+0x510], R5 ;  /* 0x0005100501007387 */ /* 0x0001e80000100800 */
[----:B0-----:R-:W4:Y:S01]  /*1a550*/  LDL.64 R4, [R1+0x24b0] ;  /* 0x0024b00001047983 */ /* 0x001f220000100a00 */
[----:B------:R-:W-:-:S04]  /*1a560*/  IMAD.WIDE R10, R0, 0x2, R10 ;  /* 0x00000002000a7825 */ /* 0x000fc800078e020a */
[C---:B------:R-:W-:Y:S02]  /*1a570*/  IMAD.WIDE R8, R0.reuse, 0x2, R8 ;  /* 0x0000000200087825 */ /* 0x040fe400078e0208 */
[----:B------:R-:W2:Y:S02]  /*1a580*/  LDG.E.U16 R11, desc[UR10][R10.64] ;  /* 0x0000000a0a0b7981 */ /* 0x000ea4000c1e1500 */
[C---:B------:R-:W-:Y:S02]  /*1a590*/  IMAD.WIDE R6, R0.reuse, 0x2, R6 ;  /* 0x0000000200067825 */ /* 0x040fe400078e0206 */
[----:B------:R-:W2:Y:S04]  /*1a5a0*/  LDG.E.U16 R9, desc[UR10][R8.64] ;  /* 0x0000000a08097981 */ /* 0x000ea8000c1e1500 */
[----:B------:R-:W2:Y:S01]  /*1a5b0*/  LDG.E.U16 R7, desc[UR10][R6.64] ;  /* 0x0000000a06077981 */ /* 0x000ea2000c1e1500 */
[----:B---3--:R-:W-:-:S06]  /*1a5c0*/  IMAD.WIDE R12, R0, 0x2, R12 ;  /* 0x00000002000c7825 */ /* 0x008fcc00078e020c */
[----:B------:R-:W3:Y:S01]  /*1a5d0*/  LDG.E.U16 R13, desc[UR10][R12.64] ;  /* 0x0000000a0c0d7981 */ /* 0x000ee2000c1e1500 */
[----:B----4-:R-:W-:-:S06]  /*1a5e0*/  IMAD.WIDE R4, R0, 0x2, R4 ;  /* 0x0000000200047825 */ /* 0x010fcc00078e0204 */
[----:B------:R-:W4:Y:S04]  /*1a5f0*/  LDG.E.U16 R5, desc[UR10][R4.64] ;  /* 0x0000000a04057981 */ /* 0x000f28000c1e1500 */
[----:B---3--:R0:W-:Y:S04]  /*1a600*/  STL [R1+0x500], R13 ;  /* 0x0005000d01007387 */ /* 0x0081e80000100800 */
[----:B--2---:R1:W-:Y:S04]  /*1a610*/  STL [R1+0x4fc], R11 ;  /* 0x0004fc0b01007387 */ /* 0x0043e80000100800 */
[----:B------:R2:W-:Y:S01]  /*1a620*/  STL [R1+0x4f8], R9 ;  /* 0x0004f80901007387 */ /* 0x0005e20000100800 */
[----:B0-----:R-:W-:-:S03]  /*1a630*/  IMAD.WIDE R12, R0, 0x2, R28 ;  /* 0x00000002000c7825 */ /* 0x001fc600078e021c */
[----:B------:R0:W-:Y:S01]  /*1a640*/  STL [R1+0x508], R7 ;  /* 0x0005080701007387 */ /* 0x0001e20000100800 */
[----:B-1----:R-:W-:-:S04]  /*1a650*/  IMAD.WIDE R10, R0, 0x2, R26 ;  /* 0x00000002000a7825 */ /* 0x002fc800078e021a */
[C---:B--2---:R-:W-:Y:S01]  /*1a660*/  IMAD.WIDE R8, R0.reuse, 0x2, R22 ;  /* 0x0000000200087825 */ /* 0x044fe200078e0216 */
[----:B----4-:R1:W-:Y:S03]  /*1a670*/  STL [R1+0x504], R5 ;  /* 0x0005040501007387 */ /* 0x0103e60000100800 */
[C---:B0-----:R-:W-:Y:S01]  /*1a680*/  IMAD.WIDE R6, R0.reuse, 0x2, R18 ;  /* 0x0000000200067825 */ /* 0x041fe200078e0212 */
[----:B------:R-:W2:Y:S04]  /*1a690*/  LDL.64 R28, [R1+0x2458] ;  /* 0x00245800011c7983 */ /* 0x000ea80000100a00 */
[----:B------:R-:W3:Y:S01]  /*1a6a0*/  LDG.E.U16 R19, desc[UR10][R12.64] ;  /* 0x0000000a0c137981 */ /* 0x000ee2000c1e1500 */
[----:B-1----:R-:W-:-:S03]  /*1a6b0*/  IMAD.WIDE R4, R0, 0x2, R2 ;  /* 0x0000000200047825 */ /* 0x002fc600078e0202 */
[----:B------:R-:W4:Y:S04]  /*1a6c0*/  LDG.E.U16 R3, desc[UR10][R8.64] ;  /* 0x0000000a08037981 */ /* 0x000f28000c1e1500 */
        /* <DEDUP_REMOVED lines=9> */
[----:B0-----:R-:W3:Y:S04]  /*1a760*/  LDL.64 R18, [R1+0x2440] ;  /* 0x0024400001127983 */ /* 0x001ee80000100a00 */
[----:B----4-:R-:W-:Y:S04]  /*1a770*/  STL [R1+0x4f4], R3 ;  /* 0x0004f40301007387 */ /* 0x010fe80000100800 */
[----:B--2---:R0:W-:Y:S04]  /*1a780*/  STL [R1+0x4e4], R2 ;  /* 0x0004e40201007387 */ /* 0x0041e80000100800 */
        /* <DEDUP_REMOVED lines=30> */
[----:B------:R-:W4:Y:S04]  /*1a970*/  LDL.64 R28, [R1+0x2408] ;  /* 0x00240800011c7983 */ /* 0x000f280000100a00 */
[----:B------:R-:W4:Y:S04]  /*1a980*/  LDL.64 R8, [R1+0x2428] ;  /* 0x0024280001087983 */ /* 0x000f280000100a00 */
[----:B------:R-:W4:Y:S04]  /*1a990*/  LDL.64 R10, [R1+0x2420] ;  /* 0x00242000010a7983 */ /* 0x000f280000100a00 */
[----:B------:R-:W4:Y:S04]  /*1a9a0*/  LDL.64 R26, [R1+0x2400] ;  /* 0x00240000011a7983 */ /* 0x000f280000100a00 */
[----:B------:R-:W4:Y:S04]  /*1a9b0*/  LDL.64 R22, [R1+0x23f8] ;  /* 0x0023f80001167983 */ /* 0x000f280000100a00 */
[----:B------:R-:W4:Y:S04]  /*1a9c0*/  LDG.E.U16 R5, desc[UR10][R4.64] ;  /* 0x0000000a04057981 */ /* 0x000f28000c1e1500 */
        /* <DEDUP_REMOVED lines=9> */
[----:B----4-:R-:W-:-:S06]  /*1aa60*/  IMAD.WIDE R6, R0, 0x2, R6 ;  /* 0x0000000200067825 */ /* 0x010fcc00078e0206 */
[----:B------:R-:W4:Y:S01]  /*1aa70*/  LDG.E.U16 R7, desc[UR10][R6.64] ;  /* 0x0000000a06077981 */ /* 0x000f22000c1e1500 */
[----:B------:R-:W-:-:S04]  /*1aa80*/  IMAD.WIDE R8, R0, 0x2, R8 ;  /* 0x0000000200087825 */ /* 0x000fc800078e0208 */
[C---:B------:R-:W-:Y:S02]  /*1aa90*/  IMAD.WIDE R12, R0.reuse, 0x2, R12 ;  /* 0x00000002000c7825 */ /* 0x040fe400078e020c */
[----:B------:R-:W3:Y:S02]  /*1aaa0*/  LDG.E.U16 R9, desc[UR10][R8.64] ;  /* 0x0000000a08097981 */ /* 0x000ee4000c1e1500 */
[----:B------:R-:W-:-:S04]  /*1aab0*/  IMAD.WIDE R10, R0, 0x2, R10 ;  /* 0x00000002000a7825 */ /* 0x000fc800078e020a */
[C---:B--2---:R-:W-:Y:S01]  /*1aac0*/  IMAD.WIDE R4, R0.reuse, 0x2, R4 ;  /* 0x0000000200047825 */ /* 0x044fe200078e0204 */
[----:B------:R0:W2:Y:S05]  /*1aad0*/  LDG.E.U16 R6, desc[UR10][R10.64] ;  /* 0x0000000a0a067981 */ /* 0x0000aa000c1e1500 */
[----:B------:R-:W2:Y:S04]  /*1aae0*/  LDG.E.U16 R5, desc[UR10][R4.64] ;  /* 0x0000000a04057981 */ /* 0x000ea8000c1e1500 */
[----:B----4-:R1:W-:Y:S04]  /*1aaf0*/  STL [R1+0x4b8], R7 ;  /* 0x0004b80701007387 */ /* 0x0103e80000100800 */
[----:B-1----:R1:W4:Y:S01]  /*1ab00*/  LDG.E.U16 R7, desc[UR10][R12.64] ;  /* 0x0000000a0c077981 */ /* 0x002322000c1e1500 */
[----:B0-----:R-:W-:-:S03]  /*1ab10*/  IMAD.WIDE R10, R0, 0x2, R26 ;  /* 0x00000002000a7825 */ /* 0x001fc600078e021a */
[----:B---3--:R0:W-:Y:S01]  /*1ab20*/  STL [R1+0x4b4], R9 ;  /* 0x0004b40901007387 */ /* 0x0081e20000100800 */
[----:B-1----:R-:W-:-:S04]  /*1ab30*/  IMAD.WIDE R12, R0, 0x2, R28 ;  /* 0x00000002000c7825 */ /* 0x002fc800078e021c */
[C---:B0-----:R-:W-:Y:S01]  /*1ab40*/  IMAD.WIDE R8, R0.reuse, 0x2, R22 ;  /* 0x0000000200087825 */ /* 0x041fe200078e0216 */
[----:B----4-:R-:W-:Y:S04]  /*1ab50*/  STL [R1+0x49c], R7 ;  /* 0x00049c0701007387 */ /* 0x010fe80000100800 */
[----:B--2---:R0:W-:Y:S04]  /*1ab60*/  STL [R1+0x4b0], R6 ;  /* 0x0004b00601007387 */ /* 0x0041e80000100800 */
[----:B------:R1:W-:Y:S04]  /*1ab70*/  STL [R1+0x498], R5 ;  /* 0x0004980501007387 */ /* 0x0003e80000100800 */
[----:B------:R-:W2:Y:S01]  /*1ab80*/  LDL.64 R28, [R1+0x23b8] ;  /* 0x0023b800011c7983 */ /* 0x000ea20000100a00 */
[----:B0-----:R-:W-:-:S03]  /*1ab90*/  IMAD.WIDE R6, R0, 0x2, R18 ;  /* 0x0000000200067825 */ /* 0x001fc600078e0212 */
        /* <DEDUP_REMOVED lines=23> */
[----:B------:R-:W-:-:S06]  /*1ad10*/  IMAD.WIDE R8, R0, 0x2, R8 ;  /* 0x0000000200087825 */ /* 0x000fcc00078e0208 */
[----:B------:R-:W2:Y:S04]  /*1ad20*/  LDG.E.U16 R9, desc[UR10][R8.64] ;  /* 0x0000000a08097981 */ /* 0x000ea8000c1e1500 */
[----:B------:R0:W2:Y:S01]  /*1ad30*/  LDG.E.U16 R13, desc[UR10][R10.64] ;  /* 0x0000000a0a0d7981 */ /* 0x0000a2000c1e1500 */
[----:B----4-:R-:W-:-:S06]  /*1ad40*/  IMAD.WIDE R6, R0, 0x2, R6 ;  /* 0x0000000200067825 */ /* 0x010fcc00078e0206 */
[----:B------:R-:W4:Y:S01]  /*1ad50*/  LDG.E.U16 R7, desc[UR10][R6.64] ;  /* 0x0000000a06077981 */ /* 0x000f22000c1e1500 */
[----:B---3--:R-:W-:-:S06]  /*1ad60*/  IMAD.WIDE R4, R0, 0x2, R4 ;  /* 0x0000000200047825 */ /* 0x008fcc00078e0204 */
[----:B------:R-:W3:Y:S01]  /*1ad70*/  LDG.E.U16 R5, desc[UR10][R4.64] ;  /* 0x0000000a04057981 */ /* 0x000ee2000c1e1500 */
[----:B0-----:R-:W-:-:S03]  /*1ad80*/  IMAD.WIDE R10, R0, 0x2, R28 ;  /* 0x00000002000a7825 */ /* 0x001fc600078e021c */
[----:B--2---:R-:W-:Y:S04]  /*1ad90*/  STL [R1+0x468], R13 ;  /* 0x0004680d01007387 */ /* 0x004fe80000100800 */
[----:B------:R0:W-:Y:S04]  /*1ada0*/  STL [R1+0x454], R12 ;  /* 0x0004540c01007387 */ /* 0x0001e80000100800 */
[----:B------:R1:W-:Y:S01]  /*1adb0*/  STL [R1+0x464], R9 ;  /* 0x0004640901007387 */ /* 0x0003e20000100800 */
[----:B0-----:R-:W-:-:S04]  /*1adc0*/  IMAD.WIDE R12, R0, 0x2, R26 ;  /* 0x00000002000c7825 */ /* 0x001fc800078e021a */
[C---:B-1----:R-:W-:Y:S01]  /*1add0*/  IMAD.WIDE R8, R0.reuse, 0x2, R22 ;  /* 0x0000000200087825 */ /* 0x042fe200078e0216 */
        /* <DEDUP_REMOVED lines=58> */
[----:B----4-:R0:W-:Y:S01]  /*1b180*/  STL [R1+0x3ac], R2 ;  /* 0x0003ac0201007387 */ /* 0x0101e20000100800 */
[----:B------:R-:W-:-:S06]  /*1b190*/  IMAD.WIDE R12, R0, 0x2, R12 ;  /* 0x00000002000c7825 */ /* 0x000fcc00078e020c */
[----:B------:R-:W2:Y:S04]  /*1b1a0*/  LDG.E.U16 R13, desc[UR10][R12.64] ;  /* 0x0000000a0c0d7981 */ /* 0x000ea8000c1e1500 */
[----:B0-----:R-:W4:Y:S04]  /*1b1b0*/  LDL.64 R2, [R1+0x22f8] ;  /* 0x0022f80001027983 */ /* 0x001f280000100a00 */
[----:B------:R0:W-:Y:S04]  /*1b1c0*/  STL [R1+0x420], R7 ;  /* 0x0004200701007387 */ /* 0x0001e80000100800 */
[----:B0-----:R-:W3:Y:S04]  /*1b1d0*/  LDL.64 R6, [R1+0x2338] ;  /* 0x0023380001067983 */ /* 0x001ee80000100a00 */
[----:B------:R0:W-:Y:S04]  /*1b1e0*/  STL [R1+0x41c], R5 ;  /* 0x00041c0501007387 */ /* 0x0001e80000100800 */
[----:B0-----:R-:W4:Y:S01]  /*1b1f0*/  LDL.64 R4, [R1+0x2320] ;  /* 0x0023200001047983 */ /* 0x001f220000100a00 */
[----:B------:R-:W-:-:S04]  /*1b200*/  IMAD.WIDE R10, R0, 0x2, R10 ;  /* 0x00000002000a7825 */ /* 0x000fc800078e020a */
[----:B------:R-:W-:-:S05]  /*1b210*/  IMAD.WIDE R8, R0, 0x2, R8 ;  /* 0x0000000200087825 */ /* 0x000fca00078e0208 */
[----:B------:R-:W4:Y:S04]  /*1b220*/  LDG.E.U16 R12, desc[UR10][R8.64] ;  /* 0x0000000a080c7981 */ /* 0x000f28000c1e1500 */
[----:B--2---:R0:W-:Y:S04]  /*1b230*/  STL [R1+0x3fc], R13 ;  /* 0x0003fc0d01007387 */ /* 0x0041e80000100800 */
[----:B0-----:R0:W2:Y:S01]  /*1b240*/  LDG.E.U16 R13, desc[UR10][R10.64] ;  /* 0x0000000a0a0d7981 */ /* 0x0010a2000c1e1500 */
[----:B---3--:R-:W-:-:S06]  /*1b250*/  IMAD.WIDE R6, R0, 0x2, R6 ;  /* 0x0000000200067825 */ /* 0x008fcc00078e0206 */
[----:B------:R-:W3:Y:S01]  /*1b260*/  LDG.E.U16 R7, desc[UR10][R6.64] ;  /* 0x0000000a06077981 */ /* 0x000ee2000c1e1500 */
[----:B----4-:R-:W-:-:S06]  /*1b270*/  IMAD.WIDE R4, R0, 0x2, R4 ;  /* 0x0000000200047825 */ /* 0x010fcc00078e0204 */
[----:B------:R-:W4:Y:S01]  /*1b280*/  LDG.E.U16 R5, desc[UR10][R4.64] ;  /* 0x0000000a04057981 */ /* 0x000f22000c1e1500 */
[----:B0-----:R-:W-:-:S04]  /*1b290*/  IMAD.WIDE R10, R0, 0x2, R22 ;  /* 0x00000002000a7825 */ /* 0x001fc800078e0216 */
[C---:B------:R-:W-:Y:S01]  /*1b2a0*/  IMAD.WIDE R8, R0.reuse, 0x2, R26 ;  /* 0x0000000200087825 */ /* 0x040fe200078e021a */
[----:B---3--:R0:W-:Y:S04]  /*1b2b0*/  STL [R1+0x42c], R7 ;  /* 0x00042c0701007387 */ /* 0x0081e80000100800 */
[----:B--2---:R-:W-:Y:S01]  /*1b2c0*/  STL [R1+0x410], R13 ;  /* 0x0004100d01007387 */ /* 0x004fe20000100800 */
[----:B0-----:R-:W-:-:S03]  /*1b2d0*/  IMAD.WIDE R6, R0, 0x2, R28 ;  /* 0x0000000200067825 */ /* 0x001fc600078e021c */
[----:B------:R0:W-:Y:S04]  /*1b2e0*/  STL [R1+0x428], R12 ;  /* 0x0004280c01007387 */ /* 0x0001e80000100800 */
[----:B----4-:R1:W-:Y:S04]  /*1b2f0*/  STL [R1+0x40c], R5 ;  /* 0x00040c0501007387 */ /* 0x0103e80000100800 */
        /* <DEDUP_REMOVED lines=32> */
[----:B----4-:R0:W-:Y:S04]  /*1b500*/  STL [R1+0x3e8], R13 ;  /* 0x0003e80d01007387 */ /* 0x0101e80000100800 */
[----:B--2---:R1:W-:Y:S04]  /*1b510*/  STL [R1+0x3e4], R11 ;  /* 0x0003e40b01007387 */ /* 0x0043e80000100800 */
[----:B------:R2:W-:Y:S01]  /*1b520*/  STL [R1+0x3e0], R9 ;  /* 0x0003e00901007387 */ /* 0x0005e20000100800 */
[----:B0-----:R-:W-:-:S03]  /*1b530*/  IMAD.WIDE R12, R0, 0x2, R28 ;  /* 0x00000002000c7825 */ /* 0x001fc600078e021c */
[----:B------:R0:W-:Y:S01]  /*1b540*/  STL [R1+0x3f0], R7 ;  /* 0x0003f00701007387 */ /* 0x0001e20000100800 */
[----:B-1----:R-:W-:-:S04]  /*1b550*/  IMAD.WIDE R10, R0, 0x2, R26 ;  /* 0x00000002000a7825 */ /* 0x002fc800078e021a */
[C---:B--2---:R-:W-:Y:S01]  /*1b560*/  IMAD.WIDE R8, R0.reuse, 0x2, R22 ;  /* 0x0000000200087825 */ /* 0x044fe200078e0216 */
[----:B---3--:R1:W-:Y:S03]  /*1b570*/  STL [R1+0x3ec], R5 ;  /* 0x0003ec0501007387 */ /* 0x0083e60000100800 */
        /* <DEDUP_REMOVED lines=46> */
[----:B------:R-:W3:Y:S04]  /*1b860*/  LDG.E.U16 R2, desc[UR10][R10.64] ;  /* 0x0000000a0a027981 */ /* 0x000ee8000c1e1500 */
[----:B------:R-:W3:Y:S04]  /*1b870*/  LDG.E.U16 R5, desc[UR10][R4.64] ;  /* 0x0000000a04057981 */ /* 0x000ee8000c1e1500 */
[----:B------:R-:W3:Y:S04]  /*1b880*/  LDL.64 R8, [R1+0x2240] ;  /* 0x0022400001087983 */ /* 0x000ee80000100a00 */
[----:B------:R-:W3:Y:S04]  /*1b890*/  LDL.64 R10, [R1+0x2248] ;  /* 0x00224800010a7983 */ /* 0x000ee80000100a00 */
[----:B------:R-:W3:Y:S04]  /*1b8a0*/  LDL.64 R28, [R1+0x2228] ;  /* 0x00222800011c7983 */ /* 0x000ee80000100a00 */
[----:B------:R-:W3:Y:S04]  /*1b8b0*/  LDL.64 R26, [R1+0x2220] ;  /* 0x00222000011a7983 */ /* 0x000ee80000100a00 */
[----:B------:R-:W3:Y:S04]  /*1b8c0*/  LDL.64 R22, [R1+0x2218] ;  /* 0x0022180001167983 */ /* 0x000ee80000100a00 */
[----:B--2---:R0:W-:Y:S04]  /*1b8d0*/  STL [R1+0x3a8], R19 ;  /* 0x0003a81301007387 */ /* 0x0041e80000100800 */
[----:B0-----:R-:W2:Y:S01]  /*1b8e0*/  LDL.64 R18, [R1+0x2210] ;  /* 0x0022100001127983 */ /* 0x001ea20000100a00 */
[----:B----4-:R-:W-:-:S03]  /*1b8f0*/  IMAD.WIDE R12, R0, 0x2, R12 ;  /* 0x00000002000c7825 */ /* 0x010fc600078e020c */
[----:B---3--:R-:W-:Y:S04]  /*1b900*/  STL [R1+0x334], R3 ;  /* 0x0003340301007387 */ /* 0x008fe80000100800 */
[----:B------:R0:W-:Y:S04]  /*1b910*/  STL [R1+0x3a4], R2 ;  /* 0x0003a40201007387 */ /* 0x0001e80000100800 */
[----:B------:R-:W3:Y:S04]  /*1b920*/  LDG.E.U16 R13, desc[UR10][R12.64] ;  /* 0x0000000a0c0d7981 */ /* 0x000ee8000c1e1500 */
[----:B0-----:R-:W4:Y:S04]  /*1b930*/  LDL.64 R2, [R1+0x2208] ;  /* 0x0022080001027983 */ /* 0x001f280000100a00 */
[----:B------:R0:W-:Y:S04]  /*1b940*/  STL [R1+0x330], R7 ;  /* 0x0003300701007387 */ /* 0x0001e80000100800 */
[----:B0-----:R-:W2:Y:S04]  /*1b950*/  LDL.64 R6, [R1+0x2238] ;  /* 0x0022380001067983 */ /* 0x001ea80000100a00 */
[----:B------:R0:W-:Y:S04]  /*1b960*/  STL [R1+0x3b4], R5 ;  /* 0x0003b40501007387 */ /* 0x0001e80000100800 */
[----:B0-----:R-:W4:Y:S01]  /*1b970*/  LDL.64 R4, [R1+0x2230] ;  /* 0x0022300001047983 */ /* 0x001f220000100a00 */
[----:B------:R-:W-:-:S04]  /*1b980*/  IMAD.WIDE R10, R0, 0x2, R10 ;  /* 0x00000002000a7825 */ /* 0x000fc800078e020a */
[C---:B------:R-:W-:Y:S02]  /*1b990*/  IMAD.WIDE R8, R0.reuse, 0x2, R8 ;  /* 0x0000000200087825 */ /* 0x040fe400078e0208 */
[----:B------:R-:W4:Y:S04]  /*1b9a0*/  LDG.E.U16 R11, desc[UR10][R10.64] ;  /* 0x0000000a0a0b7981 */ /* 0x000f28000c1e1500 */
[----:B------:R-:W4:Y:S04]  /*1b9b0*/  LDG.E.U16 R12, desc[UR10][R8.64] ;  /* 0x0000000a080c7981 */ /* 0x000f28000c1e1500 */
[----:B---3--:R0:W-:Y:S01]  /*1b9c0*/  STL [R1+0x38c], R13 ;  /* 0x00038c0d01007387 */ /* 0x0081e20000100800 */
[----:B--2---:R-:W-:-:S05]  /*1b9d0*/  IMAD.WIDE R6, R0, 0x2, R6 ;  /* 0x0000000200067825 */ /* 0x004fca00078e0206 */
[----:B0-----:R0:W2:Y:S01]  /*1b9e0*/  LDG.E.U16 R13, desc[UR10][R6.64] ;  /* 0x0000000a060d7981 */ /* 0x0010a2000c1e1500 */
[----:B----4-:R-:W-:-:S06]  /*1b9f0*/  IMAD.WIDE R4, R0, 0x2, R4 ;  /* 0x0000000200047825 */ /* 0x010fcc00078e0204 */
[----:B------:R-:W3:Y:S01]  /*1ba00*/  LDG.E.U16 R5, desc[UR10][R4.64] ;  /* 0x0000000a04057981 */ /* 0x000ee2000c1e1500 */
[----:B0-----:R-:W-:-:S03]  /*1ba10*/  IMAD.WIDE R6, R0, 0x2, R28 ;  /* 0x0000000200067825 */ /* 0x001fc600078e021c */
[----:B------:R0:W-:Y:S01]  /*1ba20*/  STL [R1+0x388], R11 ;  /* 0x0003880b01007387 */ /* 0x0001e20000100800 */
[----:B------:R-:W-:-:S04]  /*1ba30*/  IMAD.WIDE R8, R0, 0x2, R26 ;  /* 0x0000000200087825 */ /* 0x000fc800078e021a */
[C---:B0-----:R-:W-:Y:S01]  /*1ba40*/  IMAD.WIDE R10, R0.reuse, 0x2, R22 ;  /* 0x00000002000a7825 */ /* 0x041fe200078e0216 */
[----:B--2---:R-:W-:Y:S04]  /*1ba50*/  STL [R1+0x3a0], R13 ;  /* 0x0003a00d01007387 */ /* 0x004fe80000100800 */
[----:B------:R0:W-:Y:S02]  /*1ba60*/  STL [R1+0x384], R12 ;  /* 0x0003840c01007387 */ /* 0x0001e40000100800 */
[C---:B0-----:R-:W-:Y:S02]  /*1ba70*/  IMAD.WIDE R12, R0.reuse, 0x2, R18 ;  /* 0x00000002000c7825 */ /* 0x041fe400078e0212 */
[----:B---3--:R0:W-:Y:S04]  /*1ba80*/  STL [R1+0x39c], R5 ;  /* 0x00039c0501007387 */ /* 0x0081e80000100800 */
[----:B------:R-:W2:Y:S04]  /*1ba90*/  LDG.E.U16 R19, desc[UR10][R6.64] ;  /* 0x0000000a06137981 */ /* 0x000ea8000c1e1500 */
[----:B------:R-:W3:Y:S01]  /*1baa0*/  LDG.E.U16 R13, desc[UR10][R12.64] ;  /* 0x0000000a0c0d7981 */ /* 0x000ee2000c1e1500 */
[----:B0-----:R-:W-:-:S03]  /*1bab0*/  IMAD.WIDE R4, R0, 0x2, R2 ;  /* 0x0000000200047825 */ /* 0x001fc600078e0202 */
[----:B------:R-:W4:Y:S04]  /*1bac0*/  LDG.E.U16 R3, desc[UR10][R10.64] ;  /* 0x0000000a0a037981 */ /* 0x000f28000c1e1500 */
[----:B------:R-:W3:Y:S04]  /*1bad0*/  LDG.E.U16 R2, desc[UR10][R8.64] ;  /* 0x0000000a08027981 */ /* 0x000ee8000c1e1500 */
[----:B------:R-:W3:Y:S04]  /*1bae0*/  LDG.E.U16 R5, desc[UR10][R4.64] ;  /* 0x0000000a04057981 */ /* 0x000ee8000c1e1500 */
[----:B------:R-:W3:Y:S04]  /*1baf0*/  LDL.64 R6, [R1+0x21e8] ;  /* 0x0021e80001067983 */ /* 0x000ee80000100a00 */
[----:B------:R-:W3:Y:S04]  /*1bb00*/  LDL.64 R8, [R1+0x21f0] ;  /* 0x0021f00001087983 */ /* 0x000ee80000100a00 */
[----:B------:R-:W3:Y:S04]  /*1bb10*/  LDL.64 R10, [R1+0x21f8] ;  /* 0x0021f800010a7983 */ /* 0x000ee80000100a00 */
[----:B------:R-:W3:Y:S04]  /*1bb20*/  LDL.64 R28, [R1+0x21d8] ;  /* 0x0021d800011c7983 */ /* 0x000ee80000100a00 */
[----:B------:R-:W3:Y:S04]  /*1bb30*/  LDL.64 R26, [R1+0x21d0] ;  /* 0x0021d000011a7983 */ /* 0x000ee80000100a00 */
[----:B------:R-:W3:Y:S04]  /*1bb40*/  LDL.64 R22, [R1+0x21c8] ;  /* 0x0021c80001167983 */ /* 0x000ee80000100a00 */
[----:B--2---:R0:W-:Y:S04]  /*1bb50*/  STL [R1+0x398], R19 ;  /* 0x0003981301007387 */ /* 0x0041e80000100800 */
[----:B0-----:R-:W2:Y:S04]  /*1bb60*/  LDL.64 R18, [R1+0x21c0] ;  /* 0x0021c00001127983 */ /* 0x001ea80000100a00 */
[----:B----4-:R-:W-:Y:S04]  /*1bb70*/  STL [R1+0x390], R3 ;  /* 0x0003900301007387 */ /* 0x010fe80000100800 */
[----:B---3--:R0:W-:Y:S04]  /*1bb80*/  STL [R1+0x394], R2 ;  /* 0x0003940201007387 */ /* 0x0081e80000100800 */
        /* <DEDUP_REMOVED lines=15> */
[----:B----4-:R0:W-:Y:S04]  /*1bc80*/  STL [R1+0x368], R13 ;  /* 0x0003680d01007387 */ /* 0x0101e80000100800 */
[----:B---3--:R1:W-:Y:S04]  /*1bc90*/  STL [R1+0x378], R11 ;  /* 0x0003780b01007387 */ /* 0x0083e80000100800 */
[----:B------:R3:W-:Y:S01]  /*1bca0*/  STL [R1+0x374], R9 ;  /* 0x0003740901007387 */ /* 0x0007e20000100800 */
[----:B0-----:R-:W-:-:S03]  /*1bcb0*/  IMAD.WIDE R12, R0, 0x2, R28 ;  /* 0x00000002000c7825 */ /* 0x001fc600078e021c */
[----:B------:R0:W-:Y:S01]  /*1bcc0*/  STL [R1+0x370], R7 ;  /* 0x0003700701007387 */ /* 0x0001e20000100800 */
[----:B-1----:R-:W-:-:S04]  /*1bcd0*/  IMAD.WIDE R10, R0, 0x2, R26 ;  /* 0x00000002000a7825 */ /* 0x002fc800078e021a */
[C---:B---3--:R-:W-:Y:S01]  /*1bce0*/  IMAD.WIDE R8, R0.reuse, 0x2, R22 ;  /* 0x0000000200087825 */ /* 0x048fe200078e0216 */
[----:B--2---:R1:W-:Y:S03]  /*1bcf0*/  STL [R1+0x36c], R5 ;  /* 0x00036c0501007387 */ /* 0x0043e60000100800 */
        /* <DEDUP_REMOVED lines=188> */
[----:B----4-:R-:W-:-:S05]  /*1c8c0*/  IMAD.WIDE R6, R0, 0x2, R6 ;  /* 0x0000000200067825 */ /* 0x010fca00078e0206 */
[----:B------:R0:W4:Y:S01]  /*1c8d0*/  LDG.E.U16 R9, desc[UR10][R6.64] ;  /* 0x0000000a06097981 */ /* 0x000122000c1e1500 */
[----:B--2---:R-:W-:-:S06]  /*1c8e0*/  IMAD.WIDE R4, R0, 0x2, R4 ;  /* 0x0000000200047825 */ /* 0x004fcc00078e0204 */
[----:B------:R-:W2:Y:S01]  /*1c8f0*/  LDG.E.U16 R5, desc[UR10][R4.64] ;  /* 0x0000000a04057981 */ /* 0x000ea2000c1e1500 */
[----:B0-----:R-:W-:-:S03]  /*1c900*/  IMAD.WIDE R6, R0, 0x2, R22 ;  /* 0x0000000200067825 */ /* 0x001fc600078e0216 */
[----:B---3--:R0:W-:Y:S04]  /*1c910*/  STL [R1+0x29c], R13 ;  /* 0x00029c0d01007387 */ /* 0x0081e80000100800 */
[----:B------:R1:W-:Y:S01]  /*1c920*/  STL [R1+0x234], R11 ;  /* 0x0002340b01007387 */ /* 0x0003e20000100800 */
[----:B0-----:R-:W-:-:S04]  /*1c930*/  IMAD.WIDE R12, R0, 0x2, R28 ;  /* 0x00000002000c7825 */ /* 0x001fc800078e021c */
[C---:B-1----:R-:W-:Y:S01]  /*1c940*/  IMAD.WIDE R10, R0.reuse, 0x2, R26 ;  /* 0x00000002000a7825 */ /* 0x042fe200078e021a */
[----:B----4-:R-:W-:Y:S04]  /*1c950*/  STL [R1+0x2ac], R9 ;  /* 0x0002ac0901007387 */ /* 0x010fe80000100800 */
[----:B------:R0:W-:Y:S02]  /*1c960*/  STL [R1+0x230], R8 ;  /* 0x0002300801007387 */ /* 0x0001e40000100800 */
[C---:B0-----:R-:W-:Y:S02]  /*1c970*/  IMAD.WIDE R8, R0.reuse, 0x2, R18 ;  /* 0x0000000200087825 */ /* 0x041fe400078e0212 */
[----:B--2---:R0:W-:Y:S04]  /*1c980*/  STL [R1+0x2a8], R5 ;  /* 0x0002a80501007387 */ /* 0x0041e80000100800 */
        /* <DEDUP_REMOVED lines=15> */
[----:B---3--:R0:W-:Y:S01]  /*1ca80*/  STL [R1+0x280], R2 ;  /* 0x0002800201007387 */ /* 0x0081e20000100800 */
[----:B------:R-:W-:-:S06]  /*1ca90*/  IMAD.WIDE R6, R0, 0x2, R6 ;  /* 0x0000000200067825 */ /* 0x000fcc00078e0206 */
[----:B------:R-:W3:Y:S04]  /*1caa0*/  LDG.E.U16 R7, desc[UR10][R6.64] ;  /* 0x0000000a06077981 */ /* 0x000ee8000c1e1500 */
[----:B0-----:R-:W4:Y:S04]  /*1cab0*/  LDL.64 R2, [R1+0x1fd8] ;  /* 0x001fd80001027983 */ /* 0x001f280000100a00 */
[----:B------:R0:W-:Y:S04]  /*1cac0*/  STL [R1+0x298], R9 ;  /* 0x0002980901007387 */ /* 0x0001e80000100800 */
[----:B0-----:R-:W2:Y:S04]  /*1cad0*/  LDL.64 R8, [R1+0x2018] ;  /* 0x0020180001087983 */ /* 0x001ea80000100a00 */
[----:B------:R0:W-:Y:S04]  /*1cae0*/  STL [R1+0x294], R5 ;  /* 0x0002940501007387 */ /* 0x0001e80000100800 */
[----:B0-----:R-:W4:Y:S01]  /*1caf0*/  LDL.64 R4, [R1+0x2000] ;  /* 0x0020000001047983 */ /* 0x001f220000100a00 */
[----:B------:R-:W-:-:S04]  /*1cb00*/  IMAD.WIDE R12, R0, 0x2, R12 ;  /* 0x00000002000c7825 */ /* 0x000fc800078e020c */
[----:B------:R-:W-:-:S05]  /*1cb10*/  IMAD.WIDE R10, R0, 0x2, R10 ;  /* 0x00000002000a7825 */ /* 0x000fca00078e020a */
[----:B------:R-:W4:Y:S04]  /*1cb20*/  LDG.E.U16 R6, desc[UR10][R10.64] ;  /* 0x0000000a0a067981 */ /* 0x000f28000c1e1500 */
[----:B---3--:R0:W-:Y:S04]  /*1cb30*/  STL [R1+0x290], R7 ;  /* 0x0002900701007387 */ /* 0x0081e80000100800 */
[----:B0-----:R0:W3:Y:S01]  /*1cb40*/  LDG.E.U16 R7, desc[UR10][R12.64] ;  /* 0x0000000a0c077981 */ /* 0x0010e2000c1e1500 */
[----:B--2---:R-:W-:-:S06]  /*1cb50*/  IMAD.WIDE R8, R0, 0x2, R8 ;  /* 0x0000000200087825 */ /* 0x004fcc00078e0208 */
[----:B------:R-:W2:Y:S01]  /*1cb60*/  LDG.E.U16 R9, desc[UR10][R8.64] ;  /* 0x0000000a08097981 */ /* 0x000ea2000c1e1500 */
[----:B----4-:R-:W-:-:S06]  /*1cb70*/  IMAD.WIDE R4, R0, 0x2, R4 ;  /* 0x0000000200047825 */ /* 0x010fcc00078e0204 */
[----:B------:R-:W4:Y:S01]  /*1cb80*/  LDG.E.U16 R5, desc[UR10][R4.64] ;  /* 0x0000000a04057981 */ /* 0x000f22000c1e1500 */
[----:B0-----:R-:W-:-:S04]  /*1cb90*/  IMAD.WIDE R12, R0, 0x2, R28 ;  /* 0x00000002000c7825 */ /* 0x001fc800078e021c */
[C---:B------:R-:W-:Y:S01]  /*1cba0*/  IMAD.WIDE R10, R0.reuse, 0x2, R26 ;  /* 0x00000002000a7825 */ /* 0x040fe200078e021a */
[----:B--2---:R0:W-:Y:S04]  /*1cbb0*/  STL [R1+0x28c], R9 ;  /* 0x00028c0901007387 */ /* 0x0041e80000100800 */
[----:B---3--:R-:W-:Y:S04]  /*1cbc0*/  STL [R1+0x27c], R7 ;  /* 0x00027c0701007387 */ /* 0x008fe80000100800 */
[----:B------:R1:W-:Y:S01]  /*1cbd0*/  STL [R1+0x288], R6 ;  /* 0x0002880601007387 */ /* 0x0003e20000100800 */
[----:B0-----:R-:W-:-:S03]  /*1cbe0*/  IMAD.WIDE R8, R0, 0x2, R22 ;  /* 0x0000000200087825 */ /* 0x001fc600078e0216 */
[----:B----4-:R0:W-:Y:S01]  /*1cbf0*/  STL [R1+0x278], R5 ;  /* 0x0002780501007387 */ /* 0x0101e20000100800 */
[----:B-1----:R-:W-:-:S03]  /*1cc00*/  IMAD.WIDE R6, R0, 0x2, R18 ;  /* 0x0000000200067825 */ /* 0x002fc600078e0212 */
[----:B------:R-:W2:Y:S04]  /*1cc10*/  LDL.64 R28, [R1+0x1fa8] ;  /* 0x001fa800011c7983 */ /* 0x000ea80000100a00 */
[----:B------:R-:W3:Y:S01]  /*1cc20*/  LDG.E.U16 R19, desc[UR10][R12.64] ;  /* 0x0000000a0c137981 */ /* 0x000ee2000c1e1500 */
[----:B0-----:R-:W-:-:S03]  /*1cc30*/  IMAD.WIDE R4, R0, 0x2, R2 ;  /* 0x0000000200047825 */ /* 0x001fc600078e0202 */
        /* <DEDUP_REMOVED lines=33> */
[C---:B--2---:R-:W-:Y:S02]  /*1ce50*/  IMAD.WIDE R8, R0.reuse, 0x2, R22 ;  /* 0x0000000200087825 */ /* 0x044fe400078e0216 */
[----:B------:R-:W2:Y:S04]  /*1ce60*/  LDG.E.U16 R23, desc[UR10][R10.64] ;  /* 0x0000000a0a177981 */ /* 0x000ea8000c1e1500 */
[----:B------:R-:W2:Y:S04]  /*1ce70*/  LDG.E.U16 R22, desc[UR10][R12.64] ;  /* 0x0000000a0c167981 */ /* 0x000ea8000c1e1500 */
[----:B----4-:R0:W-:Y:S02]  /*1ce80*/  STL [R1+0x260], R7 ;  /* 0x0002600701007387 */ /* 0x0101e40000100800 */
[----:B0-----:R-:W-:-:S02]  /*1ce90*/  IMAD.WIDE R6, R0, 0x2, R18 ;  /* 0x0000000200067825 */ /* 0x001fc400078e0212 */
[----:B------:R-:W4:Y:S04]  /*1cea0*/  LDG.E.U16 R18, desc[UR10][R8.64] ;  /* 0x0000000a08127981 */ /* 0x000f28000c1e1500 */
[----:B---3--:R0:W-:Y:S04]  /*1ceb0*/  STL [R1+0x25c], R5 ;  /* 0x00025c0501007387 */ /* 0x0081e80000100800 */
[----:B------:R-:W3:Y:S04]  /*1cec0*/  LDG.E.U16 R19, desc[UR10][R6.64] ;  /* 0x0000000a06137981 */ /* 0x000ee8000c1e1500 */
[----:B------:R-:W4:Y:S01]  /*1ced0*/  LDL.64 R12, [R1+0x1f80] ;  /* 0x001f8000010c7983 */ /* 0x000f220000100a00 */
[----:B0-----:R-:W-:-:S03]  /*1cee0*/  IMAD.WIDE R4, R0, 0x2, R2 ;  /* 0x0000000200047825 */ /* 0x001fc600078e0202 */
[----:B------:R-:W4:Y:S04]  /*1cef0*/  LDL.64 R10, [R1+0x1f78] ;  /* 0x001f7800010a7983 */ /* 0x000f280000100a00 */
[----:B------:R-:W4:Y:S04]  /*1cf00*/  LDG.E.U16 R5, desc[UR10][R4.64] ;  /* 0x0000000a04057981 */ /* 0x000f28000c1e1500 */
[----:B------:R-:W4:Y:S04]  /*1cf10*/  LDL.64 R8, [R1+0x1f70] ;  /* 0x001f700001087983 */ /* 0x000f280000100a00 */
[----:B------:R-:W4:Y:S04]  /*1cf20*/  LDL.64 R28, [R1+0x1f58] ;  /* 0x001f5800011c7983 */ /* 0x000f280000100a00 */
[----:B------:R-:W4:Y:S04]  /*1cf30*/  LDL.64 R2, [R1+0x1f50] ;  /* 0x001f500001027983 */ /* 0x000f280000100a00 */
[----:B------:R-:W4:Y:S04]  /*1cf40*/  LDL.64 R6, [R1+0x1f68] ;  /* 0x001f680001067983 */ /* 0x000f280000100a00 */
[----:B------:R-:W4:Y:S04]  /*1cf50*/  LDL.64 R26, [R1+0x1f48] ;  /* 0x001f4800011a7983 */ /* 0x000f280000100a00 */
[----:B--2---:R-:W-:Y:S04]  /*1cf60*/  STL [R1+0x23c], R23 ;  /* 0x00023c1701007387 */ /* 0x004fe80000100800 */
[----:B------:R0:W-:Y:S04]  /*1cf70*/  STL [R1+0x240], R22 ;  /* 0x0002401601007387 */ /* 0x0001e80000100800 */
[----:B0-----:R-:W2:Y:S04]  /*1cf80*/  LDL.64 R22, [R1+0x1f40] ;  /* 0x001f400001167983 */ /* 0x001ea80000100a00 */
[----:B---3--:R-:W-:Y:S04]  /*1cf90*/  STL [R1+0x248], R19 ;  /* 0x0002481301007387 */ /* 0x008fe80000100800 */
[----:B----4-:R0:W-:Y:S04]  /*1cfa0*/  STL [R1+0x24c], R18 ;  /* 0x00024c1201007387 */ /* 0x0101e80000100800 */
[----:B0-----:R-:W3:Y:S04]  /*1cfb0*/  LDL.64 R18, [R1+0x1f38] ;  /* 0x001f380001127983 */ /* 0x001ee80000100a00 */
[----:B------:R0:W-:Y:S04]  /*1cfc0*/  STL [R1+0x244], R5 ;  /* 0x0002440501007387 */ /* 0x0001e80000100800 */
[----:B0-----:R-:W4:Y:S01]  /*1cfd0*/  LDL.64 R4, [R1+0x1f60] ;  /* 0x001f600001047983 */ /* 0x001f220000100a00 */
[----:B------:R-:W-:-:S04]  /*1cfe0*/  IMAD.WIDE R12, R0, 0x2, R12 ;  /* 0x00000002000c7825 */ /* 0x000fc800078e020c */
[C---:B------:R-:W-:Y:S02]  /*1cff0*/  IMAD.WIDE R10, R0.reuse, 0x2, R10 ;  /* 0x00000002000a7825 */ /* 0x040fe400078e020a */
[----:B------:R-:W2:Y:S02]  /*1d000*/  LDG.E.U16 R13, desc[UR10][R12.64] ;  /* 0x0000000a0c0d7981 */ /* 0x000ea4000c1e1500 */
[C---:B------:R-:W-:Y:S02]  /*1d010*/  IMAD.WIDE R8, R0.reuse, 0x2, R8 ;  /* 0x0000000200087825 */ /* 0x040fe400078e0208 */
[----:B------:R-:W3:Y:S02]  /*1d020*/  LDG.E.U16 R11, desc[UR10][R10.64] ;  /* 0x0000000a0a0b7981 */ /* 0x000ee4000c1e1500 */
[C---:B------:R-:W-:Y:S02]  /*1d030*/  IMAD.WIDE R6, R0.reuse, 0x2, R6 ;  /* 0x0000000200067825 */ /* 0x040fe400078e0206 */
[----:B------:R-:W3:Y:S04]  /*1d040*/  LDG.E.U16 R9, desc[UR10][R8.64] ;  /* 0x0000000a08097981 */ /* 0x000ee8000c1e1500 */
[----:B------:R-:W3:Y:S01]  /*1d050*/  LDG.E.U16 R7, desc[UR10][R6.64] ;  /* 0x0000000a06077981 */ /* 0x000ee2000c1e1500 */
[----:B----4-:R-:W-:-:S06]  /*1d060*/  IMAD.WIDE R4, R0, 0x2, R4 ;  /* 0x0000000200047825 */ /* 0x010fcc00078e0204 */
[----:B------:R-:W4:Y:S04]  /*1d070*/  LDG.E.U16 R5, desc[UR10][R4.64] ;  /* 0x0000000a04057981 */ /* 0x000f28000c1e1500 */
[----:B--2---:R0:W-:Y:S04]  /*1d080*/  STL [R1+0x238], R13 ;  /* 0x0002380d01007387 */ /* 0x0041e80000100800 */
[----:B---3--:R1:W-:Y:S01]  /*1d090*/  STL [R1+0x22c], R11 ;  /* 0x00022c0b01007387 */ /* 0x0083e20000100800 */
[----:B0-----:R-:W-:-:S04]  /*1d0a0*/  IMAD.WIDE R12, R0, 0x2, R28 ;  /* 0x00000002000c7825 */ /* 0x001fc800078e021c */
[C---:B-1----:R-:W-:Y:S02]  /*1d0b0*/  IMAD.WIDE R10, R0.reuse, 0x2, R2 ;  /* 0x00000002000a7825 */ /* 0x042fe400078e0202 */
[----:B------:R-:W2:Y:S04]  /*1d0c0*/  LDL.64 R2, [R1+0x1f10] ;  /* 0x001f100001027983 */ /* 0x000ea80000100a00 */
[----:B------:R0:W-:Y:S04]  /*1d0d0*/  STL [R1+0x228], R9 ;  /* 0x0002280901007387 */ /* 0x0001e80000100800 */
[----:B------:R1:W-:Y:S01]  /*1d0e0*/  STL [R1+0xc4], R7 ;  /* 0x0000c40701007387 */ /* 0x0003e20000100800 */
[----:B0-----:R-:W-:-:S03]  /*1d0f0*/  IMAD.WIDE R8, R0, 0x2, R26 ;  /* 0x0000000200087825 */ /* 0x001fc600078e021a */
[----:B------:R-:W3:Y:S01]  /*1d100*/  LDG.E.U16 R27, desc[UR10][R10.64] ;  /* 0x0000000a0a1b7981 */ /* 0x000ee2000c1e1500 */
[----:B-1----:R-:W-:-:S03]  /*1d110*/  IMAD.WIDE R6, R0, 0x2, R22 ;  /* 0x0000000200067825 */ /* 0x002fc600078e0216 */
[----:B------:R-:W2:Y:S04]  /*1d120*/  LDG.E.U16 R26, desc[UR10][R12.64] ;  /* 0x0000000a0c1a7981 */ /* 0x000ea8000c1e1500 */
[----:B----4-:R0:W-:Y:S04]  /*1d130*/  STL [R1+0xc0], R5 ;  /* 0x0000c00501007387 */ /* 0x0101e80000100800 */
[----:B------:R-:W4:Y:S04]  /*1d140*/  LDL.64 R12, [R1+0x1f18] ;  /* 0x001f1800010c7983 */ /* 0x000f280000100a00 */
[----:B------:R-:W4:Y:S01]  /*1d150*/  LDL.64 R10, [R1+0x1f20] ;  /* 0x001f2000010a7983 */ /* 0x000f220000100a00 */
[----:B0-----:R-:W-:-:S03]  /*1d160*/  IMAD.WIDE R4, R0, 0x2, R18 ;  /* 0x0000000200047825 */ /* 0x001fc600078e0212 */
[----:B------:R-:W4:Y:S04]  /*1d170*/  LDG.E.U16 R19, desc[UR10][R6.64] ;  /* 0x0000000a06137981 */ /* 0x000f28000c1e1500 */
[----:B------:R-:W4:Y:S04]  /*1d180*/  LDG.E.U16 R18, desc[UR10][R8.64] ;  /* 0x0000000a08127981 */ /* 0x000f28000c1e1500 */
[----:B------:R-:W4:Y:S04]  /*1d190*/  LDG.E.U16 R5, desc[UR10][R4.64] ;  /* 0x0000000a04057981 */ /* 0x000f28000c1e1500 */
[----:B------:R-:W4:Y:S04]  /*1d1a0*/  LDL.64 R6, [R1+0x1f30] ;  /* 0x001f300001067983 */ /* 0x000f280000100a00 */
[----:B------:R-:W4:Y:S04]  /*1d1b0*/  LDL.64 R8, [R1+0x1f28] ;  /* 0x001f280001087983 */ /* 0x000f280000100a00 */
[----:B------:R-:W4:Y:S04]  /*1d1c0*/  LDL.64 R22, [R1+0x1f08] ;  /* 0x001f080001167983 */ /* 0x000f280000100a00 */
[----:B------:R-:W4:Y:S04]  /*1d1d0*/  LDL.64 R28, [R1+0x1ef8] ;  /* 0x001ef800011c7983 */ /* 0x000f280000100a00 */
[----:B---3--:R-:W-:Y:S04]  /*1d1e0*/  STL [R1+0x210], R27 ;  /* 0x0002101b01007387 */ /* 0x008fe80000100800 */
[----:B--2---:R0:W-:Y:S04]  /*1d1f0*/  STL [R1+0x214], R26 ;  /* 0x0002141a01007387 */ /* 0x0041e80000100800 */
[----:B0-----:R-:W2:Y:S04]  /*1d200*/  LDL.64 R26, [R1+0x1ef0] ;  /* 0x001ef000011a7983 */ /* 0x001ea80000100a00 */
[----:B----4-:R-:W-:Y:S04]  /*1d210*/  STL [R1+0x208], R19 ;  /* 0x0002081301007387 */ /* 0x010fe80000100800 */
[----:B------:R0:W-:Y:S01]  /*1d220*/  STL [R1+0x20c], R18 ;  /* 0x00020c1201007387 */ /* 0x0001e20000100800 */
[----:B------:R-:W-:-:S03]  /*1d230*/  IMAD.WIDE R6, R0, 0x2, R6 ;  /* 0x0000000200067825 */ /* 0x000fc600078e0206 */
[----:B0-----:R-:W3:Y:S04]  /*1d240*/  LDL.64 R18, [R1+0x1ee8] ;  /* 0x001ee80001127983 */ /* 0x001ee80000100a00 */
[----:B------:R0:W-:Y:S02]  /*1d250*/  STL [R1+0x224], R5 ;  /* 0x0002240501007387 */ /* 0x0001e40000100800 */
[C---:B0-----:R-:W-:Y:S02]  /*1d260*/  IMAD.WIDE R4, R0.reuse, 0x2, R2 ;  /* 0x0000000200047825 */ /* 0x041fe400078e0202 */
[----:B------:R-:W4:Y:S02]  /*1d270*/  LDG.E.U16 R2, desc[UR10][R6.64] ;  /* 0x0000000a06027981 */ /* 0x000f24000c1e1500 */
[----:B------:R-:W-:-:S04]  /*1d280*/  IMAD.WIDE R8, R0, 0x2, R8 ;  /* 0x0000000200087825 */ /* 0x000fc800078e0208 */
[C---:B------:R-:W-:Y:S01]  /*1d290*/  IMAD.WIDE R12, R0.reuse, 0x2, R12 ;  /* 0x00000002000c7825 */ /* 0x040fe200078e020c */
[----:B------:R-:W2:Y:S03]  /*1d2a0*/  LDG.E.U16 R3, desc[UR10][R8.64] ;  /* 0x0000000a08037981 */ /* 0x000ea6000c1e1500 */
[C---:B------:R-:W-:Y:S01]  /*1d2b0*/  IMAD.WIDE R10, R0.reuse, 0x2, R10 ;  /* 0x00000002000a7825 */ /* 0x040fe200078e020a */
[----:B------:R-:W3:Y:S04]  /*1d2c0*/  LDL.64 R6, [R1+0x1f00] ;  /* 0x001f000001067983 */ /* 0x000ee80000100a00 */
[----:B------:R0:W3:Y:S04]  /*1d2d0*/  LDG.E.U16 R9, desc[UR10][R12.64] ;  /* 0x0000000a0c097981 */ /* 0x0000e8000c1e1500 */
[----:B------:R3:W3:Y:S04]  /*1d2e0*/  LDG.E.U16 R8, desc[UR10][R10.64] ;  /* 0x0000000a0a087981 */ /* 0x0006e8000c1e1500 */
[----:B----4-:R1:W-:Y:S04]  /*1d2f0*/  STL [R1+0x220], R2 ;  /* 0x0002200201007387 */ /* 0x0103e80000100800 */
[----:B-1----:R1:W4:Y:S01]  /*1d300*/  LDG.E.U16 R2, desc[UR10][R4.64] ;  /* 0x0000000a04027981 */ /* 0x002322000c1e1500 */
[----:B0-----:R-:W-:-:S03]  /*1d310*/  IMAD.WIDE R12, R0, 0x2, R22 ;  /* 0x00000002000c7825 */ /* 0x001fc600078e0216 */
[----:B--2---:R0:W-:Y:S01]  /*1d320*/  STL [R1+0x21c], R3 ;  /* 0x00021c0301007387 */ /* 0x0041e20000100800 */
[----:B---3--:R-:W-:-:S03]  /*1d330*/  IMAD.WIDE R10, R0, 0x2, R6 ;  /* 0x00000002000a7825 */ /* 0x008fc600078e0206 */
[----:B------:R-:W2:Y:S01]  /*1d340*/  LDL.64 R22, [R1+0x1ec8] ;  /* 0x001ec80001167983 */ /* 0x000ea20000100a00 */
[----:B-1----:R-:W-:-:S03]  /*1d350*/  IMAD.WIDE R4, R0, 0x2, R18 ;  /* 0x0000000200047825 */ /* 0x002fc600078e0212 */
[----:B------:R-:W-:Y:S01]  /*1d360*/  STL [R1+0x204], R9 ;  /* 0x0002040901007387 */ /* 0x000fe20000100800 */
[----:B0-----:R-:W0:Y:S03]  /*1d370*/  LDC R3, c[0x0][0x254] ;  /* 0x00009500ff037b82 */ /* 0x001e260000000800 */
[----:B------:R-:W-:Y:S04]  /*1d380*/  STL [R1+0x218], R8 ;  /* 0x0002180801007387 */ /* 0x000fe80000100800 */
[----:B------:R-:W3:Y:S04]  /*1d390*/  LDG.E.U16 R19, desc[UR10][R12.64] ;  /* 0x0000000a0c137981 */ /* 0x000ee8000c1e1500 */
[----:B------:R-:W2:Y:S04]  /*1d3a0*/  LDL.64 R12, [R1+0x1ee0] ;  /* 0x001ee000010c7983 */ /* 0x000ea80000100a00 */
[----:B----4-:R1:W-:Y:S04]  /*1d3b0*/  STL [R1+0x200], R2 ;  /* 0x0002000201007387 */ /* 0x0103e80000100800 */
[----:B-1----:R-:W4:Y:S01]  /*1d3c0*/  LDG.E.U16 R2, desc[UR10][R10.64] ;  /* 0x0000000a0a027981 */ /* 0x002f22000c1e1500 */
[----:B------:R-:W-:-:S03]  /*1d3d0*/  IMAD.WIDE R8, R0, 0x2, R28 ;  /* 0x0000000200087825 */ /* 0x000fc600078e021c */
[----:B------:R-:W2:Y:S01]  /*1d3e0*/  LDL.64 R28, [R1+0x1eb8] ;  /* 0x001eb800011c7983 */ /* 0x000ea20000100a00 */
[----:B------:R-:W-:-:S03]  /*1d3f0*/  IMAD.WIDE R6, R0, 0x2, R26 ;  /* 0x0000000200067825 */ /* 0x000fc600078e021a */
[----:B------:R-:W2:Y:S04]  /*1d400*/  LDL.64 R26, [R1+0x1eb0] ;  /* 0x001eb000011a7983 */ /* 0x000ea80000100a00 */
[----:B------:R-:W2:Y:S04]  /*1d410*/  LDL.64 R10, [R1+0x1ed8] ;  /* 0x001ed800010a7983 */ /* 0x000ea80000100a00 */
[----:B---3--:R1:W-:Y:S04]  /*1d420*/  STL [R1+0x1f0], R19 ;  /* 0x0001f01301007387 */ /* 0x0083e80000100800 */
[----:B------:R-:W3:Y:S04]  /*1d430*/  LDG.E.U16 R7, desc[UR10][R6.64] ;  /* 0x0000000a06077981 */ /* 0x000ee8000c1e1500 */
[----:B-1----:R-:W3:Y:S04]  /*1d440*/  LDL.64 R18, [R1+0x1ea8] ;  /* 0x001ea80001127983 */ /* 0x002ee80000100a00 */
[----:B----4-:R1:W-:Y:S04]  /*1d450*/  STL [R1+0x1ec], R2 ;  /* 0x0001ec0201007387 */ /* 0x0103e80000100800 */
[----:B-1----:R-:W4:Y:S04]  /*1d460*/  LDG.E.U16 R2, desc[UR10][R8.64] ;  /* 0x0000000a08027981 */ /* 0x002f28000c1e1500 */
[----:B------:R-:W3:Y:S01]  /*1d470*/  LDL.64 R8, [R1+0x1ed0] ;  /* 0x001ed00001087983 */ /* 0x000ee20000100a00 */
[----:B--2---:R-:W-:-:S04]  /*1d480*/  IMAD.WIDE R12, R0, 0x2, R12 ;  /* 0x00000002000c7825 */ /* 0x004fc800078e020c */
[C---:B------:R-:W-:Y:S02]  /*1d490*/  IMAD.WIDE R10, R0.reuse, 0x2, R10 ;  /* 0x00000002000a7825 */ /* 0x040fe400078e020a */
[----:B------:R-:W2:Y:S04]  /*1d4a0*/  LDG.E.U16 R12, desc[UR10][R12.64] ;  /* 0x0000000a0c0c7981 */ /* 0x000ea8000c1e1500 */
[----:B------:R-:W2:Y:S04]  /*1d4b0*/  LDG.E.U16 R13, desc[UR10][R10.64] ;  /* 0x0000000a0a0d7981 */ /* 0x000ea8000c1e1500 */
[----:B----4-:R1:W-:Y:S04]  /*1d4c0*/  STL [R1+0x1fc], R2 ;  /* 0x0001fc0201007387 */ /* 0x0103e80000100800 */
[----:B-1----:R-:W4:Y:S04]  /*1d4d0*/  LDG.E.U16 R2, desc[UR10][R4.64] ;  /* 0x0000000a04027981 */ /* 0x002f28000c1e1500 */
[----:B------:R-:W2:Y:S01]  /*1d4e0*/  LDL.64 R4, [R1+0x1ec0] ;  /* 0x001ec00001047983 */ /* 0x000ea20000100a00 */
[----:B---3--:R-:W-:-:S03]  /*1d4f0*/  IMAD.WIDE R8, R0, 0x2, R8 ;  /* 0x0000000200087825 */ /* 0x008fc600078e0208 */
[----:B------:R1:W-:Y:S04]  /*1d500*/  STL [R1+0x1f8], R7 ;  /* 0x0001f80701007387 */ /* 0x0003e80000100800 */
[----:B------:R-:W3:Y:S01]  /*1d510*/  LDG.E.U16 R9, desc[UR10][R8.64] ;  /* 0x0000000a08097981 */ /* 0x000ee2000c1e1500 */
[----:B-1----:R-:W-:-:S03]  /*1d520*/  IMAD.WIDE R6, R0, 0x2, R22 ;  /* 0x0000000200067825 */ /* 0x002fc600078e0216 */
[----:B------:R-:W3:Y:S04]  /*1d530*/  LDL.64 R22, [R1+0x1ea0] ;  /* 0x001ea00001167983 */ /* 0x000ee80000100a00 */
[----:B------:R-:W3:Y:S04]  /*1d540*/  LDG.E.U16 R7, desc[UR10][R6.64] ;  /* 0x0000000a06077981 */ /* 0x000ee8000c1e1500 */
[----:B----4-:R1:W-:Y:S01]  /*1d550*/  STL [R1+0x1f4], R2 ;  /* 0x0001f40201007387 */ /* 0x0103e20000100800 */
[----:B--2---:R-:W-:-:S05]  /*1d560*/  IMAD.WIDE R4, R0, 0x2, R4 ;  /* 0x0000000200047825 */ /* 0x004fca00078e0204 */
[----:B-1----:R1:W2:Y:S04]  /*1d570*/  LDG.E.U16 R2, desc[UR10][R4.64] ;  /* 0x0000000a04027981 */ /* 0x0022a8000c1e1500 */
[----:B------:R-:W-:Y:S04]  /*1d580*/  STL [R1+0x1e8], R13 ;  /* 0x0001e80d01007387 */ /* 0x000fe80000100800 */
[----:B------:R-:W-:Y:S04]  /*1d590*/  STL [R1+0x1d4], R12 ;  /* 0x0001d40c01007387 */ /* 0x000fe80000100800 */
[----:B---3--:R3:W-:Y:S02]  /*1d5a0*/  STL [R1+0x1e4], R9 ;  /* 0x0001e40901007387 */ /* 0x0087e40000100800 */
[----:B---3--:R-:W-:-:S02]  /*1d5b0*/  IMAD.WIDE R8, R0, 0x2, R18 ;  /* 0x0000000200087825 */ /* 0x008fc400078e0212 */
[----:B------:R-:W3:Y:S04]  /*1d5c0*/  LDL.64 R18, [R1+0x1e98] ;  /* 0x001e980001127983 */ /* 0x000ee80000100a00 */
[----:B------:R0:W-:Y:S01]  /*1d5d0*/  STL [R1+0x1e0], R7 ;  /* 0x0001e00701007387 */ /* 0x0001e20000100800 */
[----:B------:R-:W-:-:S04]  /*1d5e0*/  IMAD.WIDE R10, R0, 0x2, R28 ;  /* 0x00000002000a7825 */ /* 0x000fc800078e021c */
[----:B0-----:R-:W-:Y:S02]  /*1d5f0*/  IMAD.WIDE R6, R3, 0x2, R16 ;  /* 0x0000000203067825 */ /* 0x001fe400078e0210 */
[----:B------:R-:W4:Y:S02]  /*1d600*/  LDL.64 R16, [R1+0x1e90] ;  /* 0x001e900001107983 */ /* 0x000f240000100a00 */
[----:B------:R-:W-:-:S04]  /*1d610*/  IMAD.WIDE R12, R0, 0x2, R26 ;  /* 0x00000002000c7825 */ /* 0x000fc800078e021a */
[----:B-1----:R-:W-:Y:S02]  /*1d620*/  IMAD.WIDE R4, R3, 0x2, R24 ;  /* 0x0000000203047825 */ /* 0x002fe400078e0218 */
[----:B------:R0:W4:Y:S04]  /*1d630*/  LDG.E.U16 R25, desc[UR10][R10.64] ;  /* 0x0000000a0a197981 */ /* 0x000128000c1e1500 */
[----:B------:R1:W4:Y:S01]  /*1d640*/  LDG.E.U16 R24, desc[UR10][R12.64] ;  /* 0x0000000a0c187981 */ /* 0x000322000c1e1500 */
[----:B0-----:R-:W-:-:S04]  /*1d650*/  IMAD.WIDE R10, R0, 0x2, R4 ;  /* 0x00000002000a7825 */ /* 0x001fc800078e0204 */
[C---:B-1----:R-:W-:Y:S01]  /*1d660*/  IMAD.WIDE R12, R0.reuse, 0x2, R22 ;  /* 0x00000002000c7825 */ /* 0x042fe200078e0216 */
[----:B------:R-:W4:Y:S03]  /*1d670*/  LDG.E.U16 R29, desc[UR10][R10.64] ;  /* 0x0000000a0a1d7981 */ /* 0x000f26000c1e1500 */
[C---:B------:R-:W-:Y:S01]  /*1d680*/  IMAD.WIDE R4, R3.reuse, 0x2, R14 ;  /* 0x0000000203047825 */ /* 0x040fe200078e020e */
[----:B--2---:R0:W-:Y:S03]  /*1d690*/  STL [R1+0x1dc], R2 ;  /* 0x0001dc0201007387 */ /* 0x0041e60000100800 */
[----:B------:R-:W-:Y:S01]  /*1d6a0*/  IMAD.WIDE R6, R0, 0x2, R6 ;  /* 0x0000000200067825 */ /* 0x000fe200078e0206 */
[----:B------:R-:W2:Y:S04]  /*1d6b0*/  LDL.64 R14, [R1+0x1e80] ;  /* 0x001e8000010e7983 */ /* 0x000ea80000100a00 */
[----:B------:R-:W2:Y:S04]  /*1d6c0*/  LDG.E.U16 R28, desc[UR10][R6.64] ;  /* 0x0000000a061c7981 */ /* 0x000ea8000c1e1500 */
[----:B0-----:R0:W2:Y:S04]  /*1d6d0*/  LDG.E.U16 R2, desc[UR10][R8.64] ;  /* 0x0000000a08027981 */ /* 0x0010a8000c1e1500 */
[----:B------:R-:W2:Y:S01]  /*1d6e0*/  LDL.64 R22, [R1+0x1e88] ;  /* 0x001e880001167983 */ /* 0x000ea20000100a00 */
[----:B0-----:R-:W-:-:S03]  /*1d6f0*/  IMAD.WIDE R8, R3, 0x2, R20 ;  /* 0x0000000203087825 */ /* 0x001fc600078e0214 */
[----:B------:R-:W2:Y:S01]  /*1d700*/  LDG.E.U16 R3, desc[UR10][R12.64] ;  /* 0x0000000a0c037981 */ /* 0x000ea2000c1e1500 */
[----:B---3--:R-:W-:-:S03]  /*1d710*/  IMAD.WIDE R6, R0, 0x2, R18 ;  /* 0x0000000200067825 */ /* 0x008fc600078e0212 */
[----:B------:R-:W3:Y:S04]  /*1d720*/  LDL.64 R20, [R1+0x1e70] ;  /* 0x001e700001147983 */ /* 0x000ee80000100a00 */
[----:B------:R-:W3:Y:S04]  /*1d730*/  LDG.E.U16 R27, desc[UR10][R6.64] ;  /* 0x0000000a061b7981 */ /* 0x000ee8000c1e1500 */
[----:B------:R-:W3:Y:S01]  /*1d740*/  LDL.64 R12, [R1+0x1e78] ;  /* 0x001e7800010c7983 */ /* 0x000ee20000100a00 */
[----:B----4-:R-:W-:-:S03]  /*1d750*/  IMAD.WIDE R10, R0, 0x2, R16 ;  /* 0x00000002000a7825 */ /* 0x010fc600078e0210 */
[----:B------:R-:W4:Y:S01]  /*1d760*/  LDL.64 R18, [R1+0x1e68] ;  /* 0x001e680001127983 */ /* 0x000f220000100a00 */
[----:B------:R-:W-:-:S03]  /*1d770*/  IMAD.WIDE R8, R0, 0x2, R8 ;  /* 0x0000000200087825 */ /* 0x000fc600078e0208 */
[----:B------:R-:W4:Y:S04]  /*1d780*/  LDG.E.U16 R26, desc[UR10][R10.64] ;  /* 0x0000000a0a1a7981 */ /* 0x000f28000c1e1500 */
[----:B------:R0:W-:Y:S01]  /*1d790*/  STL [R1+0x1d8], R25 ;  /* 0x0001d81901007387 */ /* 0x0001e20000100800 */
[----:B------:R-:W-:-:S03]  /*1d7a0*/  IMAD.WIDE R4, R0, 0x2, R4 ;  /* 0x0000000200047825 */ /* 0x000fc600078e0204 */
[----:B------:R-:W4:Y:S04]  /*1d7b0*/  LDL.64 R16, [R1+0x1e60] ;  /* 0x001e600001107983 */ /* 0x000f280000100a00 */
[----:B0-----:R-:W4:Y:S04]  /*1d7c0*/  LDG.E.U16 R25, desc[UR10][R8.64] ;  /* 0x0000000a08197981 */ /* 0x001f28000c1e1500 */
[----:B------:R0:W-:Y:S04]  /*1d7d0*/  STL [R1+0x1d0], R24 ;  /* 0x0001d01801007387 */ /* 0x0001e80000100800 */
[----:B0-----:R0:W4:Y:S04]  /*1d7e0*/  LDG.E.U16 R24, desc[UR10][R4.64] ;  /* 0x0000000a04187981 */ /* 0x001128000c1e1500 */
[----:B--2---:R-:W-:Y:S04]  /*1d7f0*/  STL [R1+0x1c8], R3 ;  /* 0x0001c80301007387 */ /* 0x004fe80000100800 */
[----:B------:R1:W-:Y:S04]  /*1d800*/  STL [R1+0x1cc], R2 ;  /* 0x0001cc0201007387 */ /* 0x0003e80000100800 */
[----:B-1----:R-:W2:Y:S01]  /*1d810*/  LDL.64 R2, [R1+0x1e58] ;  /* 0x001e580001027983 */ /* 0x002ea20000100a00 */
[----:B0-----:R-:W-:-:S03]  /*1d820*/  IMAD.WIDE R4, R0, 0x2, R14 ;  /* 0x0000000200047825 */ /* 0x001fc600078e020e */
[----:B------:R-:W-:Y:S04]  /*1d830*/  STL [R1+0x19c], R29 ;  /* 0x00019c1d01007387 */ /* 0x000fe80000100800 */
[----:B------:R-:W2:Y:S04]  /*1d840*/  LDL.64 R14, [R1+0x1e50] ;  /* 0x001e5000010e7983 */ /* 0x000ea80000100a00 */
[----:B------:R0:W-:Y:S04]  /*1d850*/  STL [R1+0x1b4], R28 ;  /* 0x0001b41c01007387 */ /* 0x0001e80000100800 */
[----:B0-----:R3:W2:Y:S02]  /*1d860*/  LDG.E.U16 R28, desc[UR10][R4.64] ;  /* 0x0000000a041c7981 */ /* 0x0016a4000c1e1500 */
[----:B---3--:R-:W-:-:S02]  /*1d870*/  IMAD.WIDE R4, R0, 0x2, R12 ;  /* 0x0000000200047825 */ /* 0x008fc400078e020c */
[----:B------:R-:W3:Y:S04]  /*1d880*/  LDL.64 R12, [R1+0x1e48] ;  /* 0x001e4800010c7983 */ /* 0x000ee80000100a00 */
[----:B------:R0:W-:Y:S04]  /*1d890*/  STL [R1+0x1c4], R27 ;  /* 0x0001c41b01007387 */ /* 0x0001e80000100800 */
[----:B------:R-:W3:Y:S04]  /*1d8a0*/  LDL.64 R10, [R1+0x1e40] ;  /* 0x001e4000010a7983 */ /* 0x000ee80000100a00 */
[----:B0-----:R0:W3:Y:S01]  /*1d8b0*/  LDG.E.U16 R27, desc[UR10][R4.64] ;  /* 0x0000000a041b7981 */ /* 0x0010e2000c1e1500 */
[----:B------:R-:W-:-:S03]  /*1d8c0*/  IMAD.WIDE R6, R0, 0x2, R22 ;  /* 0x0000000200067825 */ /* 0x000fc600078e0216 */
[----:B----4-:R1:W-:Y:S04]  /*1d8d0*/  STL [R1+0x1c0], R26 ;  /* 0x0001c01a01007387 */ /* 0x0103e80000100800 */
[----:B------:R-:W4:Y:S01]  /*1d8e0*/  LDL.64 R8, [R1+0x1e38] ;  /* 0x001e380001087983 */ /* 0x000f220000100a00 */
[----:B0-----:R-:W-:-:S03]  /*1d8f0*/  IMAD.WIDE R4, R0, 0x2, R20 ;  /* 0x0000000200047825 */ /* 0x001fc600078e0214 */
[----:B------:R-:W4:Y:S04]  /*1d900*/  LDG.E.U16 R29, desc[UR10][R6.64] ;  /* 0x0000000a061d7981 */ /* 0x000f28000c1e1500 */
[----:B-1----:R0:W4:Y:S04]  /*1d910*/  LDG.E.U16 R26, desc[UR10][R4.64] ;  /* 0x0000000a041a7981 */ /* 0x002128000c1e1500 */
[----:B------:R1:W-:Y:S04]  /*1d920*/  STL [R1+0x1ac], R25 ;  /* 0x0001ac1901007387 */ /* 0x0003e80000100800 */
[----:B------:R-:W4:Y:S01]  /*1d930*/  LDL.64 R6, [R1+0x1e30] ;  /* 0x001e300001067983 */ /* 0x000f220000100a00 */
[----:B0-----:R-:W-:-:S05]  /*1d940*/  IMAD.WIDE R4, R0, 0x2, R18 ;  /* 0x0000000200047825 */ /* 0x001fca00078e0212 */
[----:B-1----:R0:W4:Y:S04]  /*1d950*/  LDG.E.U16 R25, desc[UR10][R4.64] ;  /* 0x0000000a04197981 */ /* 0x002128000c1e1500 */
[----:B------:R1:W-:Y:S01]  /*1d960*/  STL [R1+0x1a4], R24 ;  /* 0x0001a41801007387 */ /* 0x0003e20000100800 */
[----:B0-----:R-:W-:-:S05]  /*1d970*/  IMAD.WIDE R4, R0, 0x2, R16 ;  /* 0x0000000200047825 */ /* 0x001fca00078e0210 */
[----:B-1----:R2:W4:Y:S02]  /*1d980*/  LDG.E.U16 R24, desc[UR10][R4.64] ;  /* 0x0000000a04187981 */ /* 0x002524000c1e1500 */
[C---:B--2---:R-:W-:Y:S02]  /*1d990*/  IMAD.WIDE R4, R0.reuse, 0x2, R2 ;  /* 0x0000000200047825 */ /* 0x044fe400078e0202 */
[----:B------:R-:W2:Y:S04]  /*1d9a0*/  LDL.64 R2, [R1+0x1e28] ;  /* 0x001e280001027983 */ /* 0x000ea80000100a00 */
[----:B------:R0:W2:Y:S02]  /*1d9b0*/  LDG.E.U16 R23, desc[UR10][R4.64] ;  /* 0x0000000a04177981 */ /* 0x0000a4000c1e1500 */
[----:B0-----:R-:W-:-:S02]  /*1d9c0*/  IMAD.WIDE R4, R0, 0x2, R14 ;  /* 0x0000000200047825 */ /* 0x001fc400078e020e */
[----:B------:R-:W2:Y:S04]  /*1d9d0*/  LDL.64 R14, [R1+0x1e20] ;  /* 0x001e2000010e7983 */ /* 0x000ea80000100a00 */
[----:B------:R3:W2:Y:S02]  /*1d9e0*/  LDG.E.U16 R22, desc[UR10][R4.64] ;  /* 0x0000000a04167981 */ /* 0x0006a4000c1e1500 */
[C---:B---3--:R-:W-:Y:S02]  /*1d9f0*/  IMAD.WIDE R4, R0.reuse, 0x2, R12 ;  /* 0x0000000200047825 */ /* 0x048fe400078e020c */
[----:B------:R-:W3:Y:S04]  /*1da00*/  LDL.64 R12, [R1+0x1e18] ;  /* 0x001e1800010c7983 */ /* 0x000ee80000100a00 */
[----:B------:R0:W3:Y:S02]  /*1da10*/  LDG.E.U16 R21, desc[UR10][R4.64] ;  /* 0x0000000a04157981 */ /* 0x0000e4000c1e1500 */
[----:B0-----:R-:W-:-:S02]  /*1da20*/  IMAD.WIDE R4, R0, 0x2, R10 ;  /* 0x0000000200047825 */ /* 0x001fc400078e020a */
[----:B------:R-:W3:Y:S04]  /*1da30*/  LDL.64 R10, [R1+0x1e10] ;  /* 0x001e1000010a7983 */ /* 0x000ee80000100a00 */
[----:B------:R4:W3:Y:S02]  /*1da40*/  LDG.E.U16 R19, desc[UR10][R4.64] ;  /* 0x0000000a04137981 */ /* 0x0008e4000c1e1500 */
[C---:B----4-:R-:W-:Y:S02]  /*1da50*/  IMAD.WIDE R4, R0.reuse, 0x2, R8 ;  /* 0x0000000200047825 */ /* 0x050fe400078e0208 */
[----:B------:R-:W4:Y:S04]  /*1da60*/  LDL.64 R8, [R1+0x1e08] ;  /* 0x001e080001087983 */ /* 0x000f280000100a00 */
[----:B------:R0:W4:Y:S04]  /*1da70*/  LDG.E.U16 R20, desc[UR10][R4.64] ;  /* 0x0000000a04147981 */ /* 0x000128000c1e1500 */
[----:B------:R-:W-:Y:S01]  /*1da80*/  STL [R1+0x1bc], R29 ;  /* 0x0001bc1d01007387 */ /* 0x000fe20000100800 */
[----:B0-----:R-:W-:-:S03]  /*1da90*/  IMAD.WIDE R4, R0, 0x2, R6 ;  /* 0x0000000200047825 */ /* 0x001fc600078e0206 */
[----:B------:R-:W4:Y:S04]  /*1daa0*/  LDL.64 R6, [R1+0x1e00] ;  /* 0x001e000001067983 */ /* 0x000f280000100a00 */
[----:B------:R2:W4:Y:S04]  /*1dab0*/  LDG.E.U16 R17, desc[UR10][R4.64] ;  /* 0x0000000a04117981 */ /* 0x000528000c1e1500 */
[----:B------:R-:W-:Y:S01]  /*1dac0*/  STL [R1+0x1b8], R28 ;  /* 0x0001b81c01007387 */ /* 0x000fe20000100800 */
[----:B--2---:R-:W-:-:S03]  /*1dad0*/  IMAD.WIDE R4, R0, 0x2, R2 ;  /* 0x0000000200047825 */ /* 0x004fc600078e0202 */
[----:B------:R-:W2:Y:S04]  /*1dae0*/  LDL.64 R2, [R1+0x1df8] ;  /* 0x001df80001027983 */ /* 0x000ea80000100a00 */
[----:B------:R0:W2:Y:S04]  /*1daf0*/  LDG.E.U16 R16, desc[UR10][R4.64] ;  /* 0x0000000a04107981 */ /* 0x0000a8000c1e1500 */
[----:B------:R-:W-:Y:S01]  /*1db00*/  STL [R1+0xbc], R27 ;  /* 0x0000bc1b01007387 */ /* 0x000fe20000100800 */
[----:B0-----:R-:W-:-:S03]  /*1db10*/  IMAD.WIDE R4, R0, 0x2, R14 ;  /* 0x0000000200047825 */ /* 0x001fc600078e020e */
[----:B------:R-:W2:Y:S04]  /*1db20*/  LDL.64 R14, [R1+0x1df0] ;  /* 0x001df000010e7983 */ /* 0x000ea80000100a00 */
[----:B------:R3:W2:Y:S04]  /*1db30*/  LDG.E.U16 R18, desc[UR10][R4.64] ;  /* 0x0000000a04127981 */ /* 0x0006a8000c1e1500 */
[----:B------:R0:W-:Y:S01]  /*1db40*/  STL [R1+0xb8], R26 ;  /* 0x0000b81a01007387 */ /* 0x0001e20000100800 */
[----:B---3--:R-:W-:-:S03]  /*1db50*/  IMAD.WIDE R4, R0, 0x2, R12 ;  /* 0x0000000200047825 */ /* 0x008fc600078e020c */
[----:B------:R-:W3:Y:S04]  /*1db60*/  LDL.64 R12, [R1+0x1de8] ;  /* 0x001de800010c7983 */ /* 0x000ee80000100a00 */
[----:B0-----:R0:W3:Y:S04]  /*1db70*/  LDG.E.U16 R26, desc[UR10][R4.64] ;  /* 0x0000000a041a7981 */ /* 0x0010e8000c1e1500 */
[----:B------:R1:W-:Y:S01]  /*1db80*/  STL [R1+0x68], R25 ;  /* 0x0000681901007387 */ /* 0x0003e20000100800 */
[----:B0-----:R-:W-:-:S03]  /*1db90*/  IMAD.WIDE R4, R0, 0x2, R10 ;  /* 0x0000000200047825 */ /* 0x001fc600078e020a */
[----:B------:R-:W3:Y:S04]  /*1dba0*/  LDL.64 R10, [R1+0x1de0] ;  /* 0x001de000010a7983 */ /* 0x000ee80000100a00 */
[----:B-1----:R4:W3:Y:S04]  /*1dbb0*/  LDG.E.U16 R25, desc[UR10][R4.64] ;  /* 0x0000000a04197981 */ /* 0x0028e8000c1e1500 */
[----:B------:R0:W-:Y:S01]  /*1dbc0*/  STL [R1+0x60], R24 ;  /* 0x0000601801007387 */ /* 0x0001e20000100800 */
[----:B----4-:R-:W-:-:S03]  /*1dbd0*/  IMAD.WIDE R4, R0, 0x2, R8 ;  /* 0x0000000200047825 */ /* 0x010fc600078e0208 */
[----:B------:R-:W4:Y:S04]  /*1dbe0*/  LDL.64 R8, [R1+0x1dd8] ;  /* 0x001dd80001087983 */ /* 0x000f280000100a00 */
[----:B0-----:R0:W4:Y:S04]  /*1dbf0*/  LDG.E.U16 R24, desc[UR10][R4.64] ;  /* 0x0000000a04187981 */ /* 0x001128000c1e1500 */
[----:B------:R1:W-:Y:S01]  /*1dc00*/  STL [R1+0x144], R23 ;  /* 0x0001441701007387 */ /* 0x0003e20000100800 */
[----:B0-----:R-:W-:-:S03]  /*1dc10*/  IMAD.WIDE R4, R0, 0x2, R6 ;  /* 0x0000000200047825 */ /* 0x001fc600078e0206 */
[----:B------:R-:W4:Y:S04]  /*1dc20*/  LDL.64 R6, [R1+0x1dd0] ;  /* 0x001dd00001067983 */ /* 0x000f280000100a00 */
[----:B-1----:R2:W4:Y:S04]  /*1dc30*/  LDG.E.U16 R23, desc[UR10][R4.64] ;  /* 0x0000000a04177981 */ /* 0x002528000c1e1500 */
[----:B------:R0:W-:Y:S01]  /*1dc40*/  STL [R1+0x140], R22 ;  /* 0x0001401601007387 */ /* 0x0001e20000100800 */
[----:B--2---:R-:W-:-:S03]  /*1dc50*/  IMAD.WIDE R4, R0, 0x2, R2 ;  /* 0x0000000200047825 */ /* 0x004fc600078e0202 */
[----:B------:R-:W2:Y:S04]  /*1dc60*/  LDL.64 R2, [R1+0x1dc8] ;  /* 0x001dc80001027983 */ /* 0x000ea80000100a00 */
[----:B0-----:R0:W2:Y:S04]  /*1dc70*/  LDG.E.U16 R22, desc[UR10][R4.64] ;  /* 0x0000000a04167981 */ /* 0x0010a8000c1e1500 */
[----:B------:R1:W-:Y:S01]  /*1dc80*/  STL [R1+0x13c], R21 ;  /* 0x00013c1501007387 */ /* 0x0003e20000100800 */
[----:B0-----:R-:W-:-:S03]  /*1dc90*/  IMAD.WIDE R4, R0, 0x2, R14 ;  /* 0x0000000200047825 */ /* 0x001fc600078e020e */
[----:B------:R-:W2:Y:S04]  /*1dca0*/  LDL.64 R14, [R1+0x1dc0] ;  /* 0x001dc000010e7983 */ /* 0x000ea80000100a00 */
[----:B-1----:R3:W2:Y:S04]  /*1dcb0*/  LDG.E.U16 R21, desc[UR10][R4.64] ;  /* 0x0000000a04157981 */ /* 0x0026a8000c1e1500 */
        /* <DEDUP_REMOVED lines=67> */
[----:B0-----:R0:W3:Y:S04]  /*1e0f0*/  LDG.E.U16 R26, desc[UR10][R4.64] ;  /* 0x0000000a041a7981 */ /* 0x0010e8000c1e1500 */
[----:B------:R-:W-:Y:S01]  /*1e100*/  STL [R1+0x164], R25 ;  /* 0x0001641901007387 */ /* 0x000fe20000100800 */
[----:B0-----:R-:W-:-:S03]  /*1e110*/  IMAD.WIDE R4, R0, 0x2, R14 ;  /* 0x0000000200047825 */ /* 0x001fc600078e020e */
[----:B---3--:R-:W-:Y:S04]  /*1e120*/  STL [R1+0x406c], R26 ;  /* 0x00406c1a01007387 */ /* 0x008fe80000100800 */
[----:B------:R-:W3:Y:S04]  /*1e130*/  LDL.64 R14, [R1+0x1d30] ;  /* 0x001d3000010e7983 */ /* 0x000ee80000100a00 */
[----:B------:R0:W-:Y:S04]  /*1e140*/  STL [R1+0x160], R24 ;  /* 0x0001601801007387 */ /* 0x0001e80000100800 */
[----:B0-----:R0:W4:Y:S02]  /*1e150*/  LDG.E.U16 R24, desc[UR10][R4.64] ;  /* 0x0000000a04187981 */ /* 0x001124000c1e1500 */
[----:B0-----:R-:W-:-:S02]  /*1e160*/  IMAD.WIDE R4, R0, 0x2, R12 ;  /* 0x0000000200047825 */ /* 0x001fc400078e020c */
[----:B----4-:R0:W-:Y:S04]  /*1e170*/  STL [R1+0x4070], R24 ;  /* 0x0040701801007387 */ /* 0x0101e80000100800 */
[----:B------:R1:W-:Y:S04]  /*1e180*/  STL [R1+0x15c], R23 ;  /* 0x00015c1701007387 */ /* 0x0003e80000100800 */
[----:B------:R-:W4:Y:S04]  /*1e190*/  LDL.64 R12, [R1+0x1d28] ;  /* 0x001d2800010c7983 */ /* 0x000f280000100a00 */
[----:B0-----:R0:W4:Y:S04]  /*1e1a0*/  LDG.E.U16 R24, desc[UR10][R4.64] ;  /* 0x0000000a04187981 */ /* 0x001128000c1e1500 */
[----:B------:R2:W-:Y:S01]  /*1e1b0*/  STL [R1+0x158], R22 ;  /* 0x0001581601007387 */ /* 0x0005e20000100800 */
[----:B0-----:R-:W-:-:S03]  /*1e1c0*/  IMAD.WIDE R4, R0, 0x2, R10 ;  /* 0x0000000200047825 */ /* 0x001fc600078e020a */
[----:B------:R-:W4:Y:S04]  /*1e1d0*/  LDL.64 R10, [R1+0x1d20] ;  /* 0x001d2000010a7983 */ /* 0x000f280000100a00 */
[----:B-1----:R0:W4:Y:S04]  /*1e1e0*/  LDG.E.U16 R23, desc[UR10][R4.64] ;  /* 0x0000000a04177981 */ /* 0x002128000c1e1500 */
[----:B------:R-:W-:Y:S01]  /*1e1f0*/  STL [R1+0x154], R21 ;  /* 0x0001541501007387 */ /* 0x000fe20000100800 */
[----:B0-----:R-:W-:-:S03]  /*1e200*/  IMAD.WIDE R4, R0, 0x2, R8 ;  /* 0x0000000200047825 */ /* 0x001fc600078e0208 */
[----:B------:R-:W4:Y:S04]  /*1e210*/  LDL.64 R8, [R1+0x1d18] ;  /* 0x001d180001087983 */ /* 0x000f280000100a00 */
[----:B--2---:R0:W2:Y:S04]  /*1e220*/  LDG.E.U16 R22, desc[UR10][R4.64] ;  /* 0x0000000a04167981 */ /* 0x0040a8000c1e1500 */
[----:B------:R1:W-:Y:S01]  /*1e230*/  STL [R1+0x150], R19 ;  /* 0x0001501301007387 */ /* 0x0003e20000100800 */
[----:B0-----:R-:W-:-:S03]  /*1e240*/  IMAD.WIDE R4, R0, 0x2, R6 ;  /* 0x0000000200047825 */ /* 0x001fc600078e0206 */
[----:B------:R-:W2:Y:S04]  /*1e250*/  LDL.64 R6, [R1+0x1d10] ;  /* 0x001d100001067983 */ /* 0x000ea80000100a00 */
[----:B-1----:R0:W2:Y:S04]  /*1e260*/  LDG.E.U16 R19, desc[UR10][R4.64] ;  /* 0x0000000a04137981 */ /* 0x0020a8000c1e1500 */
        /* <DEDUP_REMOVED lines=9> */
[----:B----4-:R-:W-:-:S03]  /*1e300*/  IMAD.WIDE R4, R0, 0x2, R12 ;  /* 0x0000000200047825 */ /* 0x010fc600078e020c */
[----:B------:R-:W4:Y:S04]  /*1e310*/  LDL.64 R12, [R1+0x1cf8] ;  /* 0x001cf800010c7983 */ /* 0x000f280000100a00 */
[----:B0-----:R0:W4:Y:S04]  /*1e320*/  LDG.E.U16 R16, desc[UR10][R4.64] ;  /* 0x0000000a04107981 */ /* 0x001128000c1e1500 */
[----:B------:R1:W-:Y:S01]  /*1e330*/  STL [R1+0x50], R18 ;  /* 0x0000501201007387 */ /* 0x0003e20000100800 */
[----:B0-----:R-:W-:-:S03]  /*1e340*/  IMAD.WIDE R4, R0, 0x2, R10 ;  /* 0x0000000200047825 */ /* 0x001fc600078e020a */
[----:B------:R-:W4:Y:S04]  /*1e350*/  LDL.64 R10, [R1+0x1cf0] ;  /* 0x001cf000010a7983 */ /* 0x000f280000100a00 */
[----:B------:R0:W4:Y:S02]  /*1e360*/  LDG.E.U16 R27, desc[UR10][R4.64] ;  /* 0x0000000a041b7981 */ /* 0x000124000c1e1500 */
[C---:B0-----:R-:W-:Y:S02]  /*1e370*/  IMAD.WIDE R4, R0.reuse, 0x2, R8 ;  /* 0x0000000200047825 */ /* 0x041fe400078e0208 */
[----:B------:R-:W4:Y:S04]  /*1e380*/  LDL.64 R8, [R1+0x1ce8] ;  /* 0x001ce80001087983 */ /* 0x000f280000100a00 */
[----:B------:R2:W4:Y:S02]  /*1e390*/  LDG.E.U16 R20, desc[UR10][R4.64] ;  /* 0x0000000a04147981 */ /* 0x000524000c1e1500 */
[----:B--2---:R-:W-:-:S02]  /*1e3a0*/  IMAD.WIDE R4, R0, 0x2, R6 ;  /* 0x0000000200047825 */ /* 0x004fc400078e0206 */
[----:B------:R-:W2:Y:S04]  /*1e3b0*/  LDL.64 R6, [R1+0x1ce0] ;  /* 0x001ce00001067983 */ /* 0x000ea80000100a00 */
[----:B-1----:R0:W2:Y:S02]  /*1e3c0*/  LDG.E.U16 R18, desc[UR10][R4.64] ;  /* 0x0000000a04127981 */ /* 0x0020a4000c1e1500 */
[C---:B0-----:R-:W-:Y:S02]  /*1e3d0*/  IMAD.WIDE R4, R0.reuse, 0x2, R2 ;  /* 0x0000000200047825 */ /* 0x041fe400078e0202 */
[----:B------:R-:W2:Y:S04]  /*1e3e0*/  LDL.64 R2, [R1+0x1cd8] ;  /* 0x001cd80001027983 */ /* 0x000ea80000100a00 */
[----:B------:R3:W2:Y:S04]  /*1e3f0*/  LDG.E.U16 R26, desc[UR10][R4.64] ;  /* 0x0000000a041a7981 */ /* 0x0006a8000c1e1500 */
[----:B------:R0:W-:Y:S01]  /*1e400*/  STL [R1+0x134], R24 ;  /* 0x0001341801007387 */ /* 0x0001e20000100800 */
[----:B---3--:R-:W-:-:S03]  /*1e410*/  IMAD.WIDE R4, R0, 0x2, R14 ;  /* 0x0000000200047825 */ /* 0x008fc600078e020e */
[----:B------:R-:W3:Y:S04]  /*1e420*/  LDL.64 R14, [R1+0x1cd0] ;  /* 0x001cd000010e7983 */ /* 0x000ee80000100a00 */
[----:B------:R4:W3:Y:S04]  /*1e430*/  LDG.E.U16 R25, desc[UR10][R4.64] ;  /* 0x0000000a04197981 */ /* 0x0008e8000c1e1500 */
[----:B------:R1:W-:Y:S01]  /*1e440*/  STL [R1+0x12c], R23 ;  /* 0x00012c1701007387 */ /* 0x0003e20000100800 */
[----:B----4-:R-:W-:-:S03]  /*1e450*/  IMAD.WIDE R4, R0, 0x2, R12 ;  /* 0x0000000200047825 */ /* 0x010fc600078e020c */
[----:B------:R-:W4:Y:S04]  /*1e460*/  LDL.64 R12, [R1+0x1cc8] ;  /* 0x001cc800010c7983 */ /* 0x000f280000100a00 */
[----:B0-----:R0:W4:Y:S04]  /*1e470*/  LDG.E.U16 R24, desc[UR10][R4.64] ;  /* 0x0000000a04187981 */ /* 0x001128000c1e1500 */
[----:B------:R-:W-:Y:S01]  /*1e480*/  STL [R1+0x124], R22 ;  /* 0x0001241601007387 */ /* 0x000fe20000100800 */
[----:B0-----:R-:W-:-:S03]  /*1e490*/  IMAD.WIDE R4, R0, 0x2, R10 ;  /* 0x0000000200047825 */ /* 0x001fc600078e020a */
[----:B------:R-:W4:Y:S04]  /*1e4a0*/  LDL.64 R10, [R1+0x1cc0] ;  /* 0x001cc000010a7983 */ /* 0x000f280000100a00 */
[----:B-1----:R0:W4:Y:S04]  /*1e4b0*/  LDG.E.U16 R23, desc[UR10][R4.64] ;  /* 0x0000000a04177981 */ /* 0x002128000c1e1500 */
        /* <DEDUP_REMOVED lines=8> */
[----:B------:R-:W-:Y:S01]  /*1e540*/  STL [R1+0x128], R17 ;  /* 0x0001281101007387 */ /* 0x000fe20000100800 */
[----:B0-----:R-:W-:-:S03]  /*1e550*/  IMAD.WIDE R4, R0, 0x2, R2 ;  /* 0x0000000200047825 */ /* 0x001fc600078e0202 */
[----:B------:R-:W2:Y:S04]  /*1e560*/  LDL.64 R2, [R1+0x1ca8] ;  /* 0x001ca80001027983 */ /* 0x000ea80000100a00 */
[----:B------:R3:W2:Y:S04]  /*1e570*/  LDG.E.U16 R28, desc[UR10][R4.64] ;  /* 0x0000000a041c7981 */ /* 0x0006a8000c1e1500 */
[----:B------:R0:W-:Y:S01]  /*1e580*/  STL [R1+0x120], R16 ;  /* 0x0001201001007387 */ /* 0x0001e20000100800 */
[----:B---3--:R-:W-:-:S03]  /*1e590*/  IMAD.WIDE R4, R0, 0x2, R14 ;  /* 0x0000000200047825 */ /* 0x008fc600078e020e */
[----:B0-----:R-:W3:Y:S04]  /*1e5a0*/  LDL.64 R16, [R1+0x1ca0] ;  /* 0x001ca00001107983 */ /* 0x001ee80000100a00 */
[----:B------:R4:W3:Y:S04]  /*1e5b0*/  LDG.E.U16 R22, desc[UR10][R4.64] ;  /* 0x0000000a04167981 */ /* 0x0008e8000c1e1500 */
[----:B------:R0:W-:Y:S01]  /*1e5c0*/  STL [R1+0x118], R27 ;  /* 0x0001181b01007387 */ /* 0x0001e20000100800 */
[----:B----4-:R-:W-:-:S03]  /*1e5d0*/  IMAD.WIDE R4, R0, 0x2, R12 ;  /* 0x0000000200047825 */ /* 0x010fc600078e020c */
[----:B------:R-:W4:Y:S04]  /*1e5e0*/  LDL.64 R12, [R1+0x1c98] ;  /* 0x001c9800010c7983 */ /* 0x000f280000100a00 */
[----:B------:R1:W-:Y:S04]  /*1e5f0*/  STL [R1+0x114], R20 ;  /* 0x0001141401007387 */ /* 0x0003e80000100800 */
[----:B------:R-:W4:Y:S04]  /*1e600*/  LDL.64 R14, [R1+0x1c90] ;  /* 0x001c9000010e7983 */ /* 0x000f280000100a00 */
[----:B0-----:R0:W4:Y:S04]  /*1e610*/  LDG.E.U16 R27, desc[UR10][R4.64] ;  /* 0x0000000a041b7981 */ /* 0x001128000c1e1500 */
[----:B------:R1:W-:Y:S01]  /*1e620*/  STL [R1+0x110], R18 ;  /* 0x0001101201007387 */ /* 0x0003e20000100800 */
[----:B0-----:R-:W-:-:S03]  /*1e630*/  IMAD.WIDE R4, R0, 0x2, R10 ;  /* 0x0000000200047825 */ /* 0x001fc600078e020a */
[----:B------:R-:W4:Y:S04]  /*1e640*/  LDL.64 R10, [R1+0x1c88] ;  /* 0x001c8800010a7983 */ /* 0x000f280000100a00 */
[----:B-1----:R0:W4:Y:S04]  /*1e650*/  LDG.E.U16 R20, desc[UR10][R4.64] ;  /* 0x0000000a04147981 */ /* 0x002128000c1e1500 */
[----:B------:R1:W-:Y:S01]  /*1e660*/  STL [R1+0x10c], R26 ;  /* 0x00010c1a01007387 */ /* 0x0003e20000100800 */
[----:B0-----:R-:W-:-:S03]  /*1e670*/  IMAD.WIDE R4, R0, 0x2, R8 ;  /* 0x0000000200047825 */ /* 0x001fc600078e0208 */
[----:B------:R-:W4:Y:S04]  /*1e680*/  LDL.64 R8, [R1+0x1c80] ;  /* 0x001c800001087983 */ /* 0x000f280000100a00 */
[----:B------:R2:W4:Y:S02]  /*1e690*/  LDG.E.U16 R18, desc[UR10][R4.64] ;  /* 0x0000000a04127981 */ /* 0x000524000c1e1500 */
[C---:B--2---:R-:W-:Y:S02]  /*1e6a0*/  IMAD.WIDE R4, R0.reuse, 0x2, R6 ;  /* 0x0000000200047825 */ /* 0x044fe400078e0206 */
[----:B------:R-:W2:Y:S04]  /*1e6b0*/  LDL.64 R6, [R1+0x1c78] ;  /* 0x001c780001067983 */ /* 0x000ea80000100a00 */
[----:B-1----:R0:W2:Y:S04]  /*1e6c0*/  LDG.E.U16 R26, desc[UR10][R4.64] ;  /* 0x0000000a041a7981 */ /* 0x0020a8000c1e1500 */
[----:B------:R1:W-:Y:S01]  /*1e6d0*/  STL [R1+0x108], R25 ;  /* 0x0001081901007387 */ /* 0x0003e20000100800 */
[----:B0-----:R-:W-:-:S05]  /*1e6e0*/  IMAD.WIDE R4, R0, 0x2, R2 ;  /* 0x0000000200047825 */ /* 0x001fca00078e0202 */
[----:B-1----:R3:W2:Y:S04]  /*1e6f0*/  LDG.E.U16 R25, desc[UR10][R4.64] ;  /* 0x0000000a04197981 */ /* 0x0026a8000c1e1500 */
[----:B------:R0:W-:Y:S04]  /*1e700*/  STL [R1+0x104], R24 ;  /* 0x0001041801007387 */ /* 0x0001e80000100800 */
[----:B------:R-:W2:Y:S01]  /*1e710*/  LDL.64 R2, [R1+0x1c70] ;  /* 0x001c700001027983 */ /* 0x000ea20000100a00 */
[----:B---3--:R-:W-:-:S05]  /*1e720*/  IMAD.WIDE R4, R0, 0x2, R16 ;  /* 0x0000000200047825 */ /* 0x008fca00078e0210 */
[----:B0-----:R4:W3:Y:S04]  /*1e730*/  LDG.E.U16 R24, desc[UR10][R4.64] ;  /* 0x0000000a04187981 */ /* 0x0018e8000c1e1500 */
[----:B------:R0:W-:Y:S01]  /*1e740*/  STL [R1+0x100], R23 ;  /* 0x0001001701007387 */ /* 0x0001e20000100800 */
[----:B----4-:R-:W-:-:S03]  /*1e750*/  IMAD.WIDE R4, R0, 0x2, R12 ;  /* 0x0000000200047825 */ /* 0x010fc600078e020c */
[----:B------:R-:W4:Y:S04]  /*1e760*/  LDL.64 R12, [R1+0x1c68] ;  /* 0x001c6800010c7983 */ /* 0x000f280000100a00 */
[----:B0-----:R0:W3:Y:S04]  /*1e770*/  LDG.E.U16 R23, desc[UR10][R4.64] ;  /* 0x0000000a04177981 */ /* 0x0010e8000c1e1500 */
[----:B------:R1:W-:Y:S01]  /*1e780*/  STL [R1+0xfc], R19 ;  /* 0x0000fc1301007387 */ /* 0x0003e20000100800 */
[----:B0-----:R-:W-:-:S05]  /*1e790*/  IMAD.WIDE R4, R0, 0x2, R14 ;  /* 0x0000000200047825 */ /* 0x001fca00078e020e */
[----:B-1----:R0:W3:Y:S04]  /*1e7a0*/  LDG.E.U16 R19, desc[UR10][R4.64] ;  /* 0x0000000a04137981 */ /* 0x0020e8000c1e1500 */
[----:B------:R1:W-:Y:S01]  /*1e7b0*/  STL [R1+0xf8], R21 ;  /* 0x0000f81501007387 */ /* 0x0003e20000100800 */
[----:B0-----:R-:W-:-:S03]  /*1e7c0*/  IMAD.WIDE R4, R0, 0x2, R10 ;  /* 0x0000000200047825 */ /* 0x001fc600078e020a */
[----:B------:R-:W3:Y:S04]  /*1e7d0*/  LDL.64 R10, [R1+0x1c60] ;  /* 0x001c6000010a7983 */ /* 0x000ee80000100a00 */
[----:B-1----:R0:W3:Y:S02]  /*1e7e0*/  LDG.E.U16 R21, desc[UR10][R4.64] ;  /* 0x0000000a04157981 */ /* 0x0020e4000c1e1500 */
[C---:B0-----:R-:W-:Y:S02]  /*1e7f0*/  IMAD.WIDE R4, R0.reuse, 0x2, R8 ;  /* 0x0000000200047825 */ /* 0x041fe400078e0208 */
[----:B------:R-:W-:Y:S04]  /*1e800*/  STL [R1+0xf4], R28 ;  /* 0x0000f41c01007387 */ /* 0x000fe80000100800 */
[----:B------:R2:W3:Y:S04]  /*1e810*/  LDG.E.U16 R17, desc[UR10][R4.64] ;  /* 0x0000000a04117981 */ /* 0x0004e8000c1e1500 */
[----:B------:R0:W-:Y:S04]  /*1e820*/  STL [R1+0xf0], R22 ;  /* 0x0000f01601007387 */ /* 0x0001e80000100800 */
[----:B------:R-:W3:Y:S01]  /*1e830*/  LDL.64 R8, [R1+0x1c58] ;  /* 0x001c580001087983 */ /* 0x000ee20000100a00 */
[----:B--2---:R-:W-:-:S03]  /*1e840*/  IMAD.WIDE R4, R0, 0x2, R6 ;  /* 0x0000000200047825 */ /* 0x004fc600078e0206 */
[----:B------:R-:W2:Y:S04]  /*1e850*/  LDL.64 R6, [R1+0x1c50] ;  /* 0x001c500001067983 */ /* 0x000ea80000100a00 */
[----:B0-----:R0:W4:Y:S02]  /*1e860*/  LDG.E.U16 R22, desc[UR10][R4.64] ;  /* 0x0000000a04167981 */ /* 0x001124000c1e1500 */
[C---:B0-----:R-:W-:Y:S02]  /*1e870*/  IMAD.WIDE R4, R0.reuse, 0x2, R2 ;  /* 0x0000000200047825 */ /* 0x041fe400078e0202 */
[----:B----4-:R-:W-:Y:S04]  /*1e880*/  STL [R1+0x4074], R22 ;  /* 0x0040741601007387 */ /* 0x010fe80000100800 */
[----:B------:R-:W-:Y:S04]  /*1e890*/  STL [R1+0xec], R27 ;  /* 0x0000ec1b01007387 */ /* 0x000fe80000100800 */
[----:B------:R-:W4:Y:S04]  /*1e8a0*/  LDL.64 R2, [R1+0x1c48] ;  /* 0x001c480001027983 */ /* 0x000f280000100a00 */
[----:B------:R-:W4:Y:S04]  /*1e8b0*/  LDL.64 R14, [R1+0x1c40] ;  /* 0x001c4000010e7983 */ /* 0x000f280000100a00 */
[----:B------:R0:W-:Y:S04]  /*1e8c0*/  STL [R1+0xe8], R20 ;  /* 0x0000e81401007387 */ /* 0x0001e80000100800 */
[----:B0-----:R0:W3:Y:S02]  /*1e8d0*/  LDG.E.U16 R20, desc[UR10][R4.64] ;  /* 0x0000000a04147981 */ /* 0x0010e4000c1e1500 */
[----:B0-----:R-:W-:-:S02]  /*1e8e0*/  IMAD.WIDE R4, R0, 0x2, R12 ;  /* 0x0000000200047825 */ /* 0x001fc400078e020c */
[----:B---3--:R-:W-:Y:S04]  /*1e8f0*/  STL [R1+0x4078], R20 ;  /* 0x0040781401007387 */ /* 0x008fe80000100800 */
[----:B------:R0:W-:Y:S04]  /*1e900*/  STL [R1+0xe4], R18 ;  /* 0x0000e41201007387 */ /* 0x0001e80000100800 */
[----:B------:R-:W3:Y:S04]  /*1e910*/  LDL.64 R12, [R1+0x1c38] ;  /* 0x001c3800010c7983 */ /* 0x000ee80000100a00 */
[----:B0-----:R0:W3:Y:S02]  /*1e920*/  LDG.E.U16 R18, desc[UR10][R4.64] ;  /* 0x0000000a04127981 */ /* 0x0010e4000c1e1500 */
[----:B0-----:R-:W-:-:S05]  /*1e930*/  IMAD.WIDE R4, R0, 0x2, R10 ;  /* 0x0000000200047825 */ /* 0x001fca00078e020a */
[----:B------:R0:W3:Y:S02]  /*1e940*/  LDG.E.U16 R16, desc[UR10][R4.64] ;  /* 0x0000000a04107981 */ /* 0x0000e4000c1e1500 */
[----:B0-----:R-:W-:-:S05]  /*1e950*/  IMAD.WIDE R4, R0, 0x2, R8 ;  /* 0x0000000200047825 */ /* 0x001fca00078e0208 */
[----:B------:R2:W3:Y:S02]  /*1e960*/  LDG.E.U16 R22, desc[UR10][R4.64] ;  /* 0x0000000a04167981 */ /* 0x0004e4000c1e1500 */
[----:B--2---:R-:W-:-:S05]  /*1e970*/  IMAD.WIDE R4, R0, 0x2, R6 ;  /* 0x0000000200047825 */ /* 0x004fca00078e0206 */
[----:B------:R4:W2:Y:S02]  /*1e980*/  LDG.E.U16 R20, desc[UR10][R4.64] ;  /* 0x0000000a04147981 */ /* 0x0008a4000c1e1500 */
[C---:B----4-:R-:W-:Y:S02]  /*1e990*/  IMAD.WIDE R4, R0.reuse, 0x2, R2 ;  /* 0x0000000200047825 */ /* 0x050fe400078e0202 */
[----:B---3--:R-:W-:Y:S04]  /*1e9a0*/  STL [R1+0x407c], R18 ;  /* 0x00407c1201007387 */ /* 0x008fe80000100800 */
[----:B------:R-:W-:Y:S04]  /*1e9b0*/  STL [R1+0xe0], R26 ;  /* 0x0000e01a01007387 */ /* 0x000fe80000100800 */
[----:B------:R-:W3:Y:S04]  /*1e9c0*/  LDL.64 R10, [R1+0x1c30] ;  /* 0x001c3000010a7983 */ /* 0x000ee80000100a00 */
[----:B------:R-:W-:Y:S04]  /*1e9d0*/  STL [R1+0xdc], R25 ;  /* 0x0000dc1901007387 */ /* 0x000fe80000100800 */
[----:B------:R-:W-:Y:S04]  /*1e9e0*/  STL [R1+0x4080], R16 ;  /* 0x0040801001007387 */ /* 0x000fe80000100800 */
[----:B------:R-:W4:Y:S04]  /*1e9f0*/  LDL.64 R8, [R1+0x1c28] ;  /* 0x001c280001087983 */ /* 0x000f280000100a00 */
[----:B------:R-:W-:Y:S04]  /*1ea00*/  STL [R1+0xd8], R24 ;  /* 0x0000d81801007387 */ /* 0x000fe80000100800 */
[----:B------:R-:W2:Y:S04]  /*1ea10*/  LDL.64 R6, [R1+0x1c20] ;  /* 0x001c200001067983 */ /* 0x000ea80000100a00 */
[----:B------:R-:W-:Y:S04]  /*1ea20*/  STL [R1+0xd4], R23 ;  /* 0x0000d41701007387 */ /* 0x000fe80000100800 */
[----:B------:R0:W-:Y:S04]  /*1ea30*/  STL [R1+0xd0], R19 ;  /* 0x0000d01301007387 */ /* 0x0001e80000100800 */
[----:B------:R-:W2:Y:S04]  /*1ea40*/  LDL.64 R2, [R1+0x1c18] ;  /* 0x001c180001027983 */ /* 0x000ea80000100a00 */
[----:B------:R-:W-:Y:S04]  /*1ea50*/  STL [R1+0xcc], R21 ;  /* 0x0000cc1501007387 */ /* 0x000fe80000100800 */
[----:B0-----:R0:W2:Y:S02]  /*1ea60*/  LDG.E.U16 R19, desc[UR10][R4.64] ;  /* 0x0000000a04137981 */ /* 0x0010a4000c1e1500 */
[----:B0-----:R-:W-:-:S02]  /*1ea70*/  IMAD.WIDE R4, R0, 0x2, R14 ;  /* 0x0000000200047825 */ /* 0x001fc400078e020e */
[----:B------:R-:W2:Y:S04]  /*1ea80*/  LDL.64 R14, [R1+0x1c10] ;  /* 0x001c1000010e7983 */ /* 0x000ea80000100a00 */
[----:B------:R0:W2:Y:S04]  /*1ea90*/  LDG.E.U16 R18, desc[UR10][R4.64] ;  /* 0x0000000a04127981 */ /* 0x0000a8000c1e1500 */
[----:B------:R1:W-:Y:S01]  /*1eaa0*/  STL [R1+0xc8], R17 ;  /* 0x0000c81101007387 */ /* 0x0003e20000100800 */
[----:B0-----:R-:W-:-:S03]  /*1eab0*/  IMAD.WIDE R4, R0, 0x2, R12 ;  /* 0x0000000200047825 */ /* 0x001fc600078e020c */
[----:B------:R-:W2:Y:S04]  /*1eac0*/  LDL.64 R12, [R1+0x1c08] ;  /* 0x001c0800010c7983 */ /* 0x000ea80000100a00 */
[----:B-1----:R3:W2:Y:S02]  /*1ead0*/  LDG.E.U16 R17, desc[UR10][R4.64] ;  /* 0x0000000a04117981 */ /* 0x0026a4000c1e1500 */
[C---:B---3--:R-:W-:Y:S02]  /*1eae0*/  IMAD.WIDE R4, R0.reuse, 0x2, R10 ;  /* 0x0000000200047825 */ /* 0x048fe400078e020a */
[----:B------:R-:W3:Y:S04]  /*1eaf0*/  LDL.64 R10, [R1+0x1c00] ;  /* 0x001c0000010a7983 */ /* 0x000ee80000100a00 */
[----:B------:R4:W3:Y:S02]  /*1eb00*/  LDG.E.U16 R16, desc[UR10][R4.64] ;  /* 0x0000000a04107981 */ /* 0x0008e4000c1e1500 */
[----:B----4-:R-:W-:-:S02]  /*1eb10*/  IMAD.WIDE R4, R0, 0x2, R8 ;  /* 0x0000000200047825 */ /* 0x010fc400078e0208 */
[----:B------:R-:W4:Y:S04]  /*1eb20*/  LDL.64 R8, [R1+0x1bf8] ;  /* 0x001bf80001087983 */ /* 0x000f280000100a00 */
[----:B------:R2:W4:Y:S02]  /*1eb30*/  LDG.E.U16 R21, desc[UR10][R4.64] ;  /* 0x0000000a04157981 */ /* 0x000524000c1e1500 */
[C---:B--2---:R-:W-:Y:S02]  /*1eb40*/  IMAD.WIDE R4, R0.reuse, 0x2, R6 ;  /* 0x0000000200047825 */ /* 0x044fe400078e0206 */
[----:B------:R-:W2:Y:S04]  /*1eb50*/  LDL.64 R6, [R1+0x1bf0] ;  /* 0x001bf00001067983 */ /* 0x000ea80000100a00 */
[----:B------:R0:W2:Y:S02]  /*1eb60*/  LDG.E.U16 R29, desc[UR10][R4.64] ;  /* 0x0000000a041d7981 */ /* 0x0000a4000c1e1500 */
[----:B0-----:R-:W-:-:S02]  /*1eb70*/  IMAD.WIDE R4, R0, 0x2, R2 ;  /* 0x0000000200047825 */ /* 0x001fc400078e0202 */
[----:B------:R-:W2:Y:S04]  /*1eb80*/  LDL.64 R2, [R1+0x1be8] ;  /* 0x001be80001027983 */ /* 0x000ea80000100a00 */
[----:B------:R0:W2:Y:S02]  /*1eb90*/  LDG.E.U16 R28, desc[UR10][R4.64] ;  /* 0x0000000a041c7981 */ /* 0x0000a4000c1e1500 */
[C---:B0-----:R-:W-:Y:S02]  /*1eba0*/  IMAD.WIDE R4, R0.reuse, 0x2, R14 ;  /* 0x0000000200047825 */ /* 0x041fe400078e020e */
[----:B------:R-:W2:Y:S04]  /*1ebb0*/  LDL.64 R14, [R1+0x1be0] ;  /* 0x001be000010e7983 */ /* 0x000ea80000100a00 */
[----:B------:R0:W2:Y:S02]  /*1ebc0*/  LDG.E.U16 R27, desc[UR10][R4.64] ;  /* 0x0000000a041b7981 */ /* 0x0000a4000c1e1500 */
[----:B0-----:R-:W-:-:S02]  /*1ebd0*/  IMAD.WIDE R4, R0, 0x2, R12 ;  /* 0x0000000200047825 */ /* 0x001fc400078e020c */
[----:B------:R-:W2:Y:S04]  /*1ebe0*/  LDL.64 R12, [R1+0x1bd8] ;  /* 0x001bd800010c7983 */ /* 0x000ea80000100a00 */
[----:B------:R3:W2:Y:S04]  /*1ebf0*/  LDG.E.U16 R26, desc[UR10][R4.64] ;  /* 0x0000000a041a7981 */ /* 0x0006a8000c1e1500 */
[----:B------:R-:W-:Y:S01]  /*1ec00*/  STL [R1+0xb4], R22 ;  /* 0x0000b41601007387 */ /* 0x000fe20000100800 */
        /* <DEDUP_REMOVED lines=8> */
[----:B--2---:R-:W-:-:S03]  /*1ec90*/  IMAD.WIDE R4, R0, 0x2, R6 ;  /* 0x0000000200047825 */ /* 0x004fc600078e0206 */
[----:B------:R-:W2:Y:S04]  /*1eca0*/  LDL.64 R6, [R1+0x1b68] ;  /* 0x001b680001067983 */ /* 0x000ea80000100a00 */
[----:B------:R0:W2:Y:S04]  /*1ecb0*/  LDG.E.U16 R24, desc[UR10][R4.64] ;  /* 0x0000000a04187981 */ /* 0x0000a8000c1e1500 */
[----:B------:R1:W-:Y:S01]  /*1ecc0*/  STL [R1+0x9c], R18 ;  /* 0x00009c1201007387 */ /* 0x0003e20000100800 */
[----:B0-----:R-:W-:-:S03]  /*1ecd0*/  IMAD.WIDE R4, R0, 0x2, R2 ;  /* 0x0000000200047825 */ /* 0x001fc600078e0202 */
[----:B------:R-:W2:Y:S04]  /*1ece0*/  LDL.64 R2, [R1+0x1b60] ;  /* 0x001b600001027983 */ /* 0x000ea80000100a00 */
[----:B------:R0:W2:Y:S04]  /*1ecf0*/  LDG.E.U16 R23, desc[UR10][R4.64] ;  /* 0x0000000a04177981 */ /* 0x0000a8000c1e1500 */
[----:B------:R-:W-:Y:S04]  /*1ed00*/  STL [R1+0xb0], R17 ;  /* 0x0000b01101007387 */ /* 0x000fe80000100800 */
[----:B-1----:R-:W2:Y:S01]  /*1ed10*/  LDL.64 R18, [R1+0x1bd0] ;  /* 0x001bd00001127983 */ /* 0x002ea20000100a00 */
[----:B0-----:R-:W-:-:S03]  /*1ed20*/  IMAD.WIDE R4, R0, 0x2, R14 ;  /* 0x0000000200047825 */ /* 0x001fc600078e020e */
[----:B------:R0:W-:Y:S04]  /*1ed30*/  STL [R1+0xa8], R16 ;  /* 0x0000a81001007387 */ /* 0x0001e80000100800 */
[----:B------:R1:W2:Y:S04]  /*1ed40*/  LDG.E.U16 R22, desc[UR10][R4.64] ;  /* 0x0000000a04167981 */ /* 0x0002a8000c1e1500 */
[----:B0-----:R-:W2:Y:S01]  /*1ed50*/  LDL.64 R16, [R1+0x1bc8] ;  /* 0x001bc80001107983 */ /* 0x001ea20000100a00 */
[----:B-1----:R-:W-:-:S03]  /*1ed60*/  IMAD.WIDE R4, R0, 0x2, R12 ;  /* 0x0000000200047825 */ /* 0x002fc600078e020c */
[----:B------:R0:W-:Y:S04]  /*1ed70*/  STL [R1+0xa0], R21 ;  /* 0x0000a01501007387 */ /* 0x0001e80000100800 */
[----:B------:R-:W2:Y:S04]  /*1ed80*/  LDL.64 R14, [R1+0x1bc0] ;  /* 0x001bc000010e7983 */ /* 0x000ea80000100a00 */
[----:B0-----:R3:W2:Y:S02]  /*1ed90*/  LDG.E.U16 R21, desc[UR10][R4.64] ;  /* 0x0000000a04157981 */ /* 0x0016a4000c1e1500 */
[----:B---3--:R-:W-:-:S05]  /*1eda0*/  IMAD.WIDE R4, R0, 0x2, R10 ;  /* 0x0000000200047825 */ /* 0x008fca00078e020a */
[----:B------:R4:W3:Y:S02]  /*1edb0*/  LDG.E.U16 R12, desc[UR10][R4.64] ;  /* 0x0000000a040c7981 */ /* 0x0008e4000c1e1500 */
[----:B----4-:R-:W-:-:S05]  /*1edc0*/  IMAD.WIDE R4, R0, 0x2, R8 ;  /* 0x0000000200047825 */ /* 0x010fca00078e0208 */
[----:B------:R2:W4:Y:S02]  /*1edd0*/  LDG.E.U16 R11, desc[UR10][R4.64] ;  /* 0x0000000a040b7981 */ /* 0x000524000c1e1500 */
[----:B--2---:R-:W-:-:S05]  /*1ede0*/  IMAD.WIDE R4, R0, 0x2, R6 ;  /* 0x0000000200047825 */ /* 0x004fca00078e0206 */
[----:B------:R0:W2:Y:S02]  /*1edf0*/  LDG.E.U16 R10, desc[UR10][R4.64] ;  /* 0x0000000a040a7981 */ /* 0x0000a4000c1e1500 */
[----:B0-----:R-:W-:-:S05]  /*1ee00*/  IMAD.WIDE R4, R0, 0x2, R2 ;  /* 0x0000000200047825 */ /* 0x001fca00078e0202 */
[----:B------:R-:W2:Y:S04]  /*1ee10*/  LDG.E.U16 R9, desc[UR10][R4.64] ;  /* 0x0000000a04097981 */ /* 0x000ea8000c1e1500 */
[----:B------:R-:W-:Y:S04]  /*1ee20*/  STL [R1+0x98], R29 ;  /* 0x0000981d01007387 */ /* 0x000fe80000100800 */
[----:B---3--:R0:W-:Y:S04]  /*1ee30*/  STL [R1+0x4084], R12 ;  /* 0x0040840c01007387 */ /* 0x0081e80000100800 */
[----:B0-----:R-:W3:Y:S04]  /*1ee40*/  LDL.64 R12, [R1+0x1bb8] ;  /* 0x001bb800010c7983 */ /* 0x001ee80000100a00 */
[----:B------:R-:W-:Y:S04]  /*1ee50*/  STL [R1+0x94], R28 ;  /* 0x0000941c01007387 */ /* 0x000fe80000100800 */
[----:B----4-:R-:W-:Y:S04]  /*1ee60*/  STL [R1+0x4088], R11 ;  /* 0x0040880b01007387 */ /* 0x010fe80000100800 */
[----:B------:R-:W-:Y:S04]  /*1ee70*/  STL [R1+0x90], R27 ;  /* 0x0000901b01007387 */ /* 0x000fe80000100800 */
[----:B------:R-:W4:Y:S04]  /*1ee80*/  LDL.64 R6, [R1+0x1bb0] ;  /* 0x001bb00001067983 */ /* 0x000f280000100a00 */
[----:B------:R-:W-:Y:S04]  /*1ee90*/  STL [R1+0x8c], R26 ;  /* 0x00008c1a01007387 */ /* 0x000fe80000100800 */
[----:B--2---:R-:W-:Y:S04]  /*1eea0*/  STL [R1+0x408c], R10 ;  /* 0x00408c0a01007387 */ /* 0x004fe80000100800 */
[----:B------:R-:W2:Y:S04]  /*1eeb0*/  LDL.64 R2, [R1+0x1ba8] ;  /* 0x001ba80001027983 */ /* 0x000ea80000100a00 */
[----:B------:R-:W-:Y:S04]  /*1eec0*/  STL [R1+0x88], R25 ;  /* 0x0000881901007387 */ /* 0x000fe80000100800 */
[----:B------:R0:W-:Y:S04]  /*1eed0*/  STL [R1+0x4090], R9 ;  /* 0x0040900901007387 */ /* 0x0001e80000100800 */
[----:B------:R1:W-:Y:S04]  /*1eee0*/  STL [R1+0x84], R20 ;  /* 0x0000841401007387 */ /* 0x0003e80000100800 */
[----:B0-----:R-:W2:Y:S01]  /*1eef0*/  LDL.64 R8, [R1+0x1ba0] ;  /* 0x001ba00001087983 */ /* 0x001ea20000100a00 */
[----:B------:R-:W-:-:S03]  /*1ef00*/  IMAD.WIDE R4, R0, 0x2, R18 ;  /* 0x0000000200047825 */ /* 0x000fc600078e0212 */
[----:B------:R-:W-:Y:S04]  /*1ef10*/  STL [R1+0x80], R24 ;  /* 0x0000801801007387 */ /* 0x000fe80000100800 */
[----:B------:R-:W2:Y:S04]  /*1ef20*/  LDL.64 R18, [R1+0x1b98] ;  /* 0x001b980001127983 */ /* 0x000ea80000100a00 */
[----:B------:R0:W2:Y:S02]  /*1ef30*/  LDG.E.U16 R28, desc[UR10][R4.64] ;  /* 0x0000000a041c7981 */ /* 0x0000a4000c1e1500 */
[----:B0-----:R-:W-:-:S02]  /*1ef40*/  IMAD.WIDE R4, R0, 0x2, R16 ;  /* 0x0000000200047825 */ /* 0x001fc400078e0210 */
[----:B------:R-:W2:Y:S04]  /*1ef50*/  LDL.64 R16, [R1+0x1b58] ;  /* 0x001b580001107983 */ /* 0x000ea80000100a00 */
[----:B-1----:R0:W2:Y:S04]  /*1ef60*/  LDG.E.U16 R20, desc[UR10][R4.64] ;  /* 0x0000000a04147981 */ /* 0x0020a8000c1e1500 */
[----:B------:R-:W-:Y:S01]  /*1ef70*/  STL [R1+0x7c], R23 ;  /* 0x00007c1701007387 */ /* 0x000fe20000100800 */
[----:B0-----:R-:W-:-:S03]  /*1ef80*/  IMAD.WIDE R4, R0, 0x2, R14 ;  /* 0x0000000200047825 */ /* 0x001fc600078e020e */
[----:B------:R-:W2:Y:S04]  /*1ef90*/  LDL.64 R14, [R1+0x1b50] ;  /* 0x001b5000010e7983 */ /* 0x000ea80000100a00 */
[----:B------:R3:W2:Y:S04]  /*1efa0*/  LDG.E.U16 R27, desc[UR10][R4.64] ;  /* 0x0000000a041b7981 */ /* 0x0006a8000c1e1500 */
[----:B------:R-:W-:Y:S01]  /*1efb0*/  STL [R1+0x78], R22 ;  /* 0x0000781601007387 */ /* 0x000fe20000100800 */
[----:B---3--:R-:W-:-:S03]  /*1efc0*/  IMAD.WIDE R4, R0, 0x2, R12 ;  /* 0x0000000200047825 */ /* 0x008fc600078e020c */
[----:B------:R-:W3:Y:S04]  /*1efd0*/  LDL.64 R12, [R1+0x1b48] ;  /* 0x001b4800010c7983 */ /* 0x000ee80000100a00 */
[----:B------:R4:W3:Y:S04]  /*1efe0*/  LDG.E.U16 R26, desc[UR10][R4.64] ;  /* 0x0000000a041a7981 */ /* 0x0008e8000c1e1500 */
[----:B------:R0:W-:Y:S04]  /*1eff0*/  STL [R1+0x74], R21 ;  /* 0x0000741501007387 */ /* 0x0001e80000100800 */
[----:B------:R-:W3:Y:S01]  /*1f000*/  LDL.64 R10, [R1+0x1b90] ;  /* 0x001b9000010a7983 */ /* 0x000ee20000100a00 */
[----:B----4-:R-:W-:-:S05]  /*1f010*/  IMAD.WIDE R4, R0, 0x2, R6 ;  /* 0x0000000200047825 */ /* 0x010fca00078e0206 */
[----:B------:R1:W4:Y:S01]  /*1f020*/  LDG.E.U16 R25, desc[UR10][R4.64] ;  /* 0x0000000a04197981 */ /* 0x000322000c1e1500 */
[----:B--2---:R-:W-:-:S03]  /*1f030*/  IMAD.WIDE R6, R0, 0x2, R2 ;  /* 0x0000000200067825 */ /* 0x004fc600078e0202 */
[----:B------:R-:W2:Y:S04]  /*1f040*/  LDL.64 R2, [R1+0x1b40] ;  /* 0x001b400001027983 */ /* 0x000ea80000100a00 */
[----:B0-----:R-:W4:Y:S04]  /*1f050*/  LDG.E.U16 R21, desc[UR10][R6.64] ;  /* 0x0000000a06157981 */ /* 0x001f28000c1e1500 */
[----:B------:R-:W4:Y:S01]  /*1f060*/  LDL.64 R6, [R1+0x1b80] ;  /* 0x001b800001067983 */ /* 0x000f220000100a00 */
[----:B-1----:R-:W-:-:S03]  /*1f070*/  IMAD.WIDE R4, R0, 0x2, R8 ;  /* 0x0000000200047825 */ /* 0x002fc600078e0208 */
[----:B------:R-:W4:Y:S04]  /*1f080*/  LDL.64 R8, [R1+0x1b88] ;  /* 0x001b880001087983 */ /* 0x000f280000100a00 */
[----:B------:R0:W4:Y:S02]  /*1f090*/  LDG.E.U16 R24, desc[UR10][R4.64] ;  /* 0x0000000a04187981 */ /* 0x000124000c1e1500 */
[----:B0-----:R-:W-:-:S05]  /*1f0a0*/  IMAD.WIDE R4, R0, 0x2, R18 ;  /* 0x0000000200047825 */ /* 0x001fca00078e0212 */
[----:B------:R0:W4:Y:S02]  /*1f0b0*/  LDG.E.U16 R19, desc[UR10][R4.64] ;  /* 0x0000000a04137981 */ /* 0x000124000c1e1500 */
[----:B0-----:R-:W-:-:S05]  /*1f0c0*/  IMAD.WIDE R4, R0, 0x2, R16 ;  /* 0x0000000200047825 */ /* 0x001fca00078e0210 */
[----:B------:R0:W4:Y:S02]  /*1f0d0*/  LDG.E.U16 R18, desc[UR10][R4.64] ;  /* 0x0000000a04127981 */ /* 0x000124000c1e1500 */
[C---:B0-----:R-:W-:Y:S02]  /*1f0e0*/  IMAD.WIDE R4, R0.reuse, 0x2, R14 ;  /* 0x0000000200047825 */ /* 0x041fe400078e020e */
[----:B------:R-:W4:Y:S04]  /*1f0f0*/  LDL.64 R14, [R1+0x1b38] ;  /* 0x001b3800010e7983 */ /* 0x000f280000100a00 */
[----:B------:R3:W4:Y:S04]  /*1f100*/  LDG.E.U16 R23, desc[UR10][R4.64] ;  /* 0x0000000a04177981 */ /* 0x000728000c1e1500 */
[----:B------:R-:W-:Y:S01]  /*1f110*/  STL [R1+0x70], R28 ;  /* 0x0000701c01007387 */ /* 0x000fe20000100800 */
[----:B---3--:R-:W-:-:S03]  /*1f120*/  IMAD.WIDE R4, R0, 0x2, R12 ;  /* 0x0000000200047825 */ /* 0x008fc600078e020c */
[----:B------:R-:W3:Y:S04]  /*1f130*/  LDL.64 R12, [R1+0x1b30] ;  /* 0x001b3000010c7983 */ /* 0x000ee80000100a00 */
[----:B------:R2:W3:Y:S04]  /*1f140*/  LDG.E.U16 R22, desc[UR10][R4.64] ;  /* 0x0000000a04167981 */ /* 0x0004e8000c1e1500 */
[----:B------:R0:W-:Y:S01]  /*1f150*/  STL [R1+0x6c], R20 ;  /* 0x00006c1401007387 */ /* 0x0001e20000100800 */
[----:B--2---:R-:W-:-:S05]  /*1f160*/  IMAD.WIDE R4, R0, 0x2, R2 ;  /* 0x0000000200047825 */ /* 0x004fca00078e0202 */
[----:B------:R1:W2:Y:S02]  /*1f170*/  LDG.E.U16 R2, desc[UR10][R4.64] ;  /* 0x0000000a04027981 */ /* 0x0002a4000c1e1500 */
[----:B-1----:R-:W-:-:S05]  /*1f180*/  IMAD.WIDE R4, R0, 0x2, R10 ;  /* 0x0000000200047825 */ /* 0x002fca00078e020a */
[----:B0-----:R4:W3:Y:S02]  /*1f190*/  LDG.E.U16 R20, desc[UR10][R4.64] ;  /* 0x0000000a04147981 */ /* 0x0018e4000c1e1500 */
[----:B----4-:R-:W-:-:S05]  /*1f1a0*/  IMAD.WIDE R4, R0, 0x2, R8 ;  /* 0x0000000200047825 */ /* 0x010fca00078e0208 */
[----:B------:R0:W4:Y:S02]  /*1f1b0*/  LDG.E.U16 R29, desc[UR10][R4.64] ;  /* 0x0000000a041d7981 */ /* 0x000124000c1e1500 */
[----:B0-----:R-:W-:-:S05]  /*1f1c0*/  IMAD.WIDE R4, R0, 0x2, R6 ;  /* 0x0000000200047825 */ /* 0x001fca00078e0206 */
[----:B------:R0:W3:Y:S02]  /*1f1d0*/  LDG.E.U16 R28, desc[UR10][R4.64] ;  /* 0x0000000a041c7981 */ /* 0x0000e4000c1e1500 */
[C---:B0-----:R-:W-:Y:S02]  /*1f1e0*/  IMAD.WIDE R4, R0.reuse, 0x2, R14 ;  /* 0x0000000200047825 */ /* 0x041fe400078e020e */
[----:B--2---:R0:W-:Y:S04]  /*1f1f0*/  STL [R1+0x4064], R2 ;  /* 0x0040640201007387 */ /* 0x0041e80000100800 */
[----:B------:R-:W2:Y:S04]  /*1f200*/  LDL.64 R10, [R1+0x1b28] ;  /* 0x001b2800010a7983 */ /* 0x000ea80000100a00 */
[----:B------:R-:W-:Y:S04]  /*1f210*/  STL [R1+0x64], R27 ;  /* 0x0000641b01007387 */ /* 0x000fe80000100800 */
[----:B------:R-:W2:Y:S04]  /*1f220*/  LDL.64 R16, [R1+0x1b20] ;  /* 0x001b200001107983 */ /* 0x000ea80000100a00 */
[----:B------:R-:W2:Y:S04]  /*1f230*/  LDL.64 R8, [R1+0x1b18] ;  /* 0x001b180001087983 */ /* 0x000ea80000100a00 */
[----:B------:R-:W-:Y:S04]  /*1f240*/  STL [R1+0x5c], R26 ;  /* 0x00005c1a01007387 */ /* 0x000fe80000100800 */
[----:B----4-:R-:W-:Y:S04]  /*1f250*/  STL [R1+0x3fc0], R29 ;  /* 0x003fc01d01007387 */ /* 0x010fe80000100800 */
[----:B------:R-:W-:Y:S04]  /*1f260*/  STL [R1+0x54], R25 ;  /* 0x0000541901007387 */ /* 0x000fe80000100800 */
[----:B------:R-:W4:Y:S04]  /*1f270*/  LDL.64 R6, [R1+0x1b10] ;  /* 0x001b100001067983 */ /* 0x000f280000100a00 */
[----:B---3--:R-:W-:Y:S04]  /*1f280*/  STL [R1+0x3fc4], R28 ;  /* 0x003fc41c01007387 */ /* 0x008fe80000100800 */
[----:B------:R1:W-:Y:S04]  /*1f290*/  STL [R1+0x4c], R21 ;  /* 0x00004c1501007387 */ /* 0x0003e80000100800 */
[----:B------:R-:W3:Y:S04]  /*1f2a0*/  LDL.64 R14, [R1+0x1b08] ;  /* 0x001b0800010e7983 */ /* 0x000ee80000100a00 */
[----:B------:R-:W-:Y:S04]  /*1f2b0*/  STL [R1+0x48], R24 ;  /* 0x0000481801007387 */ /* 0x000fe80000100800 */
[----:B0-----:R-:W3:Y:S04]  /*1f2c0*/  LDL.64 R2, [R1+0x1b00] ;  /* 0x001b000001027983 */ /* 0x001ee80000100a00 */
[----:B-1----:R0:W3:Y:S04]  /*1f2d0*/  LDG.E.U16 R21, desc[UR10][R4.64] ;  /* 0x0000000a04157981 */ /* 0x0020e8000c1e1500 */
[----:B------:R-:W-:Y:S01]  /*1f2e0*/  STL [R1+0x44], R19 ;  /* 0x0000441301007387 */ /* 0x000fe20000100800 */
[----:B0-----:R-:W-:-:S03]  /*1f2f0*/  IMAD.WIDE R4, R0, 0x2, R12 ;  /* 0x0000000200047825 */ /* 0x001fc600078e020c */
[----:B------:R-:W3:Y:S04]  /*1f300*/  LDL.64 R12, [R1+0x1af8] ;  /* 0x001af800010c7983 */ /* 0x000ee80000100a00 */
[----:B------:R2:W3:Y:S02]  /*1f310*/  LDG.E.U16 R28, desc[UR10][R4.64] ;  /* 0x0000000a041c7981 */ /* 0x0004e4000c1e1500 */
[C---:B--2---:R-:W-:Y:S02]  /*1f320*/  IMAD.WIDE R4, R0.reuse, 0x2, R10 ;  /* 0x0000000200047825 */ /* 0x044fe400078e020a */
[----:B------:R-:W2:Y:S04]  /*1f330*/  LDL.64 R10, [R1+0x1af0] ;  /* 0x001af000010a7983 */ /* 0x000ea80000100a00 */
[----:B------:R0:W-:Y:S04]  /*1f340*/  STL [R1+0x3c], R18 ;  /* 0x00003c1201007387 */ /* 0x0001e80000100800 */
[----:B0-----:R0:W2:Y:S02]  /*1f350*/  LDG.E.U16 R18, desc[UR10][R4.64] ;  /* 0x0000000a04127981 */ /* 0x0010a4000c1e1500 */
[----:B0-----:R-:W-:-:S05]  /*1f360*/  IMAD.WIDE R4, R0, 0x2, R16 ;  /* 0x0000000200047825 */ /* 0x001fca00078e0210 */
[----:B------:R0:W2:Y:S02]  /*1f370*/  LDG.E.U16 R19, desc[UR10][R4.64] ;  /* 0x0000000a04137981 */ /* 0x0000a4000c1e1500 */
[----:B0-----:R-:W-:-:S05]  /*1f380*/  IMAD.WIDE R4, R0, 0x2, R8 ;  /* 0x0000000200047825 */ /* 0x001fca00078e0208 */
[----:B------:R4:W2:Y:S02]  /*1f390*/  LDG.E.U16 R27, desc[UR10][R4.64] ;  /* 0x0000000a041b7981 */ /* 0x0008a4000c1e1500 */
[----:B----4-:R-:W-:-:S05]  /*1f3a0*/  IMAD.WIDE R4, R0, 0x2, R6 ;  /* 0x0000000200047825 */ /* 0x010fca00078e0206 */
[----:B------:R3:W4:Y:S02]  /*1f3b0*/  LDG.E.U16 R26, desc[UR10][R4.64] ;  /* 0x0000000a041a7981 */ /* 0x000724000c1e1500 */
[----:B---3--:R-:W-:-:S05]  /*1f3c0*/  IMAD.WIDE R4, R0, 0x2, R14 ;  /* 0x0000000200047825 */ /* 0x008fca00078e020e */
[----:B------:R0:W3:Y:S02]  /*1f3d0*/  LDG.E.U16 R25, desc[UR10][R4.64] ;  /* 0x0000000a04197981 */ /* 0x0000e4000c1e1500 */
[----:B0-----:R-:W-:-:S05]  /*1f3e0*/  IMAD.WIDE R4, R0, 0x2, R2 ;  /* 0x0000000200047825 */ /* 0x001fca00078e0202 */
[----:B------:R0:W3:Y:S02]  /*1f3f0*/  LDG.E.U16 R24, desc[UR10][R4.64] ;  /* 0x0000000a04187981 */ /* 0x0000e4000c1e1500 */
[----:B0-----:R-:W-:-:S05]  /*1f400*/  IMAD.WIDE R4, R0, 0x2, R12 ;  /* 0x0000000200047825 */ /* 0x001fca00078e020c */
[----:B------:R2:W4:Y:S04]  /*1f410*/  LDG.E.U16 R29, desc[UR10][R4.64] ;  /* 0x0000000a041d7981 */ /* 0x000528000c1e1500 */
[----:B------:R-:W-:Y:S04]  /*1f420*/  STL [R1+0x34], R23 ;  /* 0x0000341701007387 */ /* 0x000fe80000100800 */
[----:B------:R-:W3:Y:S04]  /*1f430*/  LDL.64 R8, [R1+0x1ae8] ;  /* 0x001ae80001087983 */ /* 0x000ee80000100a00 */
[----:B------:R0:W-:Y:S04]  /*1f440*/  STL [R1+0x2c], R22 ;  /* 0x00002c1601007387 */ /* 0x0001e80000100800 */
[----:B------:R-:W3:Y:S04]  /*1f450*/  LDL.64 R6, [R1+0x1ae0] ;  /* 0x001ae00001067983 */ /* 0x000ee80000100a00 */
[----:B------:R-:W-:Y:S04]  /*1f460*/  STL [R1+0x40], R20 ;  /* 0x0000401401007387 */ /* 0x000fe80000100800 */
[----:B------:R-:W3:Y:S01]  /*1f470*/  LDL.64 R2, [R1+0x1ad8] ;  /* 0x001ad80001027983 */ /* 0x000ee20000100a00 */
[----:B--2---:R-:W-:-:S03]  /*1f480*/  IMAD.WIDE R4, R0, 0x2, R10 ;  /* 0x0000000200047825 */ /* 0x004fc600078e020a */
[----:B----4-:R-:W-:Y:S04]  /*1f490*/  STL [R1+0x402c], R29 ;  /* 0x00402c1d01007387 */ /* 0x010fe80000100800 */
[----:B0-----:R-:W2:Y:S04]  /*1f4a0*/  LDL.64 R22, [R1+0x1ad0] ;  /* 0x001ad00001167983 */ /* 0x001ea80000100a00 */
[----:B------:R0:W-:Y:S04]  /*1f4b0*/  STL [R1+0x24], R21 ;  /* 0x0000241501007387 */ /* 0x0001e80000100800 */
[----:B------:R-:W4:Y:S04]  /*1f4c0*/  LDL.64 R14, [R1+0x1ac0] ;  /* 0x001ac000010e7983 */ /* 0x000f280000100a00 */
[----:B0-----:R-:W4:Y:S04]  /*1f4d0*/  LDL.64 R20, [R1+0x1ac8] ;  /* 0x001ac80001147983 */ /* 0x001f280000100a00 */
[----:B------:R0:W-:Y:S04]  /*1f4e0*/  STL [R1+0x20], R28 ;  /* 0x0000201c01007387 */ /* 0x0001e80000100800 */
[----:B0-----:R3:W4:Y:S02]  /*1f4f0*/  LDG.E.U16 R28, desc[UR10][R4.64] ;  /* 0x0000000a041c7981 */ /* 0x001724000c1e1500 */
[----:B---3--:R-:W-:-:S05]  /*1f500*/  IMAD.WIDE R4, R0, 0x2, R8 ;  /* 0x0000000200047825 */ /* 0x008fca00078e0208 */
[----:B------:R0:W3:Y:S02]  /*1f510*/  LDG.E.U16 R8, desc[UR10][R4.64] ;  /* 0x0000000a04087981 */ /* 0x0000e4000c1e1500 */
[----:B0-----:R-:W-:-:S05]  /*1f520*/  IMAD.WIDE R4, R0, 0x2, R6 ;  /* 0x0000000200047825 */ /* 0x001fca00078e0206 */
[----:B------:R0:W3:Y:S02]  /*1f530*/  LDG.E.U16 R7, desc[UR10][R4.64] ;  /* 0x0000000a04077981 */ /* 0x0000e4000c1e1500 */
[----:B0-----:R-:W-:-:S05]  /*1f540*/  IMAD.WIDE R4, R0, 0x2, R2 ;  /* 0x0000000200047825 */ /* 0x001fca00078e0202 */
[----:B------:R2:W3:Y:S02]  /*1f550*/  LDG.E.U16 R3, desc[UR10][R4.64] ;  /* 0x0000000a04037981 */ /* 0x0004e4000c1e1500 */
[----:B--2---:R-:W-:-:S05]  /*1f560*/  IMAD.WIDE R4, R0, 0x2, R22 ;  /* 0x0000000200047825 */ /* 0x004fca00078e0216 */
[----:B------:R4:W2:Y:S02]  /*1f570*/  LDG.E.U16 R6, desc[UR10][R4.64] ;  /* 0x0000000a04067981 */ /* 0x0008a4000c1e1500 */
[----:B----4-:R-:W-:-:S06]  /*1f580*/  IMAD.WIDE R4, R0, 0x2, R20 ;  /* 0x0000000200047825 */ /* 0x010fcc00078e0214 */
[----:B------:R-:W4:Y:S04]  /*1f590*/  LDG.E.U16 R5, desc[UR10][R4.64] ;  /* 0x0000000a04057981 */ /* 0x000f28000c1e1500 */
[----:B------:R-:W-:Y:S04]  /*1f5a0*/  STL [R1+0x4030], R28 ;  /* 0x0040301c01007387 */ /* 0x000fe80000100800 */
[----:B------:R-:W4:Y:S04]  /*1f5b0*/  LDL.64 R12, [R1+0x1ab8] ;  /* 0x001ab800010c7983 */ /* 0x000f280000100a00 */
[----:B---3--:R-:W-:Y:S04]  /*1f5c0*/  STL [R1+0x4034], R8 ;  /* 0x0040340801007387 */ /* 0x008fe80000100800 */
[----:B------:R-:W3:Y:S04]  /*1f5d0*/  LDL.64 R16, [R1+0x1ab0] ;  /* 0x001ab00001107983 */ /* 0x000ee80000100a00 */
[----:B------:R-:W-:Y:S04]  /*1f5e0*/  STL [R1+0x4038], R7 ;  /* 0x0040380701007387 */ /* 0x000fe80000100800 */
[----:B------:R-:W-:Y:S04]  /*1f5f0*/  STL [R1+0x1c], R18 ;  /* 0x00001c1201007387 */ /* 0x000fe80000100800 */
[----:B------:R0:W-:Y:S01]  /*1f600*/  STL [R1+0x18], R19 ;  /* 0x0000181301007387 */ /* 0x0001e20000100800 */
[----:B------:R-:W-:-:S03]  /*1f610*/  IMAD.WIDE R14, R0, 0x2, R14 ;  /* 0x00000002000e7825 */ /* 0x000fc600078e020e */
[----:B------:R-:W3:Y:S04]  /*1f620*/  LDL.64 R10, [R1+0x1aa0] ;  /* 0x001aa000010a7983 */ /* 0x000ee80000100a00 */
[----:B------:R1:W3:Y:S04]  /*1f630*/  LDG.E.U16 R4, desc[UR10][R14.64] ;  /* 0x0000000a0e047981 */ /* 0x0002e8000c1e1500 */
[----:B0-----:R-:W3:Y:S04]  /*1f640*/  LDL.64 R18, [R1+0x1aa8] ;  /* 0x001aa80001127983 */ /* 0x001ee80000100a00 */
[----:B------:R-:W-:Y:S04]  /*1f650*/  STL [R1+0x400c], R3 ;  /* 0x00400c0301007387 */ /* 0x000fe80000100800 */
[----:B------:R-:W-:Y:S04]  /*1f660*/  STL [R1+0x14], R27 ;  /* 0x0000141b01007387 */ /* 0x000fe80000100800 */
[----:B--2---:R0:W-:Y:S04]  /*1f670*/  STL [R1+0x4010], R6 ;  /* 0x0040100601007387 */ /* 0x0041e80000100800 */
[----:B------:R-:W-:Y:S04]  /*1f680*/  STL [R1+0x10], R26 ;  /* 0x0000101a01007387 */ /* 0x000fe80000100800 */
[----:B------:R-:W2:Y:S04]  /*1f690*/  LDL.64 R8, [R1+0x1a98] ;  /* 0x001a980001087983 */ /* 0x000ea80000100a00 */
[----:B------:R-:W-:Y:S04]  /*1f6a0*/  STL [R1+0xc], R25 ;  /* 0x00000c1901007387 */ /* 0x000fe80000100800 */
[----:B----4-:R-:W-:Y:S01]  /*1f6b0*/  STL [R1+0x4014], R5 ;  /* 0x0040140501007387 */ /* 0x010fe20000100800 */
[----:B-1----:R-:W-:-:S05]  /*1f6c0*/  IMAD.WIDE R14, R0, 0x2, R12 ;  /* 0x00000002000e7825 */ /* 0x002fca00078e020c */
[----:B------:R3:W4:Y:S04]  /*1f6d0*/  LDG.E.U16 R13, desc[UR10][R14.64] ;  /* 0x0000000a0e0d7981 */ /* 0x000728000c1e1500 */
[----:B------:R-:W-:Y:S04]  /*1f6e0*/  STL [R1+0x8], R24 ;  /* 0x0000081801007387 */ /* 0x000fe80000100800 */
[----:B0-----:R-:W4:Y:S01]  /*1f6f0*/  LDL.64 R6, [R1+0x1a90] ;  /* 0x001a900001067983 */ /* 0x001f220000100a00 */
[----:B---3--:R-:W-:-:S05]  /*1f700*/  IMAD.WIDE R14, R0, 0x2, R16 ;  /* 0x00000002000e7825 */ /* 0x008fca00078e0210 */
[----:B------:R0:W3:Y:S02]  /*1f710*/  LDG.E.U16 R17, desc[UR10][R14.64] ;  /* 0x0000000a0e117981 */ /* 0x0000e4000c1e1500 */
[----:B0-----:R-:W-:-:S05]  /*1f720*/  IMAD.WIDE R14, R0, 0x2, R18 ;  /* 0x00000002000e7825 */ /* 0x001fca00078e0212 */
[----:B------:R0:W3:Y:S04]  /*1f730*/  LDG.E.U16 R19, desc[UR10][R14.64] ;  /* 0x0000000a0e137981 */ /* 0x0000e8000c1e1500 */
[----:B------:R1:W-:Y:S04]  /*1f740*/  STL [R1+0x4018], R4 ;  /* 0x0040180401007387 */ /* 0x0003e80000100800 */
[----:B-1----:R-:W3:Y:S01]  /*1f750*/  LDL.64 R4, [R1+0x1a88] ;  /* 0x001a880001047983 */ /* 0x002ee20000100a00 */
[----:B0-----:R-:W-:-:S05]  /*1f760*/  IMAD.WIDE R14, R0, 0x2, R10 ;  /* 0x00000002000e7825 */ /* 0x001fca00078e020a */
[----:B------:R2:W3:Y:S02]  /*1f770*/  LDG.E.U16 R21, desc[UR10][R14.64] ;  /* 0x0000000a0e157981 */ /* 0x0004e4000c1e1500 */
[----:B--2---:R-:W-:-:S05]  /*1f780*/  IMAD.WIDE R14, R0, 0x2, R8 ;  /* 0x00000002000e7825 */ /* 0x004fca00078e0208 */
[----:B------:R0:W2:Y:S04]  /*1f790*/  LDG.E.U16 R23, desc[UR10][R14.64] ;  /* 0x0000000a0e177981 */ /* 0x0000a8000c1e1500 */
[----:B----4-:R-:W-:Y:S01]  /*1f7a0*/  STL [R1+0x3fec], R13 ;  /* 0x003fec0d01007387 */ /* 0x010fe20000100800 */
[----:B0-----:R-:W-:-:S05]  /*1f7b0*/  IMAD.WIDE R14, R0, 0x2, R6 ;  /* 0x00000002000e7825 */ /* 0x001fca00078e0206 */
[----:B------:R0:W4:Y:S04]  /*1f7c0*/  LDG.E.U16 R25, desc[UR10][R14.64] ;  /* 0x0000000a0e197981 */ /* 0x000128000c1e1500 */
[----:B---3--:R1:W-:Y:S04]  /*1f7d0*/  STL [R1+0x3ff0], R17 ;  /* 0x003ff01101007387 */ /* 0x0083e80000100800 */
[----:B------:R-:W-:Y:S04]  /*1f7e0*/  STL [R1+0x3ff4], R19 ;  /* 0x003ff41301007387 */ /* 0x000fe80000100800 */
[----:B------:R-:W3:Y:S01]  /*1f7f0*/  LDL.64 R2, [R1+0x1a80] ;  /* 0x001a800001027983 */ /* 0x000ee20000100a00 */
[----:B0-----:R-:W-:-:S05]  /*1f800*/  IMAD.WIDE R14, R0, 0x2, R4 ;  /* 0x00000002000e7825 */ /* 0x001fca00078e0204 */
[----:B------:R3:W3:Y:S04]  /*1f810*/  LDG.E.U16 R27, desc[UR10][R14.64] ;  /* 0x0000000a0e1b7981 */ /* 0x0006e8000c1e1500 */
[----:B------:R-:W-:Y:S01]  /*1f820*/  STL [R1+0x3ff8], R21 ;  /* 0x003ff81501007387 */ /* 0x000fe20000100800 */
[----:B------:R-:W1:Y:S02]  /*1f830*/  S2R R26, SR_TID.X ;  /* 0x00000000001a7919 */ /* 0x000e640000002100 */
[----:B-1----:R-:W-:Y:S01]  /*1f840*/  LOP3.LUT R17, R26, 0x7f, RZ, 0xc0, !PT ;  /* 0x0000007f1a117812 */ /* 0x002fe200078ec0ff */
[----:B--2---:R0:W-:Y:S04]  /*1f850*/  STL [R1+0x3fc8], R23 ;  /* 0x003fc81701007387 */ /* 0x0041e80000100800 */
[----:B----4-:R-:W-:Y:S04]  /*1f860*/  STL [R1+0x3fcc], R25 ;  /* 0x003fcc1901007387 */ /* 0x010fe80000100800 */
[----:B0-----:R-:W2:Y:S04]  /*1f870*/  LDL.LU R23, [R1+0x9bc] ;  /* 0x0009bc0001177983 */ /* 0x001ea80000300800 */
[----:B------:R-:W4:Y:S04]  /*1f880*/  LDL.LU R21, [R1+0x9b4] ;  /* 0x0009b40001157983 */ /* 0x000f280000300800 */
[----:B------:R-:W4:Y:S04]  /*1f890*/  LDL.LU R19, [R1+0x9ac] ;  /* 0x0009ac0001137983 */ /* 0x000f280000300800 */
[----:B------:R-:W4:Y:S04]  /*1f8a0*/  LDL.LU R13, [R1+0x9a4] ;  /* 0x0009a400010d7983 */ /* 0x000f280000300800 */
[----:B------:R-:W4:Y:S04]  /*1f8b0*/  LDL.LU R4, [R1+0x94c] ;  /* 0x00094c0001047983 */ /* 0x000f280000300800 */
[----:B------:R-:W4:Y:S04]  /*1f8c0*/  LDL.LU R5, [R1+0x948] ;  /* 0x0009480001057983 */ /* 0x000f280000300800 */
[----:B------:R-:W4:Y:S04]  /*1f8d0*/  LDL.LU R6, [R1+0x944] ;  /* 0x0009440001067983 */ /* 0x000f280000300800 */
[----:B------:R-:W2:Y:S01]  /*1f8e0*/  LDL.LU R8, [R1+0x940] ;  /* 0x0009400001087983 */ /* 0x000ea20000300800 */
[----:B---3--:R-:W-:-:S06]  /*1f8f0*/  IMAD.WIDE R14, R0, 0x2, R2 ;  /* 0x00000002000e7825 */ /* 0x008fcc00078e0202 */
[----:B------:R0:W3:Y:S04]  /*1f900*/  LDG.E.U16 R14, desc[UR10][R14.64] ;  /* 0x0000000a0e0e7981 */ /* 0x0000e8000c1e1500 */
[----:B------:R-:W-:Y:S04]  /*1f910*/  STL [R1+0x3fd0], R27 ;  /* 0x003fd01b01007387 */ /* 0x000fe80000100800 */
        /* <DEDUP_REMOVED lines=14> */
[----:B------:R-:W4:Y:S01]  /*1fa00*/  LDL.LU R26, [R1+0x744] ;  /* 0x00074400011a7983 */ /* 0x000f220000300800 */
[----:B0-----:R-:W-:Y:S01]  /*1fa10*/  SHF.L.U32 R15, R17, 0x1, RZ ;  /* 0x00000001110f7819 */ /* 0x001fe200000006ff */
[----:B------:R-:W-:Y:S06]  /*1fa20*/  BAR.SYNC.DEFER_BLOCKING 0x0 ;  /* 0x0000000000007b1d */ /* 0x000fec0000010000 */
[----:B------:R-:W-:Y:S04]  /*1fa30*/  STL [R1+0x2a44], R0 ;  /* 0x002a440001007387 */ /* 0x000fe80000100800 */
[----:B--2---:R0:W-:Y:S04]  /*1fa40*/  STS.U16 [R15+UR6+0x2300], R8 ;  /* 0x002300080f007988 */ /* 0x0041e80008000406 */
[----:B---3--:R-:W-:Y:S04]  /*1fa50*/  STL [R1+0x3fd4], R14 ;  /* 0x003fd40e01007387 */ /* 0x008fe80000100800 */
[----:B------:R-:W-:Y:S04]  /*1fa60*/  STL [R1+0x401c], R17 ;  /* 0x00401c1101007387 */ /* 0x000fe80000100800 */
[----:B0-----:R-:W2:Y:S04]  /*1fa70*/  LDL.LU R8, [R1+0x740] ;  /* 0x0007400001087983 */ /* 0x001ea80000300800 */
[----:B----4-:R0:W-:Y:S04]  /*1fa80*/  STS.U16 [R15+UR6+0x4200], R28 ;  /* 0x0042001c0f007988 */ /* 0x0101e80008000406 */
[----:B0-----:R-:W3:Y:S04]  /*1fa90*/  LDL.LU R28, [R1+0x4dc] ;  /* 0x0004dc00011c7983 */ /* 0x001ee80000300800 */
[----:B------:R0:W-:Y:S04]  /*1faa0*/  STS.U16 [R15+UR6+0x6000], R2 ;  /* 0x006000020f007988 */ /* 0x0001e80008000406 */
        /* <DEDUP_REMOVED lines=22> */
[----:B------:R-:W4:Y:S04]  /*1fc10*/  LDL.LU R17, [R1+0x32c] ;  /* 0x00032c0001117983 */ /* 0x000f280000300800 */
[----:B------:R-:W4:Y:S04]  /*1fc20*/  LDL.LU R14, [R1+0x30c] ;  /* 0x00030c00010e7983 */ /* 0x000f280000300800 */
[----:B-1----:R-:W4:Y:S04]  /*1fc30*/  LDL.LU R29, [R1+0x2b4] ;  /* 0x0002b400011d7983 */ /* 0x002f280000300800 */
[----:B------:R-:W4:Y:S04]  /*1fc40*/  LDL.LU R0, [R1+0x2a4] ;  /* 0x0002a40001007983 */ /* 0x000f280000300800 */
[----:B------:R-:W4:Y:S04]  /*1fc50*/  LDL.LU R27, [R1+0x2a0] ;  /* 0x0002a000011b7983 */ /* 0x000f280000300800 */
[----:B------:R-:W-:Y:S04]  /*1fc60*/  STS.U16 [R15+UR6], R23 ;  /* 0x000000170f007988 */ /* 0x000fe80008000406 */
        /* <DEDUP_REMOVED lines=8> */
[----:B--2---:R0:W-:Y:S04]  /*1fcf0*/  STS.U16 [R15+UR6+0xa300], R8 ;  /* 0x00a300080f007988 */ /* 0x0041e80008000406 */
        /* <DEDUP_REMOVED lines=10> */
[----:B---3--:R0:W-:Y:S04]  /*1fda0*/  STS.U16 [R15+UR6+0xc000], R28 ;  /* 0x00c0001c0f007988 */ /* 0x0081e80008000406 */
[----:B------:R-:W3:Y:S04]  /*1fdb0*/  LDL.LU R7, [R1+0x60] ;  /* 0x0000600001077983 */ /* 0x000ee80000300800 */
[----:B0-----:R-:W3:Y:S04]  /*1fdc0*/  LDL.LU R28, [R1+0x58] ;  /* 0x00005800011c7983 */ /* 0x001ee80000300800 */
[----:B----4-:R0:W-:Y:S04]  /*1fdd0*/  STS.U16 [R15+UR6+0xc100], R2 ;  /* 0x00c100020f007988 */ /* 0x0101e80008000406 */
[----:B0-----:R-:W4:Y:S04]  /*1fde0*/  LDL.LU R2, [R1+0x50] ;  /* 0x0000500001027983 */ /* 0x001f280000300800 */
[----:B------:R0:W-:Y:S04]  /*1fdf0*/  STS.U16 [R15+UR6+0xc200], R9 ;  /* 0x00c200090f007988 */ /* 0x0001e80008000406 */
[----:B------:R1:W-:Y:S04]  /*1fe00*/  STS.U16 [R15+UR6+0xc300], R10 ;  /* 0x00c3000a0f007988 */ /* 0x0003e80008000406 */
[----:B------:R1:W-:Y:S04]  /*1fe10*/  STS.U16 [R15+UR6+0xe000], R11 ;  /* 0x00e0000b0f007988 */ /* 0x0003e80008000406 */
[----:B0-----:R-:W4:Y:S04]  /*1fe20*/  LDL.LU R9, [R1+0x4090] ;  /* 0x0040900001097983 */ /* 0x001f280000300800 */
[----:B-1----:R-:W4:Y:S04]  /*1fe30*/  LDL.LU R10, [R1+0x408c] ;  /* 0x00408c00010a7983 */ /* 0x002f280000300800 */
[----:B------:R-:W4:Y:S04]  /*1fe40*/  LDL.LU R11, [R1+0x4088] ;  /* 0x00408800010b7983 */ /* 0x000f280000300800 */
        /* <DEDUP_REMOVED lines=14> */
[----:B0-----:R-:W4:Y:S04]  /*1ff30*/  LDL.LU R26, [R1+0x406c] ;  /* 0x00406c00011a7983 */ /* 0x001f280000300800 */
[----:B-1----:R-:W4:Y:S04]  /*1ff40*/  LDL.LU R29, [R1+0x1b4] ;  /* 0x0001b400011d7983 */ /* 0x002f280000300800 */
[----:B------:R-:W-:Y:S04]  /*1ff50*/  STS.U16 [R15+UR6+0x12000], R17 ;  /* 0x012000110f007988 */ /* 0x000fe80008000406 */
[----:B------:R-:W-:Y:S04]  /*1ff60*/  STS.U16 [R15+UR6+0x12100], R14 ;  /* 0x0121000e0f007988 */ /* 0x000fe80008000406 */
[----:B------:R-:W-:Y:S04]  /*1ff70*/  STS.U16 [R15+UR6+0x12300], R0 ;  /* 0x012300000f007988 */ /* 0x000fe80008000406 */
[----:B------:R-:W-:Y:S04]  /*1ff80*/  STS.U16 [R15+UR6+0x14000], R27 ;  /* 0x0140001b0f007988 */ /* 0x000fe80008000406 */
[----:B--2---:R0:W-:Y:S04]  /*1ff90*/  STS.U16 [R15+UR6+0x14100], R8 ;  /* 0x014100080f007988 */ /* 0x0041e80008000406 */
[----:B0-----:R-:W2:Y:S04]  /*1ffa0*/  LDL.LU R8, [R1+0x1ac] ;  /* 0x0001ac0001087983 */ /* 0x001ea80000300800 */
[----:B------:R-:W-:Y:S04]  /*1ffb0*/  STS.U16 [R15+UR6+0x14200], R25 ;  /* 0x014200190f007988 */ /* 0x000fe80008000406 */
[----:B------:R-:W-:Y:S04]  /*1ffc0*/  STS.U16 [R15+UR6+0x14300], R23 ;  /* 0x014300170f007988 */ /* 0x000fe80008000406 */
[----:B------:R-:W-:Y:S04]  /*1ffd0*/  STS.U16 [R15+UR6+0x16000], R21 ;  /* 0x016000150f007988 */ /* 0x000fe80008000406 */
[----:B------:R-:W-:Y:S04]  /*1ffe0*/  STS.U16 [R15+UR6+0x16100], R19 ;  /* 0x016100130f007988 */ /* 0x000fe80008000406 */
[----:B---3--:R0:W-:Y:S04]  /*1fff0*/  STS.U16 [R15+UR6+0x1a000], R28 ;  /* 0x01a0001c0f007988 */ /* 0x0081e80008000406 */
[----:B0-----:R-:W3:Y:S04]  /*20000*/  LDL.LU R28, [R1+0x1a4] ;  /* 0x0001a400011c7983 */ /* 0x001ee80000300800 */
[----:B----4-:R0:W-:Y:S04]  /*20010*/  STS.U16 [R15+UR6+0x1a100], R2 ;  /* 0x01a100020f007988 */ /* 0x0101e80008000406 */
[----:B0-----:R-:W4:Y:S04]  /*20020*/  LDL.LU R2, [R1+0x19c] ;  /* 0x00019c0001027983 */ /* 0x001f280000300800 */
[----:B------:R0:W-:Y:S04]  /*20030*/  STS.U16 [R15+UR6+0x1e300], R9 ;  /* 0x01e300090f007988 */ /* 0x0001e80008000406 */
[----:B------:R-:W-:Y:S01]  /*20040*/  STS.U16 [R15+UR6+0x16200], R13 ;  /* 0x0162000d0f007988 */ /* 0x000fe20008000406 */
[----:B0-----:R-:W-:-:S03]  /*20050*/  LOP3.LUT R9, R15, 0x10, RZ, 0x3c, !PT ;  /* 0x000000100f097812 */ /* 0x001fc600078e3cff */
        /* <DEDUP_REMOVED lines=13> */
[----:B------:R-:W-:Y:S04]  /*20130*/  STL [R1+0x4068], R15 ;  /* 0x0040680f01007387 */ /* 0x000fe80000100800 */
[----:B------:R0:W-:Y:S04]  /*20140*/  STS.U16 [R15+UR6+0x1a200], R26 ;  /* 0x01a2001a0f007988 */ /* 0x0001e80008000406 */
[----:B------:R1:W-:Y:S04]  /*20150*/  STS.U16 [R9+UR6+0x400], R29 ;  /* 0x0004001d09007988 */ /* 0x0003e80008000406 */
[----:B0-----:R-:W4:Y:S04]  /*20160*/  LDL.LU R15, [R1+0x93c] ;  /* 0x00093c00010f7983 */ /* 0x001f280000300800 */
[----:B------:R-:W4:Y:S04]  /*20170*/  LDL.LU R10, [R1+0x934] ;  /* 0x00093400010a7983 */ /* 0x000f280000300800 */
[----:B-1----:R-:W4:Y:S04]  /*20180*/  LDL.LU R29, [R1+0x92c] ;  /* 0x00092c00011d7983 */ /* 0x002f280000300800 */
        /* <DEDUP_REMOVED lines=22> */
[----:B0-----:R-:W3:Y:S04]  /*202f0*/  LDL.LU R28, [R1+0x4a0] ;  /* 0x0004a000011c7983 */ /* 0x001ee80000300800 */
[----:B------:R-:W3:Y:S04]  /*20300*/  LDL.LU R6, [R1+0x424] ;  /* 0x0004240001067983 */ /* 0x000ee80000300800 */
[----:B------:R-:W3:Y:S04]  /*20310*/  LDL.LU R3, [R1+0x420] ;  /* 0x0004200001037983 */ /* 0x000ee80000300800 */
[----:B----4-:R0:W-:Y:S04]  /*20320*/  STS.U16 [R9+UR6+0x700], R2 ;  /* 0x0007000209007988 */ /* 0x0101e80008000406 */
[----:B------:R-:W4:Y:S04]  /*20330*/  LDL.LU R7, [R1+0x41c] ;  /* 0x00041c0001077983 */ /* 0x000f280000300800 */
[----:B0-----:R-:W4:Y:S04]  /*20340*/  LDL.LU R2, [R1+0x3fc] ;  /* 0x0003fc0001027983 */ /* 0x001f280000300800 */
[----:B------:R0:W-:Y:S04]  /*20350*/  STS.U16 [R9+UR6+0x2600], R29 ;  /* 0x0026001d09007988 */ /* 0x0001e80008000406 */
[----:B0-----:R-:W4:Y:S04]  /*20360*/  LDL.LU R29, [R1+0x3b4] ;  /* 0x0003b400011d7983 */ /* 0x001f280000300800 */
        /* <DEDUP_REMOVED lines=14> */
[----:B---3--:R0:W-:Y:S04]  /*20450*/  STS.U16 [R9+UR6+0xc700], R28 ;  /* 0x00c7001c09007988 */ /* 0x0081e80008000406 */
[----:B0-----:R-:W3:Y:S04]  /*20460*/  LDL.LU R28, [R1+0x388] ;  /* 0x00038800011c7983 */ /* 0x001ee80000300800 */
[----:B------:R-:W3:Y:S04]  /*20470*/  LDL.LU R15, [R1+0x384] ;  /* 0x00038400010f7983 */ /* 0x000ee80000300800 */
[----:B----4-:R0:W-:Y:S04]  /*20480*/  STS.U16 [R9+UR6+0xe700], R2 ;  /* 0x00e7000209007988 */ /* 0x0101e80008000406 */
[----:B0-----:R-:W4:Y:S04]  /*20490*/  LDL.LU R2, [R1+0x31c] ;  /* 0x00031c0001027983 */ /* 0x001f280000300800 */
        /* <DEDUP_REMOVED lines=30> */
[----:B------:R-:W-:Y:S04]  /*20680*/  STS.U16 [R9+UR6+0xe400], R6 ;  /* 0x00e4000609007988 */ /* 0x000fe80008000406 */
[----:B-1----:R-:W4:Y:S04]  /*20690*/  LDL.LU R5, [R1+0xac] ;  /* 0x0000ac0001057983 */ /* 0x002f280000300800 */
[----:B------:R-:W-:Y:S04]  /*206a0*/  STS.U16 [R9+UR6+0xe500], R3 ;  /* 0x00e5000309007988 */ /* 0x000fe80008000406 */
[----:B------:R-:W-:Y:S04]  /*206b0*/  STS.U16 [R9+UR6+0xe600], R7 ;  /* 0x00e6000709007988 */ /* 0x000fe80008000406 */
[----:B--2---:R0:W-:Y:S04]  /*206c0*/  STS.U16 [R9+UR6+0x10500], R8 ;  /* 0x0105000809007988 */ /* 0x0041e80008000406 */
[----:B0-----:R-:W2:Y:S04]  /*206d0*/  LDL.LU R8, [R1+0xa4] ;  /* 0x0000a40001087983 */ /* 0x001ea80000300800 */
[----:B------:R-:W2:Y:S04]  /*206e0*/  LDL.LU R6, [R1+0x9c] ;  /* 0x00009c0001067983 */ /* 0x000ea80000300800 */
[----:B------:R-:W2:Y:S04]  /*206f0*/  LDL.LU R3, [R1+0x3c] ;  /* 0x00003c0001037983 */ /* 0x000ea80000300800 */
[----:B------:R-:W2:Y:S04]  /*20700*/  LDL.LU R7, [R1+0x34] ;  /* 0x0000340001077983 */ /* 0x000ea80000300800 */
[----:B---3--:R0:W-:Y:S04]  /*20710*/  STS.U16 [R9+UR6+0x10600], R28 ;  /* 0x0106001c09007988 */ /* 0x0081e80008000406 */
[----:B------:R1:W-:Y:S04]  /*20720*/  STS.U16 [R9+UR6+0x10700], R15 ;  /* 0x0107000f09007988 */ /* 0x0003e80008000406 */
[----:B0-----:R-:W3:Y:S04]  /*20730*/  LDL.LU R28, [R1+0x2c] ;  /* 0x00002c00011c7983 */ /* 0x001ee80000300800 */
[----:B-1----:R-:W3:Y:S04]  /*20740*/  LDL.LU R15, [R1+0x4068] ;  /* 0x00406800010f7983 */ /* 0x002ee80000300800 */
[----:B----4-:R0:W-:Y:S04]  /*20750*/  STS.U16 [R9+UR6+0x12400], R2 ;  /* 0x0124000209007988 */ /* 0x0101e80008000406 */
[----:B0-----:R-:W4:Y:S04]  /*20760*/  LDL.LU R2, [R1+0x4064] ;  /* 0x0040640001027983 */ /* 0x001f280000300800 */
[----:B------:R0:W-:Y:S04]  /*20770*/  STS.U16 [R9+UR6+0x18400], R29 ;  /* 0x0184001d09007988 */ /* 0x0001e80008000406 */
[----:B0-----:R-:W4:Y:S04]  /*20780*/  LDL.LU R29, [R1+0x9b8] ;  /* 0x0009b800011d7983 */ /* 0x001f280000300800 */
[----:B------:R0:W-:Y:S02]  /*20790*/  STS.U16 [R9+UR6+0x12500], R12 ;  /* 0x0125000c09007988 */ /* 0x0001e40008000406 */
[----:B0-----:R-:W0:Y:S02]  /*207a0*/  S2R R12, SR_TID.X ;  /* 0x00000000000c7919 */ /* 0x001e240000002100 */
[----:B------:R0:W-:Y:S04]  /*207b0*/  STS.U16 [R9+UR6+0x12600], R10 ;  /* 0x0126000a09007988 */ /* 0x0001e80008000406 */
[----:B------:R1:W-:Y:S04]  /*207c0*/  STS.U16 [R9+UR6+0x12700], R11 ;  /* 0x0127000b09007988 */ /* 0x0003e80008000406 */
[----:B------:R1:W-:Y:S04]  /*207d0*/  STS.U16 [R9+UR6+0x14400], R16 ;  /* 0x0144001009007988 */ /* 0x0003e80008000406 */
[----:B------:R-:W-:Y:S04]  /*207e0*/  STS.U16 [R9+UR6+0x14500], R18 ;  /* 0x0145001209007988 */ /* 0x000fe80008000406 */
[----:B------:R-:W-:Y:S04]  /*207f0*/  STS.U16 [R9+UR6+0x14600], R20 ;  /* 0x0146001409007988 */ /* 0x000fe80008000406 */
[----:B------:R-:W-:Y:S01]  /*20800*/  STS.U16 [R9+UR6+0x14700], R22 ;  /* 0x0147001609007988 */ /* 0x000fe20008000406 */
[C---:B0-----:R-:W-:Y:S01]  /*20810*/  IMAD.SHL.U32 R10, R12.reuse, 0x8, RZ ;  /* 0x000000080c0a7824 */ /* 0x041fe200078e00ff */
[----:B-1----:R-:W-:-:S02]  /*20820*/  LOP3.LUT R11, R12, 0x7, RZ, 0xc0, !PT ;  /* 0x000000070c0b7812 */ /* 0x002fc400078ec0ff */
[----:B------:R-:W-:Y:S02]  /*20830*/  STS.U16 [R9+UR6+0x16400], R24 ;  /* 0x0164001809007988 */ /* 0x000fe40008000406 */
[----:B------:R-:W-:Y:S02]  /*20840*/  LOP3.LUT R10, R10, 0x30, RZ, 0xc0, !PT ;  /* 0x000000300a0a7812 */ /* 0x000fe400078ec0ff */
[----:B------:R-:W-:Y:S01]  /*20850*/  STS.U16 [R9+UR6+0x16500], R26 ;  /* 0x0165001a09007988 */ /* 0x000fe20008000406 */
[----:B------:R-:W-:-:S03]  /*20860*/  SHF.L.U32 R16, R11, 0x4, RZ ;  /* 0x000000040b107819 */ /* 0x000fc600000006ff */
        /* <DEDUP_REMOVED lines=12> */
[----:B------:R-:W-:Y:S04]  /*20930*/  STS.U16 [R9+UR6+0x1c700], R6 ;  /* 0x01c7000609007988 */ /* 0x000fe80008000406 */
[----:B------:R-:W-:Y:S04]  /*20940*/  STS.U16 [R9+UR6+0x1e400], R3 ;  /* 0x01e4000309007988 */ /* 0x000fe80008000406 */
[----:B------:R-:W-:Y:S04]  /*20950*/  STS.U16 [R9+UR6+0x1e500], R7 ;  /* 0x01e5000709007988 */ /* 0x000fe80008000406 */
[----:B0-----:R-:W2:Y:S04]  /*20960*/  LDL.LU R8, [R1+0x9b0] ;  /* 0x0009b00001087983 */ /* 0x001ea80000300800 */
[----:B---3--:R0:W-:Y:S04]  /*20970*/  STS.U16 [R9+UR6+0x1e600], R28 ;  /* 0x01e6001c09007988 */ /* 0x0081e80008000406 */
[----:B0-----:R-:W3:Y:S04]  /*20980*/  LDL.LU R28, [R1+0x9a8] ;  /* 0x0009a800011c7983 */ /* 0x001ee80000300800 */
[----:B----4-:R0:W-:Y:S02]  /*20990*/  STS.U16 [R9+UR6+0x1e700], R2 ;  /* 0x01e7000209007988 */ /* 0x0101e40008000406 */
[----:B0-----:R-:W-:-:S02]  /*209a0*/  LEA R9, R11, R10, 0x6 ;  /* 0x0000000a0b097211 */ /* 0x001fc400078e30ff */
[----:B------:R-:W-:-:S04]  /*209b0*/  SHF.L.U32 R10, R12, 0x1, RZ ;  /* 0x000000010c0a7819 */ /* 0x000fc800000006ff */
[--C-:B------:R-:W-:Y:S02]  /*209c0*/  LOP3.LUT R9, R9, 0x10, R10.reuse, 0x78, !PT ;  /* 0x0000001009097812 */ /* 0x100fe400078e780a */
[----:B------:R-:W-:Y:S02]  /*209d0*/  LOP3.LUT R10, R16, 0x30, R10, 0x78, !PT ;  /* 0x00000030100a7812 */ /* 0x000fe400078e780a */
[C---:B------:R-:W-:Y:S02]  /*209e0*/  LOP3.LUT R16, R12.reuse, 0x60, RZ, 0xc0, !PT ;  /* 0x000000600c107812 */ /* 0x040fe400078ec0ff */
[----:B------:R-:W-:Y:S02]  /*209f0*/  LOP3.LUT R12, R12, 0x10, RZ, 0xc0, !PT ;  /* 0x000000100c0c7812 */ /* 0x000fe400078ec0ff */
[----:B------:R-:W-:Y:S02]  /*20a00*/  LEA R11, R11, R16, 0x2 ;  /* 0x000000100b0b7211 */ /* 0x000fe400078e10ff */
[----:B------:R-:W-:-:S02]  /*20a10*/  LEA R2, R12, R9, 0x5 ;  /* 0x000000090c027211 */ /* 0x000fc400078e28ff */
[----:B------:R-:W-:Y:S01]  /*20a20*/  LOP3.LUT R9, R15, 0x20, RZ, 0x3c, !PT ;  /* 0x000000200f097812 */ /* 0x000fe200078e3cff */
[----:B------:R-:W-:-:S04]  /*20a30*/  IMAD.U32 R0, R11, 0x100, R10 ;  /* 0x000001000b007824 */ /* 0x000fc800078e000a */
[----:B------:R0:W-:Y:S04]  /*20a40*/  STS.U16 [R9+UR6+0x800], R29 ;  /* 0x0008001d09007988 */ /* 0x0001e80008000406 */
[----:B0-----:R-:W4:Y:S04]  /*20a50*/  LDL.LU R29, [R1+0x9a0] ;  /* 0x0009a000011d7983 */ /* 0x001f280000300800 */
[----:B------:R-:W4:Y:S04]  /*20a60*/  LDL.LU R6, [R1+0x928] ;  /* 0x0009280001067983 */ /* 0x000f280000300800 */
[----:B------:R-:W4:Y:S04]  /*20a70*/  LDL.LU R3, [R1+0x920] ;  /* 0x0009200001037983 */ /* 0x000f280000300800 */
[----:B------:R-:W-:Y:S04]  /*20a80*/  STL [R1+0x140], R0 ;  /* 0x0001400001007387 */ /* 0x000fe80000100800 */
[----:B------:R0:W-:Y:S04]  /*20a90*/  STL [R1+0x3fd8], R0 ;  /* 0x003fd80001007387 */ /* 0x0001e80000100800 */
[----:B0-----:R-:W4:Y:S04]  /*20aa0*/  LDL.LU R0, [R1+0x930] ;  /* 0x0009300001007983 */ /* 0x001f280000300800 */
[----:B------:R-:W-:Y:S04]  /*20ab0*/  STL [R1+0x144], R2 ;  /* 0x0001440201007387 */ /* 0x000fe80000100800 */
[----:B------:R0:W-:Y:S04]  /*20ac0*/  STL [R1+0x3fdc], R2 ;  /* 0x003fdc0201007387 */ /* 0x0001e80000100800 */
        /* <DEDUP_REMOVED lines=23> */
[----:B---3--:R0:W-:Y:S04]  /*20c40*/  STS.U16 [R9+UR6+0xa00], R28 ;  /* 0x000a001c09007988 */ /* 0x0081e80008000406 */
[----:B0-----:R-:W3:Y:S04]  /*20c50*/  LDL.LU R28, [R1+0x428] ;  /* 0x00042800011c7983 */ /* 0x001ee80000300800 */
[----:B----4-:R0:W-:Y:S04]  /*20c60*/  STS.U16 [R9+UR6+0xb00], R29 ;  /* 0x000b001d09007988 */ /* 0x0101e80008000406 */
[----:B0-----:R-:W4:Y:S04]  /*20c70*/  LDL.LU R29, [R1+0x410] ;  /* 0x00041000011d7983 */ /* 0x001f280000300800 */
[----:B------:R0:W-:Y:S04]  /*20c80*/  STS.U16 [R9+UR6+0x2a00], R6 ;  /* 0x002a000609007988 */ /* 0x0001e80008000406 */
[----:B------:R1:W-:Y:S04]  /*20c90*/  STS.U16 [R9+UR6+0x2b00], R3 ;  /* 0x002b000309007988 */ /* 0x0003e80008000406 */
[----:B0-----:R-:W4:Y:S04]  /*20ca0*/  LDL.LU R6, [R1+0x40c] ;  /* 0x00040c0001067983 */ /* 0x001f280000300800 */
[----:B-1----:R-:W4:Y:S04]  /*20cb0*/  LDL.LU R3, [R1+0x3a0] ;  /* 0x0003a00001037983 */ /* 0x002f280000300800 */
[----:B------:R0:W-:Y:S04]  /*20cc0*/  STS.U16 [R9+UR6+0xcb00], R7 ;  /* 0x00cb000709007988 */ /* 0x0001e80008000406 */
[----:B0-----:R-:W4:Y:S04]  /*20cd0*/  LDL.LU R7, [R1+0x39c] ;  /* 0x00039c0001077983 */ /* 0x001f280000300800 */
[----:B------:R-:W-:Y:S04]  /*20ce0*/  STS.U16 [R9+UR6+0x2800], R2 ;  /* 0x0028000209007988 */ /* 0x000fe80008000406 */
[----:B------:R-:W-:Y:S04]  /*20cf0*/  STS.U16 [R9+UR6+0x2900], R0 ;  /* 0x0029000009007988 */ /* 0x000fe80008000406 */
[----:B------:R-:W-:Y:S04]  /*20d00*/  STS.U16 [R9+UR6+0x4800], R12 ;  /* 0x0048000c09007988 */ /* 0x000fe80008000406 */
[----:B------:R-:W-:Y:S04]  /*20d10*/  STS.U16 [R9+UR6+0x4900], R11 ;  /* 0x0049000b09007988 */ /* 0x000fe80008000406 */
[----:B--2---:R0:W-:Y:S04]  /*20d20*/  STS.U16 [R9+UR6+0xe800], R8 ;  /* 0x00e8000809007988 */ /* 0x0041e80008000406 */
[----:B------:R-:W-:Y:S04]  /*20d30*/  STS.U16 [R9+UR6+0x4a00], R10 ;  /* 0x004a000a09007988 */ /* 0x000fe80008000406 */
[----:B0-----:R-:W2:Y:S04]  /*20d40*/  LDL.LU R8, [R1+0x398] ;  /* 0x0003980001087983 */ /* 0x001ea80000300800 */
[----:B------:R-:W2:Y:S04]  /*20d50*/  LDL.LU R2, [R1+0x394] ;  /* 0x0003940001027983 */ /* 0x000ea80000300800 */
[----:B------:R-:W2:Y:S04]  /*20d60*/  LDL.LU R0, [R1+0x328] ;  /* 0x0003280001007983 */ /* 0x000ea80000300800 */
[----:B------:R-:W-:Y:S04]  /*20d70*/  STS.U16 [R9+UR6+0x4b00], R16 ;  /* 0x004b001009007988 */ /* 0x000fe80008000406 */
[----:B------:R-:W-:Y:S04]  /*20d80*/  STS.U16 [R9+UR6+0x6800], R18 ;  /* 0x0068001209007988 */ /* 0x000fe80008000406 */
[----:B------:R-:W-:Y:S04]  /*20d90*/  STS.U16 [R9+UR6+0x6900], R20 ;  /* 0x0069001409007988 */ /* 0x000fe80008000406 */
[----:B------:R-:W-:Y:S04]  /*20da0*/  STS.U16 [R9+UR6+0x6a00], R22 ;  /* 0x006a001609007988 */ /* 0x000fe80008000406 */
[----:B---3--:R0:W-:Y:S04]  /*20db0*/  STS.U16 [R9+UR6+0xe900], R28 ;  /* 0x00e9001c09007988 */ /* 0x0081e80008000406 */
[----:B0-----:R-:W3:Y:S04]  /*20dc0*/  LDL.LU R28, [R1+0x324] ;  /* 0x00032400011c7983 */ /* 0x001ee80000300800 */
        /* <DEDUP_REMOVED lines=38> */
[----:B0-----:R-:W4:Y:S04]  /*21030*/  LDL.LU R7, [R1+0x24] ;  /* 0x0000240001077983 */ /* 0x001f280000300800 */
[----:B--2---:R0:W-:Y:S04]  /*21040*/  STS.U16 [R9+UR6+0x10a00], R8 ;  /* 0x010a000809007988 */ /* 0x0041e80008000406 */
[----:B0-----:R-:W2:Y:S04]  /*21050*/  LDL.LU R8, [R1+0x20] ;  /* 0x0000200001087983 */ /* 0x001ea80000300800 */
[----:B---3--:R0:W-:Y:S04]  /*21060*/  STS.U16 [R9+UR6+0x12900], R28 ;  /* 0x0129001c09007988 */ /* 0x0081e80008000406 */
[----:B0-----:R-:W3:Y:S04]  /*21070*/  LDL.LU R28, [R1+0x1c] ;  /* 0x00001c00011c7983 */ /* 0x001ee80000300800 */
[----:B----4-:R0:W-:Y:S04]  /*21080*/  STS.U16 [R9+UR6+0x12a00], R29 ;  /* 0x012a001d09007988 */ /* 0x0101e80008000406 */
[----:B0-----:R-:W4:Y:S04]  /*21090*/  LDL.LU R29, [R1+0x18] ;  /* 0x00001800011d7983 */ /* 0x001f280000300800 */
[----:B------:R-:W-:Y:S04]  /*210a0*/  STL [R1+0x4058], R15 ;  /* 0x0040580f01007387 */ /* 0x000fe80000100800 */
[----:B------:R0:W-:Y:S04]  /*210b0*/  STS.U16 [R9+UR6+0x1e800], R7 ;  /* 0x01e8000709007988 */ /* 0x0001e80008000406 */
[----:B0-----:R-:W3:Y:S04]  /*210c0*/  LDL.LU R7, [R1+0x994] ;  /* 0x0009940001077983 */ /* 0x001ee80000300800 */
[----:B------:R-:W-:Y:S04]  /*210d0*/  STS.U16 [R9+UR6+0x10b00], R2 ;  /* 0x010b000209007988 */ /* 0x000fe80008000406 */
[----:B------:R-:W-:Y:S04]  /*210e0*/  STS.U16 [R9+UR6+0x12800], R0 ;  /* 0x0128000009007988 */ /* 0x000fe80008000406 */
[----:B------:R-:W-:Y:S04]  /*210f0*/  STS.U16 [R9+UR6+0x12b00], R12 ;  /* 0x012b000c09007988 */ /* 0x000fe80008000406 */
[----:B------:R-:W-:Y:S04]  /*21100*/  STS.U16 [R9+UR6+0x14800], R11 ;  /* 0x0148000b09007988 */ /* 0x000fe80008000406 */
[----:B------:R-:W-:Y:S04]  /*21110*/  STS.U16 [R9+UR6+0x14900], R10 ;  /* 0x0149000a09007988 */ /* 0x000fe80008000406 */
[----:B--2---:R-:W-:Y:S04]  /*21120*/  STS.U16 [R9+UR6+0x1e900], R8 ;  /* 0x01e9000809007988 */ /* 0x004fe80008000406 */
[----:B---3--:R0:W-:Y:S04]  /*21130*/  STL [R1+0x4060], R7 ;  /* 0x0040600701007387 */ /* 0x0081e80000100800 */
[----:B0-----:R-:W2:Y:S01]  /*21140*/  LDL.LU R7, [R1+0x99c] ;  /* 0x00099c0001077983 */ /* 0x001ea20000300800 */
[----:B------:R-:W-:-:S03]  /*21150*/  LOP3.LUT R10, R15, 0x30, RZ, 0x3c, !PT ;  /* 0x000000300f0a7812 */ /* 0x000fc600078e3cff */
        /* <DEDUP_REMOVED lines=18> */
[----:B------:R-:W3:Y:S04]  /*21280*/  LDL.LU R8, [R1+0x990] ;  /* 0x0009900001087983 */ /* 0x000ee80000300800 */
        /* <DEDUP_REMOVED lines=30> */
[----:B---3--:R-:W-:Y:S04]  /*21470*/  STS.U16 [R10+UR6+0xf00], R8 ;  /* 0x000f00080a007988 */ /* 0x008fe80008000406 */
[----:B----4-:R-:W-:Y:S04]  /*21480*/  STS.U16 [R10+UR6+0xd00], R9 ;  /* 0x000d00090a007988 */ /* 0x010fe80008000406 */
[----:B------:R-:W-:Y:S04]  /*21490*/  STS.U16 [R10+UR6+0x2c00], R15 ;  /* 0x002c000f0a007988 */ /* 0x000fe80008000406 */
[----:B------:R-:W-:Y:S04]  /*214a0*/  STS.U16 [R10+UR6+0x2d00], R2 ;  /* 0x002d00020a007988 */ /* 0x000fe80008000406 */
[----:B------:R-:W-:Y:S04]  /*214b0*/  STS.U16 [R10+UR6+0x2e00], R0 ;  /* 0x002e00000a007988 */ /* 0x000fe80008000406 */
[----:B--2---:R0:W-:Y:S04]  /*214c0*/  STS.U16 [R10+UR6+0xe00], R7 ;  /* 0x000e00070a007988 */ /* 0x0041e80008000406 */
[----:B------:R-:W-:Y:S04]  /*214d0*/  STS.U16 [R10+UR6+0x2f00], R12 ;  /* 0x002f000c0a007988 */ /* 0x000fe80008000406 */
[----:B------:R1:W-:Y:S04]  /*214e0*/  STS.U16 [R10+UR6+0xcf00], R28 ;  /* 0x00cf001c0a007988 */ /* 0x0003e80008000406 */
[----:B0-----:R-:W2:Y:S04]  /*214f0*/  LDL.LU R7, [R1+0x404] ;  /* 0x0004040001077983 */ /* 0x001ea80000300800 */
[----:B------:R-:W3:Y:S04]  /*21500*/  LDL.LU R8, [R1+0x400] ;  /* 0x0004000001087983 */ /* 0x000ee80000300800 */
[----:B-1----:R-:W4:Y:S04]  /*21510*/  LDL.LU R28, [R1+0x390] ;  /* 0x00039000011c7983 */ /* 0x002f280000300800 */
[----:B------:R-:W-:Y:S04]  /*21520*/  STS.U16 [R10+UR6+0xec00], R29 ;  /* 0x00ec001d0a007988 */ /* 0x000fe80008000406 */
[----:B------:R-:W-:Y:S04]  /*21530*/  STS.U16 [R10+UR6+0x4c00], R11 ;  /* 0x004c000b0a007988 */ /* 0x000fe80008000406 */
[----:B------:R-:W-:Y:S04]  /*21540*/  STS.U16 [R10+UR6+0x4d00], R16 ;  /* 0x004d00100a007988 */ /* 0x000fe80008000406 */
[----:B------:R-:W-:Y:S04]  /*21550*/  STS.U16 [R10+UR6+0x4e00], R18 ;  /* 0x004e00120a007988 */ /* 0x000fe80008000406 */
[----:B----4-:R0:W-:Y:S04]  /*21560*/  STL [R1+0x405c], R28 ;  /* 0x00405c1c01007387 */ /* 0x0101e80000100800 */
        /* <DEDUP_REMOVED lines=41> */
[----:B--2---:R0:W-:Y:S04]  /*21800*/  STS.U16 [R10+UR6+0xed00], R7 ;  /* 0x00ed00070a007988 */ /* 0x0041e80008000406 */
[----:B-1----:R-:W2:Y:S04]  /*21810*/  LDL.LU R3, [R1+0x90] ;  /* 0x0000900001037983 */ /* 0x002ea80000300800 */
[----:B---3--:R1:W-:Y:S04]  /*21820*/  STS.U16 [R10+UR6+0xee00], R8 ;  /* 0x00ee00080a007988 */ /* 0x0083e80008000406 */
[----:B0-----:R-:W3:Y:S04]  /*21830*/  LDL.LU R7, [R1+0x8c] ;  /* 0x00008c0001077983 */ /* 0x001ee80000300800 */
[----:B-1----:R-:W3:Y:S04]  /*21840*/  LDL.LU R8, [R1+0x88] ;  /* 0x0000880001087983 */ /* 0x002ee80000300800 */
[----:B----4-:R0:W-:Y:S04]  /*21850*/  STS.U16 [R10+UR6+0xef00], R28 ;  /* 0x00ef001c0a007988 */ /* 0x0101e80008000406 */
[----:B0-----:R-:W4:Y:S04]  /*21860*/  LDL.LU R28, [R1+0x405c] ;  /* 0x00405c00011c7983 */ /* 0x001f280000300800 */
[----:B------:R-:W-:Y:S04]  /*21870*/  STS.U16 [R10+UR6+0x10d00], R29 ;  /* 0x010d001d0a007988 */ /* 0x000fe80008000406 */
[----:B------:R-:W-:Y:S04]  /*21880*/  STS.U16 [R10+UR6+0x10e00], R15 ;  /* 0x010e000f0a007988 */ /* 0x000fe80008000406 */
[----:B----4-:R0:W-:Y:S04]  /*21890*/  STS.U16 [R10+UR6+0x10c00], R28 ;  /* 0x010c001c0a007988 */ /* 0x0101e80008000406 */
[----:B0-----:R-:W4:Y:S04]  /*218a0*/  LDL.LU R28, [R1+0x14] ;  /* 0x00001400011c7983 */ /* 0x001f280000300800 */
[----:B------:R-:W4:Y:S04]  /*218b0*/  LDL.LU R29, [R1+0x10] ;  /* 0x00001000011d7983 */ /* 0x000f280000300800 */
[----:B------:R-:W2:Y:S04]  /*218c0*/  LDL.LU R15, [R1+0x4058] ;  /* 0x00405800010f7983 */ /* 0x000ea80000300800 */
[----:B------:R2:W-:Y:S02]  /*218d0*/  STS.U16 [R10+UR6+0x10f00], R9 ;  /* 0x010f00090a007988 */ /* 0x0005e40008000406 */
[----:B--2---:R-:W-:-:S05]  /*218e0*/  LOP3.LUT R9, R15, 0x40, RZ, 0x3c, !PT ;  /* 0x000000400f097812 */ /* 0x004fca00078e3cff */
[----:B------:R0:W-:Y:S04]  /*218f0*/  STL [R1+0x4050], R9 ;  /* 0x0040500901007387 */ /* 0x0001e80000100800 */
[----:B------:R-:W-:Y:S04]  /*21900*/  STL [R1+0x403c], R15 ;  /* 0x00403c0f01007387 */ /* 0x000fe80000100800 */
[----:B0-----:R-:W2:Y:S04]  /*21910*/  LDL.LU R9, [R1+0x8] ;  /* 0x0000080001097983 */ /* 0x001ea80000300800 */
[----:B--2---:R0:W-:Y:S04]  /*21920*/  STL [R1+0x4054], R9 ;  /* 0x0040540901007387 */ /* 0x0041e80000100800 */
[----:B0-----:R-:W2:Y:S04]  /*21930*/  LDL.LU R9, [R1+0xc] ;  /* 0x00000c0001097983 */ /* 0x001ea80000300800 */
[----:B------:R-:W2:Y:S04]  /*21940*/  LDL.LU R15, [R1+0x984] ;  /* 0x00098400010f7983 */ /* 0x000ea80000300800 */
        /* <DEDUP_REMOVED lines=22> */
[----:B---3--:R-:W-:Y:S04]  /*21ab0*/  STS.U16 [R10+UR6+0x1ce00], R7 ;  /* 0x01ce00070a007988 */ /* 0x008fe80008000406 */
[----:B------:R-:W-:Y:S04]  /*21ac0*/  STS.U16 [R10+UR6+0x1cf00], R8 ;  /* 0x01cf00080a007988 */ /* 0x000fe80008000406 */
[----:B----4-:R-:W-:Y:S04]  /*21ad0*/  STS.U16 [R10+UR6+0x1ec00], R28 ;  /* 0x01ec001c0a007988 */ /* 0x010fe80008000406 */
[----:B------:R-:W-:Y:S04]  /*21ae0*/  STS.U16 [R10+UR6+0x1ed00], R29 ;  /* 0x01ed001d0a007988 */ /* 0x000fe80008000406 */
[----:B--2---:R0:W-:Y:S04]  /*21af0*/  STL [R1+0x404c], R15 ;  /* 0x00404c0f01007387 */ /* 0x0041e80000100800 */
        /* <DEDUP_REMOVED lines=23> */
[----:B------:R-:W3:Y:S04]  /*21c70*/  LDL.LU R7, [R1+0x470] ;  /* 0x0004700001077983 */ /* 0x000ee80000300800 */
[----:B------:R-:W4:Y:S04]  /*21c80*/  LDL.LU R8, [R1+0x46c] ;  /* 0x00046c0001087983 */ /* 0x000f280000300800 */
[----:B------:R-:W4:Y:S04]  /*21c90*/  LDL.LU R28, [R1+0x454] ;  /* 0x00045400011c7983 */ /* 0x000f280000300800 */
[----:B------:R-:W4:Y:S04]  /*21ca0*/  LDL.LU R29, [R1+0x3f8] ;  /* 0x0003f800011d7983 */ /* 0x000f280000300800 */
[----:B------:R0:W-:Y:S04]  /*21cb0*/  STS.U16 [R10+UR6+0x1ee00], R9 ;  /* 0x01ee00090a007988 */ /* 0x0001e80008000406 */
[----:B0-----:R-:W2:Y:S04]  /*21cc0*/  LDL.LU R9, [R1+0x4054] ;  /* 0x0040540001097983 */ /* 0x001ea80000300800 */
[----:B--2---:R0:W-:Y:S04]  /*21cd0*/  STS.U16 [R10+UR6+0x1ef00], R9 ;  /* 0x01ef00090a007988 */ /* 0x0041e80008000406 */
[----:B0-----:R-:W2:Y:S04]  /*21ce0*/  LDL.LU R9, [R1+0x4050] ;  /* 0x0040500001097983 */ /* 0x001ea80000300800 */
[----:B------:R-:W4:Y:S04]  /*21cf0*/  LDL.LU R10, [R1+0x988] ;  /* 0x00098800010a7983 */ /* 0x000f280000300800 */
[----:B--2---:R0:W-:Y:S04]  /*21d00*/  STS.U16 [R9+UR6+0x1000], R15 ;  /* 0x0010000f09007988 */ /* 0x0041e80008000406 */
[----:B0-----:R-:W2:Y:S04]  /*21d10*/  LDL.LU R15, [R1+0x404c] ;  /* 0x00404c00010f7983 */ /* 0x001ea80000300800 */
[----:B--2---:R0:W-:Y:S04]  /*21d20*/  STS.U16 [R9+UR6+0x1200], R15 ;  /* 0x0012000f09007988 */ /* 0x0041e80008000406 */
[----:B0-----:R-:W2:Y:S04]  /*21d30*/  LDL.LU R15, [R1+0x378] ;  /* 0x00037800010f7983 */ /* 0x001ea80000300800 */
[----:B--2---:R0:W-:Y:S04]  /*21d40*/  STL [R1+0x4040], R15 ;  /* 0x0040400f01007387 */ /* 0x0041e80000100800 */
[----:B0-----:R-:W2:Y:S04]  /*21d50*/  LDL.LU R15, [R1+0x3e0] ;  /* 0x0003e000010f7983 */ /* 0x001ea80000300800 */
[----:B--2---:R0:W-:Y:S04]  /*21d60*/  STL [R1+0x4044], R15 ;  /* 0x0040440f01007387 */ /* 0x0041e80000100800 */
[----:B0-----:R-:W2:Y:S04]  /*21d70*/  LDL.LU R15, [R1+0x3e4] ;  /* 0x0003e400010f7983 */ /* 0x001ea80000300800 */
[----:B---3--:R-:W-:Y:S04]  /*21d80*/  STS.U16 [R9+UR6+0xd100], R7 ;  /* 0x00d1000709007988 */ /* 0x008fe80008000406 */
[----:B----4-:R-:W-:Y:S04]  /*21d90*/  STS.U16 [R9+UR6+0xd200], R8 ;  /* 0x00d2000809007988 */ /* 0x010fe80008000406 */
[----:B------:R-:W-:Y:S04]  /*21da0*/  STS.U16 [R9+UR6+0xd300], R28 ;  /* 0x00d3001c09007988 */ /* 0x000fe80008000406 */
[----:B------:R-:W-:Y:S04]  /*21db0*/  STS.U16 [R9+UR6+0xf000], R29 ;  /* 0x00f0001d09007988 */ /* 0x000fe80008000406 */
[----:B------:R-:W-:Y:S04]  /*21dc0*/  STS.U16 [R9+UR6+0x1100], R10 ;  /* 0x0011000a09007988 */ /* 0x000fe80008000406 */
[----:B--2---:R0:W-:Y:S04]  /*21dd0*/  STL [R1+0x4048], R15 ;  /* 0x0040480f01007387 */ /* 0x0041e80000100800 */
[----:B0-----:R-:W2:Y:S04]  /*21de0*/  LDL.LU R15, [R1+0x3e8] ;  /* 0x0003e800010f7983 */ /* 0x001ea80000300800 */
[----:B------:R-:W3:Y:S04]  /*21df0*/  LDL.LU R7, [R1+0x374] ;  /* 0x0003740001077983 */ /* 0x000ee80000300800 */
        /* <DEDUP_REMOVED lines=48> */
[----:B--2---:R0:W-:Y:S04]  /*22100*/  STS.U16 [R9+UR6+0xf100], R15 ;  /* 0x00f1000f09007988 */ /* 0x0041e80008000406 */
[----:B0-----:R-:W2:Y:S04]  /*22110*/  LDL.LU R15, [R1+0x4048] ;  /* 0x00404800010f7983 */ /* 0x001ea80000300800 */
[----:B--2---:R0:W-:Y:S04]  /*22120*/  STS.U16 [R9+UR6+0xf200], R15 ;  /* 0x00f2000f09007988 */ /* 0x0041e80008000406 */
[----:B0-----:R-:W2:Y:S04]  /*22130*/  LDL.LU R15, [R1+0x4044] ;  /* 0x00404400010f7983 */ /* 0x001ea80000300800 */
[----:B--2---:R0:W-:Y:S04]  /*22140*/  STS.U16 [R9+UR6+0xf300], R15 ;  /* 0x00f3000f09007988 */ /* 0x0041e80008000406 */
[----:B0-----:R-:W2:Y:S04]  /*22150*/  LDL.LU R15, [R1+0x4040] ;  /* 0x00404000010f7983 */ /* 0x001ea80000300800 */
[----:B--2---:R0:W-:Y:S04]  /*22160*/  STS.U16 [R9+UR6+0x11000], R15 ;  /* 0x0110000f09007988 */ /* 0x0041e80008000406 */
[----:B0-----:R-:W2:Y:S04]  /*22170*/  LDL.LU R15, [R1+0x403c] ;  /* 0x00403c00010f7983 */ /* 0x001ea80000300800 */
[----:B---3--:R0:W-:Y:S04]  /*22180*/  STS.U16 [R9+UR6+0x11100], R7 ;  /* 0x0111000709007988 */ /* 0x0081e80008000406 */
[----:B----4-:R1:W-:Y:S04]  /*22190*/  STS.U16 [R9+UR6+0x11200], R8 ;  /* 0x0112000809007988 */ /* 0x0103e80008000406 */
[----:B------:R3:W-:Y:S04]  /*221a0*/  STS.U16 [R9+UR6+0x11300], R28 ;  /* 0x0113001c09007988 */ /* 0x0007e80008000406 */
[----:B0-----:R-:W4:Y:S04]  /*221b0*/  LDL.LU R7, [R1+0x4038] ;  /* 0x0040380001077983 */ /* 0x001f280000300800 */
[----:B-1----:R-:W4:Y:S04]  /*221c0*/  LDL.LU R8, [R1+0x4034] ;  /* 0x0040340001087983 */ /* 0x002f280000300800 */
[----:B---3--:R-:W3:Y:S04]  /*221d0*/  LDL.LU R28, [R1+0x4030] ;  /* 0x00403000011c7983 */ /* 0x008ee80000300800 */
[----:B------:R0:W-:Y:S04]  /*221e0*/  STS.U16 [R9+UR6+0x13000], R29 ;  /* 0x0130001d09007988 */ /* 0x0001e80008000406 */
[----:B------:R2:W-:Y:S04]  /*221f0*/  STS.U16 [R9+UR6+0x13100], R10 ;  /* 0x0131000a09007988 */ /* 0x0005e80008000406 */
[----:B0-----:R-:W4:Y:S01]  /*22200*/  LDL.LU R29, [R1+0x402c] ;  /* 0x00402c00011d7983 */ /* 0x001f220000300800 */
[----:B--2---:R-:W-:-:S03]  /*22210*/  LOP3.LUT R10, R15, 0x50, RZ, 0x3c, !PT ;  /* 0x000000500f0a7812 */ /* 0x004fc600078e3cff */
        /* <DEDUP_REMOVED lines=23> */
[----:B----4-:R-:W-:Y:S04]  /*22390*/  STS.U16 [R9+UR6+0x1f000], R29 ;  /* 0x01f0001d09007988 */ /* 0x010fe80008000406 */
[----:B--2---:R0:W-:Y:S04]  /*223a0*/  STL [R1+0x4028], R15 ;  /* 0x0040280f01007387 */ /* 0x0041e80000100800 */
[----:B0-----:R-:W2:Y:S04]  /*223b0*/  LDL.LU R15, [R1+0x97c] ;  /* 0x00097c00010f7983 */ /* 0x001ea80000300800 */
        /* <DEDUP_REMOVED lines=23> */
[----:B---3--:R0:W-:Y:S04]  /*22530*/  STS.U16 [R9+UR6+0x1f100], R28 ;  /* 0x01f1001c09007988 */ /* 0x0081e80008000406 */
[----:B------:R1:W-:Y:S04]  /*22540*/  STS.U16 [R9+UR6+0x1f200], R8 ;  /* 0x01f2000809007988 */ /* 0x0003e80008000406 */
[----:B------:R3:W-:Y:S04]  /*22550*/  STS.U16 [R9+UR6+0x1f300], R7 ;  /* 0x01f3000709007988 */ /* 0x0007e80008000406 */
[----:B0-----:R-:W4:Y:S04]  /*22560*/  LDL.LU R28, [R1+0x3f0] ;  /* 0x0003f000011c7983 */ /* 0x001f280000300800 */
[----:B-1----:R-:W4:Y:S04]  /*22570*/  LDL.LU R8, [R1+0x970] ;  /* 0x0009700001087983 */ /* 0x002f280000300800 */
[----:B---3--:R-:W3:Y:S04]  /*22580*/  LDL.LU R7, [R1+0x978] ;  /* 0x0009780001077983 */ /* 0x008ee80000300800 */
[----:B------:R-:W3:Y:S04]  /*22590*/  LDL.LU R9, [R1+0x974] ;  /* 0x0009740001097983 */ /* 0x000ee80000300800 */
[----:B--2---:R0:W-:Y:S04]  /*225a0*/  STS.U16 [R10+UR6+0x1400], R15 ;  /* 0x0014000f0a007988 */ /* 0x0041e80008000406 */
[----:B0-----:R-:W2:Y:S04]  /*225b0*/  LDL.LU R15, [R1+0x4028] ;  /* 0x00402800010f7983 */ /* 0x001ea80000300800 */
[----:B----4-:R-:W-:Y:S04]  /*225c0*/  STS.U16 [R10+UR6+0x7700], R17 ;  /* 0x007700110a007988 */ /* 0x010fe80008000406 */
[----:B------:R0:W-:Y:S04]  /*225d0*/  STS.U16 [R10+UR6+0xd700], R29 ;  /* 0x00d7001d0a007988 */ /* 0x0001e80008000406 */
[----:B0-----:R-:W4:Y:S04]  /*225e0*/  LDL.LU R29, [R1+0x3ec] ;  /* 0x0003ec00011d7983 */ /* 0x001f280000300800 */
[----:B------:R-:W3:Y:S04]  /*225f0*/  LDL.LU R17, [R1+0x360] ;  /* 0x0003600001117983 */ /* 0x000ee80000300800 */
[----:B---3--:R0:W-:Y:S04]  /*22600*/  STL [R1+0x4020], R17 ;  /* 0x0040201101007387 */ /* 0x0081e80000100800 */
[----:B0-----:R-:W3:Y:S04]  /*22610*/  LDL.LU R17, [R1+0x3cc] ;  /* 0x0003cc0001117983 */ /* 0x001ee80000300800 */
[----:B------:R-:W-:Y:S04]  /*22620*/  STS.U16 [R10+UR6+0xb700], R4 ;  /* 0x00b700040a007988 */ /* 0x000fe80008000406 */
[----:B------:R-:W-:Y:S04]  /*22630*/  STS.U16 [R10+UR6+0xd400], R5 ;  /* 0x00d400050a007988 */ /* 0x000fe80008000406 */
[----:B------:R-:W-:Y:S04]  /*22640*/  STS.U16 [R10+UR6+0xd500], R6 ;  /* 0x00d500060a007988 */ /* 0x000fe80008000406 */
[----:B------:R-:W-:Y:S04]  /*22650*/  STS.U16 [R10+UR6+0xd600], R3 ;  /* 0x00d600030a007988 */ /* 0x000fe80008000406 */
[----:B------:R-:W-:Y:S04]  /*22660*/  STS.U16 [R10+UR6+0x1500], R7 ;  /* 0x001500070a007988 */ /* 0x000fe80008000406 */
[----:B---3--:R0:W-:Y:S04]  /*22670*/  STL [R1+0x4024], R17 ;  /* 0x0040241101007387 */ /* 0x0081e80000100800 */
[----:B0-----:R-:W3:Y:S04]  /*22680*/  LDL.LU R17, [R1+0x3d0] ;  /* 0x0003d00001117983 */ /* 0x001ee80000300800 */
[----:B------:R-:W3:Y:S04]  /*22690*/  LDL.LU R4, [R1+0x35c] ;  /* 0x00035c0001047983 */ /* 0x000ee80000300800 */
[----:B------:R-:W3:Y:S04]  /*226a0*/  LDL.LU R5, [R1+0x358] ;  /* 0x0003580001057983 */ /* 0x000ee80000300800 */
[----:B------:R-:W3:Y:S04]  /*226b0*/  LDL.LU R6, [R1+0x354] ;  /* 0x0003540001067983 */ /* 0x000ee80000300800 */
[----:B------:R-:W3:Y:S04]  /*226c0*/  LDL.LU R3, [R1+0x2ec] ;  /* 0x0002ec0001037983 */ /* 0x000ee80000300800 */
[----:B------:R0:W-:Y:S04]  /*226d0*/  STS.U16 [R10+UR6+0x1600], R9 ;  /* 0x001600090a007988 */ /* 0x0001e80008000406 */
[----:B------:R-:W3:Y:S04]  /*226e0*/  LDL.LU R7, [R1+0x2e8] ;  /* 0x0002e80001077983 */ /* 0x000ee80000300800 */
[----:B------:R1:W-:Y:S04]  /*226f0*/  STS.U16 [R10+UR6+0x1700], R8 ;  /* 0x001700080a007988 */ /* 0x0003e80008000406 */
[----:B0-----:R-:W3:Y:S04]  /*22700*/  LDL.LU R9, [R1+0x2e4] ;  /* 0x0002e40001097983 */ /* 0x001ee80000300800 */
[----:B--2---:R0:W-:Y:S04]  /*22710*/  STS.U16 [R10+UR6+0x3400], R15 ;  /* 0x0034000f0a007988 */ /* 0x0041e80008000406 */
[----:B-1----:R-:W2:Y:S04]  /*22720*/  LDL.LU R8, [R1+0x2c4] ;  /* 0x0002c40001087983 */ /* 0x002ea80000300800 */
[----:B------:R1:W-:Y:S04]  /*22730*/  STS.U16 [R10+UR6+0x3500], R2 ;  /* 0x003500020a007988 */ /* 0x0003e80008000406 */
[----:B0-----:R-:W2:Y:S04]  /*22740*/  LDL.LU R15, [R1+0x274] ;  /* 0x00027400010f7983 */ /* 0x001ea80000300800 */
[----:B------:R0:W-:Y:S04]  /*22750*/  STS.U16 [R10+UR6+0x3600], R0 ;  /* 0x003600000a007988 */ /* 0x0001e80008000406 */
        /* <DEDUP_REMOVED lines=33> */
[----:B----4-:R1:W-:Y:S04]  /*22970*/  STS.U16 [R10+UR6+0xf500], R29 ;  /* 0x00f5001d0a007988 */ /* 0x0103e80008000406 */
[----:B0-----:R-:W4:Y:S04]  /*22980*/  LDL.LU R28, [R1+0x6c] ;  /* 0x00006c00011c7983 */ /* 0x001f280000300800 */
[----:B-1----:R-:W4:Y:S04]  /*22990*/  LDL.LU R29, [R1+0x64] ;  /* 0x00006400011d7983 */ /* 0x002f280000300800 */
[----:B---3--:R0:W-:Y:S04]  /*229a0*/  STS.U16 [R10+UR6+0xf600], R17 ;  /* 0x00f600110a007988 */ /* 0x0081e80008000406 */
[----:B0-----:R-:W3:Y:S04]  /*229b0*/  LDL.LU R17, [R1+0x4024] ;  /* 0x0040240001117983 */ /* 0x001ee80000300800 */
[----:B---3--:R0:W-:Y:S04]  /*229c0*/  STS.U16 [R10+UR6+0xf700], R17 ;  /* 0x00f700110a007988 */ /* 0x0081e80008000406 */
[----:B0-----:R-:W3:Y:S04]  /*229d0*/  LDL.LU R17, [R1+0x4020] ;  /* 0x0040200001117983 */ /* 0x001ee80000300800 */
[----:B------:R-:W-:Y:S04]  /*229e0*/  STS.U16 [R10+UR6+0x11500], R4 ;  /* 0x011500040a007988 */ /* 0x000fe80008000406 */
[----:B------:R-:W-:Y:S04]  /*229f0*/  STS.U16 [R10+UR6+0x11600], R5 ;  /* 0x011600050a007988 */ /* 0x000fe80008000406 */
[----:B------:R-:W-:Y:S04]  /*22a00*/  STS.U16 [R10+UR6+0x11700], R6 ;  /* 0x011700060a007988 */ /* 0x000fe80008000406 */
[----:B------:R-:W-:Y:S04]  /*22a10*/  STS.U16 [R10+UR6+0x13400], R3 ;  /* 0x013400030a007988 */ /* 0x000fe80008000406 */
[----:B------:R-:W-:Y:S04]  /*22a20*/  STS.U16 [R10+UR6+0x13600], R9 ;  /* 0x013600090a007988 */ /* 0x000fe80008000406 */
[----:B---3--:R0:W-:Y:S04]  /*22a30*/  STS.U16 [R10+UR6+0x11400], R17 ;  /* 0x011400110a007988 */ /* 0x0081e80008000406 */
[----:B0-----:R-:W3:Y:S04]  /*22a40*/  LDL.LU R17, [R1+0x401c] ;  /* 0x00401c0001117983 */ /* 0x001ee80000300800 */
[----:B------:R-:W4:Y:S04]  /*22a50*/  LDL.LU R4, [R1+0x4018] ;  /* 0x0040180001047983 */ /* 0x000f280000300800 */
[----:B------:R-:W4:Y:S04]  /*22a60*/  LDL.LU R5, [R1+0x4014] ;  /* 0x0040140001057983 */ /* 0x000f280000300800 */
[----:B------:R-:W4:Y:S04]  /*22a70*/  LDL.LU R6, [R1+0x4010] ;  /* 0x0040100001067983 */ /* 0x000f280000300800 */
[----:B------:R-:W4:Y:S04]  /*22a80*/  LDL.LU R3, [R1+0x400c] ;  /* 0x00400c0001037983 */ /* 0x000f280000300800 */
[----:B------:R-:W3:Y:S04]  /*22a90*/  LDL.LU R9, [R1+0x8e0] ;  /* 0x0008e00001097983 */ /* 0x000ee80000300800 */
[----:B--2---:R-:W-:Y:S04]  /*22aa0*/  STS.U16 [R10+UR6+0x15400], R15 ;  /* 0x0154000f0a007988 */ /* 0x004fe80008000406 */
[----:B------:R-:W-:Y:S04]  /*22ab0*/  STS.U16 [R10+UR6+0x15500], R2 ;  /* 0x015500020a007988 */ /* 0x000fe80008000406 */
[----:B------:R-:W-:Y:S04]  /*22ac0*/  STS.U16 [R10+UR6+0x15600], R0 ;  /* 0x015600000a007988 */ /* 0x000fe80008000406 */
[----:B------:R-:W-:Y:S04]  /*22ad0*/  STS.U16 [R10+UR6+0x15700], R12 ;  /* 0x0157000c0a007988 */ /* 0x000fe80008000406 */
[----:B------:R-:W-:Y:S04]  /*22ae0*/  STS.U16 [R10+UR6+0x17400], R11 ;  /* 0x0174000b0a007988 */ /* 0x000fe80008000406 */
[----:B---3--:R0:W-:Y:S04]  /*22af0*/  STL [R1+0x4008], R9 ;  /* 0x0040080901007387 */ /* 0x0081e80000100800 */
[----:B0-----:R-:W2:Y:S04]  /*22b00*/  LDL.LU R9, [R1+0x96c] ;  /* 0x00096c0001097983 */ /* 0x001ea80000300800 */
        /* <DEDUP_REMOVED lines=8> */
[----:B------:R0:W-:Y:S04]  /*22b90*/  STS.U16 [R10+UR6+0x17700], R20 ;  /* 0x017700140a007988 */ /* 0x0001e80008000406 */
[----:B-1----:R-:W3:Y:S04]  /*22ba0*/  LDL.LU R18, [R1+0x7e4] ;  /* 0x0007e40001127983 */ /* 0x002ee80000300800 */
        /* <DEDUP_REMOVED lines=15> */
[----:B------:R4:W-:Y:S04]  /*22ca0*/  STS.U16 [R10+UR6+0x1b700], R21 ;  /* 0x01b700150a007988 */ /* 0x0009e80008000406 */
[----:B-1----:R-:W3:Y:S01]  /*22cb0*/  LDL.LU R23, [R1+0x4e8] ;  /* 0x0004e80001177983 */ /* 0x002ee20000300800 */
[----:B0-----:R-:W-:-:S03]  /*22cc0*/  SHF.L.U32 R7, R17, 0x1, RZ ;  /* 0x0000000111077819 */ /* 0x001fc600000006ff */
[----:B------:R0:W-:Y:S04]  /*22cd0*/  STS.U16 [R10+UR6+0x1d400], R19 ;  /* 0x01d400130a007988 */ /* 0x0001e80008000406 */
[----:B----4-:R-:W4:Y:S04]  /*22ce0*/  LDL.LU R21, [R1+0x4e4] ;  /* 0x0004e40001157983 */ /* 0x010f280000300800 */
[----:B------:R1:W-:Y:S04]  /*22cf0*/  STS.U16 [R10+UR6+0x1d500], R13 ;  /* 0x01d5000d0a007988 */ /* 0x0003e80008000406 */
[----:B0-----:R-:W4:Y:S04]  /*22d00*/  LDL.LU R19, [R1+0x458] ;  /* 0x0004580001137983 */ /* 0x001f280000300800 */
[----:B------:R-:W4:Y:S04]  /*22d10*/  LDL.LU R17, [R1+0x44c] ;  /* 0x00044c0001117983 */ /* 0x000f280000300800 */
[----:B------:R0:W-:Y:S04]  /*22d20*/  STS.U16 [R10+UR6+0x1d600], R28 ;  /* 0x01d6001c0a007988 */ /* 0x0001e80008000406 */
[----:B-1----:R-:W4:Y:S04]  /*22d30*/  LDL.LU R13, [R1+0x448] ;  /* 0x00044800010d7983 */ /* 0x002f280000300800 */
[----:B------:R1:W-:Y:S04]  /*22d40*/  STS.U16 [R10+UR6+0x13700], R8 ;  /* 0x013700080a007988 */ /* 0x0003e80008000406 */
[----:B------:R1:W-:Y:S04]  /*22d50*/  STS.U16 [R10+UR6+0x1d700], R29 ;  /* 0x01d7001d0a007988 */ /* 0x0003e80008000406 */
[----:B0-----:R-:W4:Y:S01]  /*22d60*/  LDL.LU R28, [R1+0x444] ;  /* 0x00044400011c7983 */ /* 0x001f220000300800 */
[----:B-1----:R-:W-:-:S03]  /*22d70*/  LOP3.LUT R8, R7, 0x60, RZ, 0x3c, !PT ;  /* 0x0000006007087812 */ /* 0x002fc600078e3cff */
[----:B------:R0:W-:Y:S04]  /*22d80*/  STS.U16 [R10+UR6+0x1f400], R3 ;  /* 0x01f400030a007988 */ /* 0x0001e80008000406 */
[----:B------:R-:W4:Y:S04]  /*22d90*/  LDL.LU R29, [R1+0x3dc] ;  /* 0x0003dc00011d7983 */ /* 0x000f280000300800 */
[----:B------:R-:W4:Y:S04]  /*22da0*/  LDL.LU R7, [R1+0x8e4] ;  /* 0x0008e40001077983 */ /* 0x000f280000300800 */
[----:B0-----:R-:W4:Y:S04]  /*22db0*/  LDL.LU R3, [R1+0x8e8] ;  /* 0x0008e80001037983 */ /* 0x001f280000300800 */
[----:B------:R0:W-:Y:S04]  /*22dc0*/  STS.U16 [R10+UR6+0x1f500], R6 ;  /* 0x01f500060a007988 */ /* 0x0001e80008000406 */
[----:B------:R1:W-:Y:S04]  /*22dd0*/  STS.U16 [R10+UR6+0x1f600], R5 ;  /* 0x01f600050a007988 */ /* 0x0003e80008000406 */
[----:B------:R1:W-:Y:S04]  /*22de0*/  STS.U16 [R10+UR6+0x1f700], R4 ;  /* 0x01f700040a007988 */ /* 0x0003e80008000406 */
[----:B0-----:R-:W4:Y:S04]  /*22df0*/  LDL.LU R6, [R1+0x8ec] ;  /* 0x0008ec0001067983 */ /* 0x001f280000300800 */
[----:B-1----:R-:W4:Y:S04]  /*22e00*/  LDL.LU R5, [R1+0x960] ;  /* 0x0009600001057983 */ /* 0x002f280000300800 */
[----:B------:R-:W4:Y:S04]  /*22e10*/  LDL.LU R4, [R1+0x968] ;  /* 0x0009680001047983 */ /* 0x000f280000300800 */
[----:B------:R-:W4:Y:S04]  /*22e20*/  LDL.LU R10, [R1+0x964] ;  /* 0x00096400010a7983 */ /* 0x000f280000300800 */
[----:B--2---:R0:W-:Y:S04]  /*22e30*/  STS.U16 [R8+UR6+0x1800], R9 ;  /* 0x0018000908007988 */ /* 0x0041e80008000406 */
[----:B0-----:R-:W2:Y:S04]  /*22e40*/  LDL.LU R9, [R1+0x4008] ;  /* 0x0040080001097983 */ /* 0x001ea80000300800 */
[----:B---3--:R-:W-:Y:S04]  /*22e50*/  STS.U16 [R8+UR6+0x5800], R15 ;  /* 0x0058000f08007988 */ /* 0x008fe80008000406 */
        /* <DEDUP_REMOVED lines=8> */
[----:B------:R-:W-:Y:S04]  /*22ee0*/  STS.U16 [R8+UR6+0x3900], R3 ;  /* 0x0039000308007988 */ /* 0x000fe80008000406 */
[----:B------:R-:W-:Y:S04]  /*22ef0*/  STS.U16 [R8+UR6+0x3800], R6 ;  /* 0x0038000608007988 */ /* 0x000fe80008000406 */
[----:B------:R-:W-:Y:S04]  /*22f00*/  STS.U16 [R8+UR6+0x1b00], R5 ;  /* 0x001b000508007988 */ /* 0x000fe80008000406 */
[----:B------:R-:W-:Y:S04]  /*22f10*/  STS.U16 [R8+UR6+0x1900], R4 ;  /* 0x0019000408007988 */ /* 0x000fe80008000406 */
[----:B------:R-:W-:Y:S04]  /*22f20*/  STS.U16 [R8+UR6+0x1a00], R10 ;  /* 0x001a000a08007988 */ /* 0x000fe80008000406 */
[----:B--2---:R-:W-:Y:S04]  /*22f30*/  STS.U16 [R8+UR6+0x3b00], R9 ;  /* 0x003b000908007988 */ /* 0x004fe80008000406 */
[----:B------:R-:W-:Y:S04]  /*22f40*/  STS.U16 [R8+UR6+0x9800], R22 ;  /* 0x0098001608007988 */ /* 0x000fe80008000406 */
[----:B------:R0:W-:Y:S04]  /*22f50*/  STS.U16 [R8+UR6+0xbb00], R21 ;  /* 0x00bb001508007988 */ /* 0x0001e80008000406 */
[----:B0-----:R-:W2:Y:S04]  /*22f60*/  LDL.LU R21, [R1+0x364] ;  /* 0x0003640001157983 */ /* 0x001ea80000300800 */
[----:B--2---:R0:W-:Y:S04]  /*22f70*/  STL [R1+0x3ffc], R21 ;  /* 0x003ffc1501007387 */ /* 0x0041e80000100800 */
[----:B0-----:R-:W2:Y:S04]  /*22f80*/  LDL.LU R21, [R1+0x3b8] ;  /* 0x0003b80001157983 */ /* 0x001ea80000300800 */
[----:B--2---:R0:W-:Y:S04]  /*22f90*/  STL [R1+0x4000], R21 ;  /* 0x0040001501007387 */ /* 0x0041e80000100800 */
[----:B0-----:R-:W2:Y:S04]  /*22fa0*/  LDL.LU R21, [R1+0x3d4] ;  /* 0x0003d40001157983 */ /* 0x001ea80000300800 */
        /* <DEDUP_REMOVED lines=70> */
[----:B------:R0:W-:Y:S02]  /*23410*/  STS.U16 [R8+UR6+0x13800], R7 ;  /* 0x0138000708007988 */ /* 0x0001e40008000406 */
[----:B0-----:R-:W0:Y:S02]  /*23420*/  S2R R7, SR_TID.X ;  /* 0x0000000000077919 */ /* 0x001e240000002100 */
[----:B------:R1:W-:Y:S04]  /*23430*/  STS.U16 [R8+UR6+0x17900], R0 ;  /* 0x0179000008007988 */ /* 0x0003e80008000406 */
[----:B------:R1:W-:Y:S04]  /*23440*/  STS.U16 [R8+UR6+0x17a00], R12 ;  /* 0x017a000c08007988 */ /* 0x0003e80008000406 */
[----:B------:R0:W-:Y:S04]  /*23450*/  STS.U16 [R8+UR6+0x17b00], R11 ;  /* 0x017b000b08007988 */ /* 0x0001e80008000406 */
[----:B-1----:R-:W4:Y:S04]  /*23460*/  LDL.LU R0, [R1+0x7d8] ;  /* 0x0007d80001007983 */ /* 0x002f280000300800 */
[----:B------:R-:W4:Y:S04]  /*23470*/  LDL.LU R12, [R1+0x7d4] ;  /* 0x0007d400010c7983 */ /* 0x000f280000300800 */
[----:B------:R1:W-:Y:S04]  /*23480*/  STS.U16 [R8+UR6+0x19800], R16 ;  /* 0x0198001008007988 */ /* 0x0003e80008000406 */
[----:B0-----:R-:W4:Y:S04]  /*23490*/  LDL.LU R11, [R1+0x7d0] ;  /* 0x0007d000010b7983 */ /* 0x001f280000300800 */
[----:B------:R0:W-:Y:S01]  /*234a0*/  STS.U16 [R8+UR6+0x19900], R18 ;  /* 0x0199001208007988 */ /* 0x0001e20008000406 */
[----:B------:R-:W-:-:S03]  /*234b0*/  LOP3.LUT R7, R7, 0x7f, RZ, 0xc0, !PT ;  /* 0x0000007f07077812 */ /* 0x000fc600078ec0ff */
[----:B-1----:R-:W4:Y:S04]  /*234c0*/  LDL.LU R16, [R1+0x75c] ;  /* 0x00075c0001107983 */ /* 0x002f280000300800 */
[----:B------:R1:W-:Y:S04]  /*234d0*/  STS.U16 [R8+UR6+0x19b00], R22 ;  /* 0x019b001608007988 */ /* 0x0003e80008000406 */
[----:B0-----:R-:W4:Y:S01]  /*234e0*/  LDL.LU R18, [R1+0x758] ;  /* 0x0007580001127983 */ /* 0x001f220000300800 */
[----:B------:R-:W-:-:S03]  /*234f0*/  SHF.L.U32 R7, R7, 0x1, RZ ;  /* 0x0000000107077819 */ /* 0x000fc600000006ff */
        /* <DEDUP_REMOVED lines=15> */
[----:B------:R1:W-:Y:S04]  /*235f0*/  STS.U16 [R8+UR6+0x1db00], R29 ;  /* 0x01db001d08007988 */ /* 0x0003e80008000406 */
[----:B0-----:R-:W4:Y:S01]  /*23600*/  LDL.LU R28, [R1+0x440] ;  /* 0x00044000011c7983 */ /* 0x001f220000300800 */
[----:B-1----:R-:W-:-:S03]  /*23610*/  LOP3.LUT R20, R7, 0x70, RZ, 0x3c, !PT ;  /* 0x0000007007147812 */ /* 0x002fc600078e3cff */
[----:B------:R-:W4:Y:S04]  /*23620*/  LDL.LU R29, [R1+0x43c] ;  /* 0x00043c00011d7983 */ /* 0x000f280000300800 */
[----:B------:R-:W4:Y:S04]  /*23630*/  LDL.LU R7, [R1+0x8dc] ;  /* 0x0008dc0001077983 */ /* 0x000f280000300800 */
[----:B--2---:R-:W-:Y:S04]  /*23640*/  STS.U16 [R8+UR6+0x1fb00], R21 ;  /* 0x01fb001508007988 */ /* 0x004fe80008000406 */
[----:B---3--:R-:W-:Y:S04]  /*23650*/  STS.U16 [R8+UR6+0x1fa00], R19 ;  /* 0x01fa001308007988 */ /* 0x008fe80008000406 */
[----:B----4-:R-:W-:Y:S04]  /*23660*/  STS.U16 [R8+UR6+0x1f900], R17 ;  /* 0x01f9001108007988 */ /* 0x010fe80008000406 */
[----:B------:R0:W-:Y:S04]  /*23670*/  STS.U16 [R8+UR6+0x1f800], R13 ;  /* 0x01f8000d08007988 */ /* 0x0001e80008000406 */
[----:B0-----:R-:W2:Y:S04]  /*23680*/  LDL.LU R13, [R1+0x950] ;  /* 0x00095000010d7983 */ /* 0x001ea80000300800 */
[----:B------:R-:W3:Y:S04]  /*23690*/  LDL.LU R17, [R1+0x954] ;  /* 0x0009540001117983 */ /* 0x000ee80000300800 */
[----:B------:R-:W4:Y:S04]  /*236a0*/  LDL.LU R19, [R1+0x958] ;  /* 0x0009580001137983 */ /* 0x000f280000300800 */
[----:B------:R-:W2:Y:S04]  /*236b0*/  LDL.LU R8, [R1+0x95c] ;  /* 0x00095c0001087983 */ /* 0x000ea80000300800 */
[----:B------:R0:W-:Y:S04]  /*236c0*/  STS.U16 [R20+UR6+0x7c00], R2 ;  /* 0x007c000214007988 */ /* 0x0001e80008000406 */
[----:B0-----:R-:W3:Y:S04]  /*236d0*/  LDL.LU R2, [R1+0x3c0] ;  /* 0x0003c00001027983 */ /* 0x001ee80000300800 */
[----:B---3--:R0:W-:Y:S04]  /*236e0*/  STL [R1+0x3fe0], R2 ;  /* 0x003fe00201007387 */ /* 0x0081e80000100800 */
[----:B0-----:R-:W3:Y:S04]  /*236f0*/  LDL.LU R2, [R1+0x3c4] ;  /* 0x0003c40001027983 */ /* 0x001ee80000300800 */
        /* <DEDUP_REMOVED lines=19> */
[----:B------:R-:W2:Y:S04]  /*23830*/  LDL.LU R21, [R1+0x2bc] ;  /* 0x0002bc0001157983 */ /* 0x000ea80000300800 */
[----:B----4-:R1:W-:Y:S04]  /*23840*/  STS.U16 [R20+UR6+0x1d00], R19 ;  /* 0x001d001314007988 */ /* 0x0103e80008000406 */
        /* <DEDUP_REMOVED lines=36> */
[----:B---3--:R0:W-:Y:S04]  /*23a90*/  STS.U16 [R20+UR6+0xdf00], R2 ;  /* 0x00df000214007988 */ /* 0x0081e80008000406 */
[----:B0-----:R-:W3:Y:S04]  /*23aa0*/  LDL.LU R2, [R1+0x3fe8] ;  /* 0x003fe80001027983 */ /* 0x001ee80000300800 */
        /* <DEDUP_REMOVED lines=10> */
[----:B--2---:R-:W-:Y:S04]  /*23b50*/  STS.U16 [R20+UR6+0x13d00], R29 ;  /* 0x013d001d14007988 */ /* 0x004fe80008000406 */
[----:B---3--:R0:W-:Y:S04]  /*23b60*/  STS.U16 [R20+UR6+0xfe00], R2 ;  /* 0x00fe000214007988 */ /* 0x0081e80008000406 */
[----:B0-----:R-:W2:Y:S04]  /*23b70*/  LDL.LU R2, [R1+0x3fdc] ;  /* 0x003fdc0001027983 */ /* 0x001ea80000300800 */
[----:B------:R-:W3:Y:S04]  /*23b80*/  LDL.LU R0, [R1+0x3fd8] ;  /* 0x003fd80001007983 */ /* 0x000ee80000300800 */
[----:B------:R-:W2:Y:S04]  /*23b90*/  LDL.LU R14, [R1+0x3fd4] ;  /* 0x003fd400010e7983 */ /* 0x000ea80000300800 */
[----:B------:R-:W3:Y:S04]  /*23ba0*/  LDL.LU R27, [R1+0x3fd0] ;  /* 0x003fd000011b7983 */ /* 0x000ee80000300800 */
[----:B------:R-:W3:Y:S04]  /*23bb0*/  LDL.LU R25, [R1+0x3fcc] ;  /* 0x003fcc0001197983 */ /* 0x000ee80000300800 */
[----:B------:R-:W3:Y:S04]  /*23bc0*/  LDL.LU R23, [R1+0x3fc8] ;  /* 0x003fc80001177983 */ /* 0x000ee80000300800 */
[----:B------:R-:W3:Y:S04]  /*23bd0*/  LDL.LU R28, [R1+0x3fc4] ;  /* 0x003fc400011c7983 */ /* 0x000ee80000300800 */
[----:B------:R-:W3:Y:S04]  /*23be0*/  LDL.LU R29, [R1+0x3fc0] ;  /* 0x003fc000011d7983 */ /* 0x000ee80000300800 */
[----:B------:R-:W-:Y:S04]  /*23bf0*/  STS.U16 [R20+UR6+0x13e00], R21 ;  /* 0x013e001514007988 */ /* 0x000fe80008000406 */
        /* <DEDUP_REMOVED lines=21> */
[----:B------:R-:W-:Y:S04]  /*23d50*/  STS.U16 [R20+UR6+0x1fd00], R25 ;  /* 0x01fd001914007988 */ /* 0x000fe80008000406 */
[----:B------:R-:W-:Y:S04]  /*23d60*/  STS.U16 [R20+UR6+0x1fc00], R23 ;  /* 0x01fc001714007988 */ /* 0x000fe80008000406 */
[----:B------:R0:W-:Y:S04]  /*23d70*/  STS.U16 [R20+UR6+0x1df00], R28 ;  /* 0x01df001c14007988 */ /* 0x0001e80008000406 */
[----:B------:R-:W-:Y:S01]  /*23d80*/  STS.U16 [R20+UR6+0x1de00], R29 ;  /* 0x01de001d14007988 */ /* 0x000fe20008000406 */
[----:B------:R-:W-:Y:S06]  /*23d90*/  BAR.SYNC.DEFER_BLOCKING 0x0 ;  /* 0x0000000000007b1d */ /* 0x000fec0000010000 */
[----:B------:R-:W1:Y:S04]  /*23da0*/  LDSM.16.M88.4 R20, [R0+UR6] ;  /* 0x000000060014783b */ /* 0x000e680008000200 */
[----:B------:R-:W2:Y:S01]  /*23db0*/  LDSM.16.M88.4 R4, [R0+UR6+0x8000] ;  /* 0x008000060004783b */ /* 0x000ea20008000200 */
[----:B0-----:R-:W-:-:S03]  /*23dc0*/  LOP3.LUT R28, R2, 0x20, RZ, 0x3c, !PT ;  /* 0x00000020021c7812 */ /* 0x001fc600078e3cff */
[----:B------:R-:W0:Y:S04]  /*23dd0*/  LDSM.16.M88.4 R24, [R0+UR6+0x10000] ;  /* 0x010000060018783b */ /* 0x000e280008000200 */
[----:B------:R-:W-:Y:S04]  /*23de0*/  STL [R1+0x148], R28 ;  /* 0x0001481c01007387 */ /* 0x000fe80000100800 */
[----:B------:R-:W3:Y:S04]  /*23df0*/  LDSM.16.MT88.4 R16, [R28+UR6+0x20000] ;  /* 0x020000061c10783b */ /* 0x000ee80008004200 */
[----:B------:R-:W-:Y:S04]  /*23e00*/  LDSM.16.MT88.4 R12, [R2+UR6+0x20400] ;  /* 0x02040006020c783b */ /* 0x000fe80008004200 */
[----:B------:R-:W-:Y:S04]  /*23e10*/  LDSM.16.MT88.4 R8, [R2+UR6+0x20000] ;  /* 0x020000060208783b */ /* 0x000fe80008004200 */
[----:B-1----:R-:W-:Y:S04]  /*23e20*/  STL.64 [R1+0x18], R22 ;  /* 0x0000181601007387 */ /* 0x002fe80000100a00 */
[----:B--2---:R-:W-:Y:S04]  /*23e30*/  STL.64 [R1], R4 ;  /* 0x0000000401007387 */ /* 0x004fe80000100a00 */
[----:B------:R-:W-:Y:S04]  /*23e40*/  STL.64 [R1+0x8], R6 ;  /* 0x0000080601007387 */ /* 0x000fe80000100a00 */
[----:B------:R-:W1:Y:S04]  /*23e50*/  LDSM.16.M88.4 R4, [R0+UR6+0x18000] ;  /* 0x018000060004783b */ /* 0x000e680008000200 */
[----:B0-----:R-:W-:Y:S04]  /*23e60*/  STL [R1+0x3f7c], R26 ;  /* 0x003f7c1a01007387 */ /* 0x001fe80000100800 */
[----:B------:R-:W-:Y:S04]  /*23e70*/  STL [R1+0x3f78], R27 ;  /* 0x003f781b01007387 */ /* 0x000fe80000100800 */
[----:B------:R0:W-:Y:S04]  /*23e80*/  STL.64 [R1+0x3fb8], R24 ;  /* 0x003fb81801007387 */ /* 0x0001e80000100a00 */
[----:B0-----:R-:W2:Y:S04]  /*23e90*/  LDL.LU.64 R24, [R1] ;  /* 0x0000000001187983 */ /* 0x001ea80000300a00 */
[----:B---3--:R-:W-:Y:S04]  /*23ea0*/  STL.64 [R1+0x3fb0], R18 ;  /* 0x003fb01201007387 */ /* 0x008fe80000100a00 */
[----:B-1----:R-:W-:Y:S04]  /*23eb0*/  STL.64 [R1+0x20], R4 ;  /* 0x0000200401007387 */ /* 0x002fe80000100a00 */
[----:B------:R-:W-:Y:S04]  /*23ec0*/  STL.64 [R1+0x28], R6 ;  /* 0x0000280601007387 */ /* 0x000fe80000100a00 */
[----:B------:R-:W0:Y:S04]  /*23ed0*/  LDSM.16.MT88.4 R4, [R28+UR6+0x20400] ;  /* 0x020400061c04783b */ /* 0x000e280008004200 */
[----:B------:R-:W-:Y:S04]  /*23ee0*/  STL.64 [R1+0x3fa8], R16 ;  /* 0x003fa81001007387 */ /* 0x000fe80000100a00 */
[----:B------:R-:W-:Y:S04]  /*23ef0*/  STL [R1+0x3f90], R15 ;  /* 0x003f900f01007387 */ /* 0x000fe80000100800 */
[----:B0-----:R-:W-:Y:S04]  /*23f00*/  STL.64 [R1+0x3f58], R6 ;  /* 0x003f580601007387 */ /* 0x001fe80000100a00 */
[----:B------:R0:W-:Y:S04]  /*23f10*/  STL.64 [R1+0x3f50], R4 ;  /* 0x003f500401007387 */ /* 0x0001e80000100a00 */
[----:B0-----:R-:W3:Y:S04]  /*23f20*/  LDL.LU.64 R4, [R1+0x20] ;  /* 0x0000200001047983 */ /* 0x001ee80000300a00 */
[----:B------:R-:W4:Y:S01]  /*23f30*/  LDL.LU.64 R6, [R1+0x28] ;  /* 0x0000280001067983 */ /* 0x000f220000300a00 */
[----:B------:R-:W-:Y:S06]  /*23f40*/  HMMA.16816.F32.BF16 R16, R8, R20, RZ ;  /* 0x000000140810723c */ /* 0x000fec00000418ff */
[----:B------:R-:W-:-:S15]  /*23f50*/  IMAD.MOV.U32 R3, RZ, RZ, R21 ;  /* 0x000000ffff037224 */ /* 0x000fde00078e0015 */
[----:B------:R-:W-:-:S03]  /*23f60*/  NOP ;  /* 0x0000000000007918 */ /* 0x000fc60000000000 */
[----:B------:R-:W-:Y:S02]  /*23f70*/  MOV R23, R16 ;  /* 0x0000001000177202 */ /* 0x000fe40000000f00 */
[----:B------:R-:W-:Y:S02]  /*23f80*/  MOV R22, R17 ;  /* 0x0000001100167202 */ /* 0x000fe40000000f00 */
[----:B------:R-:W-:Y:S01]  /*23f90*/  MOV R21, R18 ;  /* 0x0000001200157202 */ /* 0x000fe20000000f00 */
[----:B----4-:R0:W-:Y:S04]  /*23fa0*/  STL [R1+0x3f6c], R6 ;  /* 0x003f6c0601007387 */ /* 0x0101e80000100800 */
[----:B------:R-:W-:Y:S01]  /*23fb0*/  STL [R1+0x3f68], R7 ;  /* 0x003f680701007387 */ /* 0x000fe20000100800 */
[----:B0-----:R-:W-:-:S02]  /*23fc0*/  MOV R6, R20 ;  /* 0x0000001400067202 */ /* 0x001fc40000000f00 */
[----:B------:R-:W-:Y:S01]  /*23fd0*/  MOV R20, R19 ;  /* 0x0000001300147202 */ /* 0x000fe20000000f00 */
[----:B------:R-:W-:Y:S01]  /*23fe0*/  STL.64 [R1+0x3fa0], R22 ;  /* 0x003fa01601007387 */ /* 0x000fe20000100a00 */
[----:B--2---:R-:W-:Y:S03]  /*23ff0*/  HMMA.16816.F32.BF16 R16, R8, R24, RZ ;  /* 0x000000180810723c */ /* 0x004fe600000418ff */
[----:B------:R0:W-:Y:S02]  /*24000*/  STL.64 [R1+0x3f98], R20 ;  /* 0x003f981401007387 */ /* 0x0001e40000100a00 */
[----:B0-----:R-:W-:Y:S01]  /*24010*/  IMAD.MOV.U32 R20, RZ, RZ, R6 ;  /* 0x000000ffff147224 */ /* 0x001fe200078e0006 */
[----:B------:R-:W-:Y:S02]  /*24020*/  MOV R21, R3 ;  /* 0x0000000300157202 */ /* 0x000fe40000000f00 */
[----:B------:R-:W-:-:S02]  /*24030*/  MOV R6, R24 ;  /* 0x0000001800067202 */ /* 0x000fc40000000f00 */
[----:B------:R-:W-:Y:S02]  /*24040*/  MOV R3, R25 ;  /* 0x0000001900037202 */ /* 0x000fe40000000f00 */
[----:B------:R-:W2:-:S12]  /*24050*/  LDL.LU.64 R24, [R1+0x3fb8] ;  /* 0x003fb80001187983 */ /* 0x000e980000300a00 */
[----:B------:R-:W-:Y:S01]  /*24060*/  MOV R26, R16 ;  /* 0x00000010001a7202 */ /* 0x000fe20000000f00 */
[----:B------:R-:W-:Y:S01]  /*24070*/  IMAD.MOV.U32 R27, RZ, RZ, R17 ;  /* 0x000000ffff1b7224 */ /* 0x000fe200078e0011 */
[----:B------:R2:W-:Y:S04]  /*24080*/  STL.64 [R1+0x68], R18 ;  /* 0x0000681201007387 */ /* 0x0005e80000100a00 */
[----:B------:R-:W-:Y:S01]  /*24090*/  STL [R1+0x3f80], R27 ;  /* 0x003f801b01007387 */ /* 0x000fe20000100800 */
[----:B--2---:R-:W-:-:S15]  /*240a0*/  HMMA.16816.F32.BF16 R16, R8, R24, RZ ;  /* 0x000000180810723c */ /* 0x004fde00000418ff */
[----:B------:R-:W-:-:S08]  /*240b0*/  NOP ;  /* 0x0000000000007918 */ /* 0x000fd00000000000 */
[----:B------:R-:W-:Y:S01]  /*240c0*/  STL [R1+0x54], R17 ;  /* 0x0000541101007387 */ /* 0x000fe20000100800 */
[----:B------:R-:W-:-:S03]  /*240d0*/  MOV R15, R16 ;  /* 0x00000010000f7202 */ /* 0x000fc60000000f00 */
[----:B------:R0:W-:Y:S04]  /*240e0*/  STL.64 [R1+0x58], R18 ;  /* 0x0000581201007387 */ /* 0x0001e80000100a00 */
[----:B0-----:R-:W2:Y:S04]  /*240f0*/  LDL.LU.64 R18, [R1+0x3fb0] ;  /* 0x003fb00001127983 */ /* 0x001ea80000300a00 */
[----:B------:R-:W2:Y:S01]  /*24100*/  LDL.LU.64 R16, [R1+0x3fa8] ;  /* 0x003fa80001107983 */ /* 0x000ea20000300a00 */
[----:B---3--:R-:W-:-:S15]  /*24110*/  HMMA.16816.F32.BF16 R8, R8, R4, RZ ;  /* 0x000000040808723c */ /* 0x008fde00000418ff */
[----:B------:R-:W-:-:S08]  /*24120*/  NOP ;  /* 0x0000000000007918 */ /* 0x000fd00000000000 */
[----:B------:R-:W-:Y:S04]  /*24130*/  STL [R1+0x44], R9 ;  /* 0x0000440901007387 */ /* 0x000fe80000100800 */
[----:B------:R-:W-:Y:S01]  /*24140*/  STL.64 [R1+0x48], R10 ;  /* 0x0000480a01007387 */ /* 0x000fe20000100a00 */
[----:B------:R-:W-:Y:S02]  /*24150*/  MOV R27, R8 ;  /* 0x00000008001b7202 */ /* 0x000fe40000000f00 */
[----:B------:R-:W-:Y:S01]  /*24160*/  MOV R8, R6 ;  /* 0x0000000600087202 */ /* 0x000fe20000000f00 */
[----:B--2---:R-:W-:-:S15]  /*24170*/  HMMA.16816.F32.BF16 R20, R16, R20, RZ ;  /* 0x000000141014723c */ /* 0x004fde00000418ff */
[----:B------:R-:W-:-:S08]  /*24180*/  NOP ;  /* 0x0000000000007918 */ /* 0x000fd00000000000 */
[----:B------:R-:W-:Y:S04]  /*24190*/  STL.64 [R1+0x30], R20 ;  /* 0x0000301401007387 */ /* 0x000fe80000100a00 */
[----:B------:R0:W-:Y:S04]  /*241a0*/  STL.64 [R1+0x38], R22 ;  /* 0x0000381601007387 */ /* 0x0001e80000100a00 */
[----:B0-----:R-:W2:Y:S04]  /*241b0*/  LDL.LU.64 R22, [R1+0x3fa0] ;  /* 0x003fa00001167983 */ /* 0x001ea80000300a00 */
[----:B------:R-:W3:Y:S01]  /*241c0*/  LDL.LU.64 R20, [R1+0x3f98] ;  /* 0x003f980001147983 */ /* 0x000ee20000300a00 */
[----:B------:R-:W-:-:S07]  /*241d0*/  MOV R9, R3 ;  /* 0x0000000300097202 */ /* 0x000fce0000000f00 */
[----:B------:R-:W-:-:S15]  /*241e0*/  HMMA.16816.F32.BF16 R8, R16, R8, RZ ;  /* 0x000000081008723c */ /* 0x000fde00000418ff */
[----:B------:R-:W-:-:S08]  /*241f0*/  NOP ;  /* 0x0000000000007918 */ /* 0x000fd00000000000 */
[----:B------:R0:W-:Y:S01]  /*24200*/  STL.64 [R1+0x80], R8 ;  /* 0x0000800801007387 */ /* 0x0001e20000100a00 */
[----:B------:R-:W-:Y:S01]  /*24210*/  IMAD.MOV.U32 R6, RZ, RZ, R10 ;  /* 0x000000ffff067224 */ /* 0x000fe200078e000a */
[----:B------:R-:W-:Y:S02]  /*24220*/  MOV R7, R11 ;  /* 0x0000000b00077202 */ /* 0x000fe40000000f00 */
[----:B0-----:R-:W-:Y:S01]  /*24230*/  HMMA.16816.F32.BF16 R8, R16, R24, RZ ;  /* 0x000000181008723c */ /* 0x001fe200000418ff */
[----:B------:R-:W-:Y:S01]  /*24240*/  STL [R1+0x3ea8], R0 ;  /* 0x003ea80001007387 */ /* 0x000fe20000100800 */
[----:B------:R-:W-:-:S15]  /*24250*/  LOP3.LUT R3, R0, 0x40, RZ, 0x3c, !PT ;  /* 0x0000004000037812 */ /* 0x000fde00078e3cff */
[----:B------:R-:W-:-:S06]  /*24260*/  NOP ;  /* 0x0000000000007918 */ /* 0x000fcc0000000000 */
[----:B------:R-:W-:Y:S01]  /*24270*/  STL.64 [R1+0x90], R8 ;  /* 0x0000900801007387 */ /* 0x000fe20000100a00 */
[----:B------:R-:W-:-:S03]  /*24280*/  MOV R29, R11 ;  /* 0x0000000b001d7202 */ /* 0x000fc60000000f00 */
[----:B------:R-:W-:Y:S04]  /*24290*/  STL [R1+0x98], R10 ;  /* 0x0000980a01007387 */ /* 0x000fe80000100800 */
[----:B------:R-:W0:Y:S04]  /*242a0*/  LDSM.16.MT88.4 R8, [R2+UR6+0x20800] ;  /* 0x020800060208783b */ /* 0x000e280008004200 */
[----:B------:R3:W-:Y:S04]  /*242b0*/  STL.64 [R1+0x3f88], R26 ;  /* 0x003f881a01007387 */ /* 0x0007e80000100a00 */
[----:B------:R-:W-:Y:S04]  /*242c0*/  STL [R1+0x3f14], R2 ;  /* 0x003f140201007387 */ /* 0x000fe80000100800 */
[----:B0-----:R-:W-:Y:S04]  /*242d0*/  STL.64 [R1+0x3f08], R10 ;  /* 0x003f080a01007387 */ /* 0x001fe80000100a00 */
[----:B------:R-:W-:Y:S04]  /*242e0*/  STL.64 [R1+0x3f00], R8 ;  /* 0x003f000801007387 */ /* 0x000fe80000100a00 */
[----:B------:R-:W-:Y:S01]  /*242f0*/  LDSM.16.M88.4 R8, [R3+UR6+0x8000] ;  /* 0x008000060308783b */ /* 0x000fe20008000200 */
[----:B--2---:R-:W-:-:S02]  /*24300*/  MOV R24, R23 ;  /* 0x0000001700187202 */ /* 0x004fc40000000f00 */
[----:B------:R-:W-:Y:S01]  /*24310*/  MOV R25, R22 ;  /* 0x0000001600197202 */ /* 0x000fe20000000f00 */
[----:B---3--:R-:W-:Y:S01]  /*24320*/  IMAD.MOV.U32 R26, RZ, RZ, R21 ;  /* 0x000000ffff1a7224 */ /* 0x008fe200078e0015 */
[----:B------:R-:W-:Y:S02]  /*24330*/  MOV R27, R20 ;  /* 0x00000014001b7202 */ /* 0x000fe40000000f00 */
[----:B------:R-:W0:Y:S04]  /*24340*/  LDSM.16.M88.4 R20, [R3+UR6] ;  /* 0x000000060314783b */ /* 0x000e280008000200 */
[----:B0-----:R-:W-:Y:S04]  /*24350*/  STL.64 [R1+0xd0], R20 ;  /* 0x0000d01401007387 */ /* 0x001fe80000100a00 */
[----:B------:R-:W-:Y:S04]  /*24360*/  STL.64 [R1+0xd8], R22 ;  /* 0x0000d81601007387 */ /* 0x000fe80000100a00 */
[----:B------:R-:W0:Y:S04]  /*24370*/  LDSM.16.M88.4 R20, [R3+UR6+0x10000] ;  /* 0x010000060314783b */ /* 0x000e280008000200 */
[----:B------:R-:W-:Y:S04]  /*24380*/  STL.64 [R1+0xe0], R8 ;  /* 0x0000e00801007387 */ /* 0x000fe80000100a00 */
[----:B------:R-:W-:Y:S04]  /*24390*/  STL.64 [R1+0xe8], R10 ;  /* 0x0000e80a01007387 */ /* 0x000fe80000100a00 */
[----:B------:R-:W1:Y:S04]  /*243a0*/  LDSM.16.M88.4 R8, [R3+UR6+0x18000] ;  /* 0x018000060308783b */ /* 0x000e680008000200 */
[----:B------:R-:W-:Y:S04]  /*243b0*/  STL [R1+0x3d68], R3 ;  /* 0x003d680301007387 */ /* 0x000fe80000100800 */
[----:B0-----:R-:W-:Y:S04]  /*243c0*/  STL.64 [R1+0xf0], R20 ;  /* 0x0000f01401007387 */ /* 0x001fe80000100a00 */
[----:B------:R-:W-:Y:S04]  /*243d0*/  STL.64 [R1+0xf8], R22 ;  /* 0x0000f81601007387 */ /* 0x000fe80000100a00 */
[----:B------:R-:W0:Y:S04]  /*243e0*/  LDSM.16.MT88.4 R20, [R28+UR6+0x20800] ;  /* 0x020800061c14783b */ /* 0x000e280008004200 */
[----:B-1----:R-:W-:Y:S04]  /*243f0*/  STL.64 [R1+0x100], R8 ;  /* 0x0001000801007387 */ /* 0x002fe80000100a00 */
[----:B------:R1:W-:Y:S04]  /*24400*/  STL.64 [R1+0x108], R10 ;  /* 0x0001080a01007387 */ /* 0x0003e80000100a00 */
[----:B------:R-:W-:Y:S01]  /*24410*/  STL [R1+0x3f10], R28 ;  /* 0x003f101c01007387 */ /* 0x000fe20000100800 */
[----:B-1----:R-:W-:Y:S07]  /*24420*/  HMMA.16816.F32.BF16 R8, R16, R4, RZ ;  /* 0x000000041008723c */ /* 0x002fee00000418ff */
[----:B------:R-:W-:Y:S01]  /*24430*/  MOV R4, R15 ;  /* 0x0000000f00047202 */ /* 0x000fe20000000f00 */
[----:B0-----:R-:W-:Y:S04]  /*24440*/  STL [R1+0x3eb8], R20 ;  /* 0x003eb81401007387 */ /* 0x001fe80000100800 */
[----:B------:R-:W-:Y:S04]  /*24450*/  STL [R1+0x3eb4], R21 ;  /* 0x003eb41501007387 */ /* 0x000fe80000100800 */
[----:B------:R0:W-:Y:S04]  /*24460*/  STL [R1+0x3eb0], R22 ;  /* 0x003eb01601007387 */ /* 0x0001e80000100800 */
[----:B------:R1:W-:Y:S04]  /*24470*/  STL [R1+0x3eac], R23 ;  /* 0x003eac1701007387 */ /* 0x0003e80000100800 */
[----:B0-----:R-:W2:Y:S04]  /*24480*/  LDL.LU R22, [R1+0x18] ;  /* 0x0000180001167983 */ /* 0x001ea80000300800 */
[----:B-1----:R-:W2:Y:S04]  /*24490*/  LDL.LU R23, [R1+0x1c] ;  /* 0x00001c0001177983 */ /* 0x002ea80000300800 */
[----:B------:R0:W-:Y:S04]  /*244a0*/  STL.64 [R1+0x3f70], R6 ;  /* 0x003f700601007387 */ /* 0x0001e80000100a00 */
[----:B------:R-:W2:Y:S04]  /*244b0*/  LDL.LU R15, [R1+0x3f90] ;  /* 0x003f9000010f7983 */ /* 0x000ea80000300800 */
[----:B------:R-:W3:Y:S04]  /*244c0*/  LDL.LU R5, [R1+0x54] ;  /* 0x0000540001057983 */ /* 0x000ee80000300800 */
[----:B0-----:R-:W3:Y:S04]  /*244d0*/  LDL.LU R6, [R1+0x58] ;  /* 0x0000580001067983 */ /* 0x001ee80000300800 */
[----:B------:R-:W3:Y:S04]  /*244e0*/  LDL.LU R7, [R1+0x5c] ;  /* 0x00005c0001077983 */ /* 0x000ee80000300800 */
[----:B------:R-:W-:Y:S04]  /*244f0*/  STL [R1+0x3f24], R8 ;  /* 0x003f240801007387 */ /* 0x000fe80000100800 */
[----:B------:R-:W-:Y:S04]  /*24500*/  STL [R1+0x3f20], R9 ;  /* 0x003f200901007387 */ /* 0x000fe80000100800 */
[----:B------:R-:W-:Y:S04]  /*24510*/  STL [R1+0x3f1c], R10 ;  /* 0x003f1c0a01007387 */ /* 0x000fe80000100800 */
[----:B------:R0:W-:Y:S04]  /*24520*/  STL [R1+0x3f18], R11 ;  /* 0x003f180b01007387 */ /* 0x0001e80000100800 */
[----:B0-----:R-:W4:Y:S01]  /*24530*/  LDL.LU.64 R10, [R1+0x8] ;  /* 0x00000800010a7983 */ /* 0x001f220000300a00 */
[----:B--2---:R-:W-:-:S15]  /*24540*/  HMMA.16816.F32.BF16 R24, R12, R22, R24 ;  /* 0x000000160c18723c */ /* 0x004fde0000041818 */
[----:B------:R-:W-:-:S08]  /*24550*/  NOP ;  /* 0x0000000000007918 */ /* 0x000fd00000000000 */
[----:B------:R-:W-:Y:S01]  /*24560*/  STL.64 [R1+0xb0], R24 ;  /* 0x0000b01801007387 */ /* 0x000fe20000100a00 */
[----:B------:R-:W-:Y:S02]  /*24570*/  MOV R19, R26 ;  /* 0x0000001a00137202 */ /* 0x000fe40000000f00 */
[----:B------:R-:W-:Y:S02]  /*24580*/  MOV R18, R27 ;  /* 0x0000001b00127202 */ /* 0x000fe40000000f00 */
[----:B------:R-:W2:Y:S04]  /*24590*/  LDL.LU.64 R26, [R1+0x3f88] ;  /* 0x003f8800011a7983 */ /* 0x000ea80000300a00 */
[----:B------:R0:W-:Y:S01]  /*245a0*/  STL.64 [R1+0x3f60], R22 ;  /* 0x003f601601007387 */ /* 0x0001e20000100a00 */
[----:B--2---:R-:W-:-:S03]  /*245b0*/  IMAD.MOV.U32 R20, RZ, RZ, R27 ;  /* 0x000000ffff147224 */ /* 0x004fc600078e001b */
[----:B------:R-:W2:Y:S04]  /*245c0*/  LDL.LU R27, [R1+0x3f80] ;  /* 0x003f8000011b7983 */ /* 0x000ea80000300800 */
[----:B------:R-:W4:Y:S01]  /*245d0*/  LDL.LU R21, [R1+0x44] ;  /* 0x0000440001157983 */ /* 0x000f220000300800 */
[----:B------:R-:W-:-:S03]  /*245e0*/  MOV R16, R26 ;  /* 0x0000001a00107202 */ /* 0x000fc60000000f00 */
[----:B0-----:R-:W4:Y:S04]  /*245f0*/  LDL.LU R22, [R1+0x48] ;  /* 0x0000480001167983 */ /* 0x001f280000300800 */
[----:B------:R-:W4:Y:S04]  /*24600*/  LDL.LU R23, [R1+0x4c] ;  /* 0x00004c0001177983 */ /* 0x000f280000300800 */
[----:B------:R0:W-:Y:S04]  /*24610*/  STL [R1+0x3f2c], R18 ;  /* 0x003f2c1201007387 */ /* 0x0001e80000100800 */
[----:B------:R1:W-:Y:S04]  /*24620*/  STL [R1+0x3f28], R19 ;  /* 0x003f281301007387 */ /* 0x0003e80000100800 */
[----:B------:R-:W3:Y:S01]  /*24630*/  LDL.LU R26, [R1+0x3f7c] ;  /* 0x003f7c00011a7983 */ /* 0x000ee20000300800 */
[----:B--2---:R-:W-:-:S03]  /*24640*/  MOV R17, R27 ;  /* 0x0000001b00117202 */ /* 0x004fc60000000f00 */
[----:B------:R-:W3:Y:S04]  /*24650*/  LDL.LU R27, [R1+0x3f78] ;  /* 0x003f7800011b7983 */ /* 0x000ee80000300800 */
[----:B0-----:R-:W4:Y:S04]  /*24660*/  LDL.LU R18, [R1+0x68] ;  /* 0x0000680001127983 */ /* 0x001f280000300800 */
[----:B-1----:R-:W4:Y:S01]  /*24670*/  LDL.LU R19, [R1+0x6c] ;  /* 0x00006c0001137983 */ /* 0x002f220000300800 */
[----:B---3--:R-:W-:-:S15]  /*24680*/  HMMA.16816.F32.BF16 R4, R12, R26, R4 ;  /* 0x0000001a0c04723c */ /* 0x008fde0000041804 */
[----:B------:R-:W-:-:S09]  /*24690*/  NOP ;  /* 0x0000000000007918 */ /* 0x000fd20000000000 */
[----:B------:R-:W-:Y:S02]  /*246a0*/  MOV R8, R6 ;  /* 0x0000000600087202 */ /* 0x000fe40000000f00 */
[----:B------:R-:W-:Y:S02]  /*246b0*/  MOV R9, R7 ;  /* 0x0000000700097202 */ /* 0x000fe40000000f00 */
[----:B------:R-:W2:Y:S01]  /*246c0*/  LDL.LU.64 R6, [R1+0x3f70] ;  /* 0x003f700001067983 */ /* 0x000ea20000300a00 */
[----:B----4-:R-:W-:Y:S06]  /*246d0*/  HMMA.16816.F32.BF16 R16, R12, R10, R16 ;  /* 0x0000000a0c10723c */ /* 0x010fec0000041810 */
[----:B------:R-:W-:-:S02]  /*246e0*/  MOV R3, R10 ;  /* 0x0000000a00037202 */ /* 0x000fc40000000f00 */
[----:B------:R-:W-:-:S15]  /*246f0*/  MOV R0, R11 ;  /* 0x0000000b00007202 */ /* 0x000fde0000000f00 */
[----:B------:R-:W-:-:S01]  /*24700*/  NOP ;  /* 0x0000000000007918 */ /* 0x000fc20000000000 */
[----:B------:R-:W-:Y:S01]  /*24710*/  IMAD.MOV.U32 R10, RZ, RZ, R16 ;  /* 0x000000ffff0a7224 */ /* 0x000fe200078e0010 */
[----:B------:R-:W-:-:S05]  /*24720*/  MOV R11, R17 ;  /* 0x00000011000b7202 */ /* 0x000fca0000000f00 */
[----:B------:R-:W-:Y:S04]  /*24730*/  STL.64 [R1+0x3f38], R10 ;  /* 0x003f380a01007387 */ /* 0x000fe80000100a00 */
[----:B------:R0:W-:Y:S04]  /*24740*/  STL.64 [R1+0x3f30], R8 ;  /* 0x003f300801007387 */ /* 0x0001e80000100a00 */
[----:B0-----:R-:W3:Y:S04]  /*24750*/  LDL.LU R8, [R1+0x80] ;  /* 0x0000800001087983 */ /* 0x001ee80000300800 */
[----:B------:R-:W3:Y:S01]  /*24760*/  LDL.LU R9, [R1+0x84] ;  /* 0x0000840001097983 */ /* 0x000ee20000300800 */
[----:B--2---:R-:W-:-:S03]  /*24770*/  MOV R10, R6 ;  /* 0x00000006000a7202 */ /* 0x004fc60000000f00 */
[----:B------:R-:W2:Y:S01]  /*24780*/  LDL.LU R6, [R1+0x3f6c] ;  /* 0x003f6c0001067983 */ /* 0x000ea20000300800 */
[----:B------:R-:W-:-:S03]  /*24790*/  MOV R11, R7 ;  /* 0x00000007000b7202 */ /* 0x000fc60000000f00 */
[----:B------:R-:W4:Y:S04]  /*247a0*/  LDL.LU R7, [R1+0x3f68] ;  /* 0x003f680001077983 */ /* 0x000f280000300800 */
[----:B------:R-:W-:Y:S01]  /*247b0*/  STL.64 [R1+0x3f48], R10 ;  /* 0x003f480a01007387 */ /* 0x000fe20000100a00 */
[----:B------:R-:W-:Y:S02]  /*247c0*/  MOV R2, R18 ;  /* 0x0000001200027202 */ /* 0x000fe40000000f00 */
[----:B------:R-:W-:Y:S01]  /*247d0*/  MOV R28, R19 ;  /* 0x00000013001c7202 */ /* 0x000fe20000000f00 */
[----:B------:R-:W-:Y:S01]  /*247e0*/  IMAD.MOV.U32 R19, RZ, RZ, R5 ;  /* 0x000000ffff137224 */ /* 0x000fe200078e0005 */
[----:B------:R-:W-:Y:S01]  /*247f0*/  MOV R18, R4 ;  /* 0x0000000400127202 */ /* 0x000fe20000000f00 */
[----:B---3--:R0:W-:Y:S04]  /*24800*/  STL.64 [R1+0x3f40], R8 ;  /* 0x003f400801007387 */ /* 0x0081e80000100a00 */
[----:B0-----:R-:W3:Y:S04]  /*24810*/  LDL.LU R8, [R1+0x30] ;  /* 0x0000300001087983 */ /* 0x001ee80000300800 */
[----:B------:R-:W3:Y:S04]  /*24820*/  LDL.LU R9, [R1+0x34] ;  /* 0x0000340001097983 */ /* 0x000ee80000300800 */
[----:B------:R-:W3:Y:S04]  /*24830*/  LDL.LU R10, [R1+0x38] ;  /* 0x00003800010a7983 */ /* 0x000ee80000300800 */
[----:B------:R-:W3:Y:S01]  /*24840*/  LDL.LU R11, [R1+0x3c] ;  /* 0x00003c00010b7983 */ /* 0x000ee20000300800 */
[----:B--2---:R-:W-:Y:S01]  /*24850*/  IMAD.MOV.U32 R17, RZ, RZ, R6 ;  /* 0x000000ffff117224 */ /* 0x004fe200078e0006 */
[----:B----4-:R-:W-:Y:S02]  /*24860*/  HMMA.16816.F32.BF16 R12, R12, R6, R20 ;  /* 0x000000060c0c723c */ /* 0x010fe40000041814 */
[----:B------:R-:W3:Y:S04]  /*24870*/  LDL.LU.64 R22, [R1+0x3f60] ;  /* 0x003f600001167983 */ /* 0x000ee80000300a00 */
[----:B------:R-:W-:-:S02]  /*24880*/  MOV R16, R7 ;  /* 0x0000000700107202 */ /* 0x000fc40000000f00 */
[----:B------:R-:W3:Y:S04]  /*24890*/  LDL.LU.64 R6, [R1+0x3f58] ;  /* 0x003f580001067983 */ /* 0x000ee80000300a00 */
[----:B------:R-:W3:Y:S11]  /*248a0*/  LDL.LU.64 R4, [R1+0x3f50] ;  /* 0x003f500001047983 */ /* 0x000ef60000300a00 */
[----:B------:R0:W-:Y:S01]  /*248b0*/  STL.64 [R1+0x58], R14 ;  /* 0x0000580e01007387 */ /* 0x0001e20000100a00 */
[----:B------:R-:W-:-:S02]  /*248c0*/  MOV R24, R12 ;  /* 0x0000000c00187202 */ /* 0x000fc40000000f00 */
[----:B------:R-:W-:Y:S01]  /*248d0*/  MOV R25, R13 ;  /* 0x0000000d00197202 */ /* 0x000fe20000000f00 */
[----:B------:R-:W2:Y:S04]  /*248e0*/  LDL.LU R12, [R1+0x90] ;  /* 0x00009000010c7983 */ /* 0x000ea80000300800 */
[----:B------:R-:W2:Y:S04]  /*248f0*/  LDL.LU R13, [R1+0x94] ;  /* 0x00009400010d7983 */ /* 0x000ea80000300800 */
[----:B0-----:R-:W2:Y:S01]  /*24900*/  LDL.LU R14, [R1+0x98] ;  /* 0x00009800010e7983 */ /* 0x001ea20000300800 */
[----:B---3--:R-:W-:-:S15]  /*24910*/  HMMA.16816.F32.BF16 R8, R4, R22, R8 ;  /* 0x000000160408723c */ /* 0x008fde0000041808 */
[----:B------:R-:W-:-:S09]  /*24920*/  NOP ;  /* 0x0000000000007918 */ /* 0x000fd20000000000 */
[----:B------:R-:W-:Y:S01]  /*24930*/  MOV R22, R10 ;  /* 0x0000000a00167202 */ /* 0x000fe20000000f00 */
[----:B------:R-:W-:Y:S01]  /*24940*/  IMAD.MOV.U32 R20, RZ, RZ, R8 ;  /* 0x000000ffff147224 */ /* 0x000fe200078e0008 */
[----:B------:R-:W-:Y:S02]  /*24950*/  MOV R23, R11 ;  /* 0x0000000b00177202 */ /* 0x000fe40000000f00 */
[----:B------:R-:W-:Y:S01]  /*24960*/  MOV R21, R9 ;  /* 0x0000000900157202 */ /* 0x000fe20000000f00 */
[----:B------:R-:W3:Y:S04]  /*24970*/  LDL.LU.64 R10, [R1+0x3f48] ;  /* 0x003f4800010a7983 */ /* 0x000ee80000300a00 */
[----:B------:R-:W3:Y:S04]  /*24980*/  LDL.LU.64 R8, [R1+0x3f40] ;  /* 0x003f400001087983 */ /* 0x000ee80000300a00 */
[----:B------:R0:W-:Y:S04]  /*24990*/  STL.64 [R1+0x3ec8], R22 ;  /* 0x003ec81601007387 */ /* 0x0001e80000100a00 */
[----:B------:R3:W-:Y:S01]  /*249a0*/  STL.64 [R1+0x3ec0], R20 ;  /* 0x003ec01401007387 */ /* 0x0007e20000100a00 */
[----:B0-----:R-:W-:Y:S01]  /*249b0*/  MOV R22, R3 ;  /* 0x0000000300167202 */ /* 0x001fe20000000f00 */
[----:B------:R-:W-:Y:S01]  /*249c0*/  IMAD.MOV.U32 R23, RZ, RZ, R0 ;  /* 0x000000ffff177224 */ /* 0x000fe200078e0000 */
[----:B------:R-:W-:-:S06]  /*249d0*/  MOV R15, R29 ;  /* 0x0000001d000f7202 */ /* 0x000fcc0000000f00 */
[C---:B---3--:R-:W-:Y:S01]  /*249e0*/  HMMA.16816.F32.BF16 R20, R4.reuse, R22, R8 ;  /* 0x000000160414723c */ /* 0x048fe20000041808 */
[----:B------:R-:W3:Y:S04]  /*249f0*/  LDL.LU.64 R10, [R1+0x3f38] ;  /* 0x003f3800010a7983 */ /* 0x000ee80000300a00 */
[----:B------:R-:W4:Y:S01]  /*24a00*/  LDL.LU.64 R8, [R1+0x3f30] ;  /* 0x003f300001087983 */ /* 0x000f220000300a00 */
[----:B--2---:R-:W-:-:S15]  /*24a10*/  HMMA.16816.F32.BF16 R12, R4, R26, R12 ;  /* 0x0000001a040c723c */ /* 0x004fde000004180c */
[----:B------:R-:W-:-:S02]  /*24a20*/  NOP ;  /* 0x0000000000007918 */ /* 0x000fc40000000000 */
[----:B------:R0:W-:Y:S04]  /*24a30*/  STL.64 [R1+0x10], R20 ;  /* 0x0000101401007387 */ /* 0x0001e80000100a00 */
[----:B------:R4:W-:Y:S04]  /*24a40*/  STL.64 [R1+0x18], R22 ;  /* 0x0000181601007387 */ /* 0x0009e80000100a00 */
[----:B------:R-:W-:Y:S01]  /*24a50*/  STL [R1], R12 ;  /* 0x0000000c01007387 */ /* 0x000fe20000100800 */
[----:B0-----:R-:W-:Y:S01]  /*24a60*/  MOV R20, R18 ;  /* 0x0000001200147202 */ /* 0x001fe20000000f00 */
[----:B------:R-:W-:-:S02]  /*24a70*/  IMAD.MOV.U32 R21, RZ, RZ, R19 ;  /* 0x000000ffff157224 */ /* 0x000fc400078e0013 */
[----:B------:R-:W2:Y:S04]  /*24a80*/  LDL.LU R18, [R1+0x3f2c] ;  /* 0x003f2c0001127983 */ /* 0x000ea80000300800 */
[----:B------:R-:W2:Y:S01]  /*24a90*/  LDL.LU R19, [R1+0x3f28] ;  /* 0x003f280001137983 */ /* 0x000ea20000300800 */
[----:B----4-:R-:W-:Y:S02]  /*24aa0*/  MOV R22, R8 ;  /* 0x0000000800167202 */ /* 0x010fe40000000f00 */
[----:B------:R-:W-:Y:S01]  /*24ab0*/  MOV R23, R9 ;  /* 0x0000000900177202 */ /* 0x000fe20000000f00 */
[----:B------:R-:W4:Y:S04]  /*24ac0*/  LDL.LU R8, [R1+0x3f24] ;  /* 0x003f240001087983 */ /* 0x000f280000300800 */
[----:B------:R-:W4:Y:S04]  /*24ad0*/  LDL.LU R9, [R1+0x3f20] ;  /* 0x003f200001097983 */ /* 0x000f280000300800 */
[----:B------:R0:W-:Y:S04]  /*24ae0*/  STL.64 [R1+0x3ee8], R22 ;  /* 0x003ee81601007387 */ /* 0x0001e80000100a00 */
[----:B------:R3:W-:Y:S01]  /*24af0*/  STL.64 [R1+0x3ee0], R20 ;  /* 0x003ee01401007387 */ /* 0x0007e20000100a00 */
[----:B0-----:R-:W-:Y:S01]  /*24b00*/  IMAD.MOV.U32 R22, RZ, RZ, R2 ;  /* 0x000000ffff167224 */ /* 0x001fe200078e0002 */
[----:B---3--:R-:W-:-:S02]  /*24b10*/  MOV R20, R10 ;  /* 0x0000000a00147202 */ /* 0x008fc40000000f00 */
[----:B------:R-:W4:Y:S01]  /*24b20*/  LDL.LU R10, [R1+0x3f1c] ;  /* 0x003f1c00010a7983 */ /* 0x000f220000300800 */
[----:B------:R-:W-:-:S03]  /*24b30*/  MOV R21, R11 ;  /* 0x0000000b00157202 */ /* 0x000fc60000000f00 */
[----:B------:R-:W4:Y:S04]  /*24b40*/  LDL.LU R11, [R1+0x3f18] ;  /* 0x003f1800010b7983 */ /* 0x000f280000300800 */
[----:B------:R-:W3:Y:S01]  /*24b50*/  LDL.LU R2, [R1+0x3f14] ;  /* 0x003f140001027983 */ /* 0x000ee20000300800 */
[----:B------:R-:W-:-:S03]  /*24b60*/  MOV R23, R28 ;  /* 0x0000001c00177202 */ /* 0x000fc60000000f00 */
[----:B------:R-:W4:Y:S01]  /*24b70*/  LDL.LU R28, [R1+0x3f10] ;  /* 0x003f1000011c7983 */ /* 0x000f220000300800 */
[----:B------:R-:W-:Y:S02]  /*24b80*/  MOV R0, R13 ;  /* 0x0000000d00007202 */ /* 0x000fe40000000f00 */
[----:B------:R-:W-:Y:S02]  /*24b90*/  MOV R29, R14 ;  /* 0x0000000e001d7202 */ /* 0x000fe40000000f00 */
[----:B------:R-:W-:Y:S01]  /*24ba0*/  MOV R3, R15 ;  /* 0x0000000f00037202 */ /* 0x000fe20000000f00 */
[----:B------:R2:W-:Y:S04]  /*24bb0*/  STL.64 [R1+0x3ef8], R22 ;  /* 0x003ef81601007387 */ /* 0x0005e80000100a00 */
[----:B------:R0:W-:Y:S01]  /*24bc0*/  STL.64 [R1+0x3ef0], R20 ;  /* 0x003ef01401007387 */ /* 0x0001e20000100a00 */
[----:B--2---:R-:W-:-:S03]  /*24bd0*/  MOV R22, R19 ;  /* 0x0000001300167202 */ /* 0x004fc60000000f00 */
[----:B0-----:R-:W2:Y:S01]  /*24be0*/  LDL.LU R20, [R1+0xb0] ;  /* 0x0000b00001147983 */ /* 0x001ea20000300800 */
[----:B------:R-:W-:-:S03]  /*24bf0*/  MOV R23, R18 ;  /* 0x0000001200177202 */ /* 0x000fc60000000f00 */
[----:B------:R-:W2:Y:S04]  /*24c00*/  LDL.LU R21, [R1+0xb4] ;  /* 0x0000b40001157983 */ /* 0x000ea80000300800 */
[----:B---3--:R-:W0:Y:S04]  /*24c10*/  LDSM.16.MT88.4 R12, [R2+UR6+0x20c00] ;  /* 0x020c0006020c783b */ /* 0x008e280008004200 */
[----:B0-----:R0:W-:Y:S02]  /*24c20*/  STL.64 [R1+0x3e58], R14 ;  /* 0x003e580e01007387 */ /* 0x0011e40000100a00 */
[----:B0-----:R-:W-:Y:S01]  /*24c30*/  MOV R14, R17 ;  /* 0x00000011000e7202 */ /* 0x001fe20000000f00 */
[----:B------:R-:W-:-:S02]  /*24c40*/  IMAD.MOV.U32 R15, RZ, RZ, R16 ;  /* 0x000000ffff0f7224 */ /* 0x000fc400078e0010 */
[----:B----4-:R-:W0:Y:S04]  /*24c50*/  LDSM.16.MT88.4 R16, [R28+UR6+0x20c00] ;  /* 0x020c00061c10783b */ /* 0x010e280008004200 */
[----:B------:R-:W-:Y:S04]  /*24c60*/  STL.64 [R1+0x3e50], R12 ;  /* 0x003e500c01007387 */ /* 0x000fe80000100a00 */
[----:B------:R-:W-:Y:S04]  /*24c70*/  STL [R1+0x3e64], R28 ;  /* 0x003e641c01007387 */ /* 0x000fe80000100800 */
[----:B0-----:R-:W-:Y:S04]  /*24c80*/  STL.64 [R1+0x3e10], R18 ;  /* 0x003e101201007387 */ /* 0x001fe80000100a00 */
[----:B------:R0:W-:Y:S04]  /*24c90*/  STL.64 [R1+0x3e08], R16 ;  /* 0x003e081001007387 */ /* 0x0001e80000100a00 */
[----:B0-----:R-:W3:Y:S04]  /*24ca0*/  LDL.LU.64 R16, [R1+0x100] ;  /* 0x0001000001107983 */ /* 0x001ee80000300a00 */
[----:B------:R-:W4:Y:S01]  /*24cb0*/  LDL.LU.64 R18, [R1+0x108] ;  /* 0x0001080001127983 */ /* 0x000f220000300a00 */
[----:B------:R-:W-:Y:S03]  /*24cc0*/  HMMA.16816.F32.BF16 R12, R4, R14, R8 ;  /* 0x0000000e040c723c */ /* 0x000fe60000041808 */
[----:B----4-:R-:W-:Y:S04]  /*24cd0*/  STL [R1+0x3e34], R18 ;  /* 0x003e341201007387 */ /* 0x010fe80000100800 */
[----:B------:R-:W-:Y:S04]  /*24ce0*/  STL [R1+0x3e18], R19 ;  /* 0x003e181301007387 */ /* 0x000fe80000100800 */
[----:B------:R-:W2:Y:S04]  /*24cf0*/  LDL.LU.64 R10, [R1+0x3f08] ;  /* 0x003f0800010a7983 */ /* 0x000ea80000300a00 */
[----:B------:R-:W2:Y:S04]  /*24d00*/  LDL.LU.64 R8, [R1+0x3f00] ;  /* 0x003f000001087983 */ /* 0x000ea80000300a00 */
[----:B------:R-:W2:Y:S04]  /*24d10*/  LDL.LU.64 R4, [R1+0xd0] ;  /* 0x0000d00001047983 */ /* 0x000ea80000300a00 */
[----:B------:R-:W4:Y:S04]  /*24d20*/  LDL.LU R26, [R1+0x58] ;  /* 0x00005800011a7983 */ /* 0x000f280000300800 */
[----:B------:R-:W4:Y:S01]  /*24d30*/  LDL.LU R27, [R1+0x5c] ;  /* 0x00005c00011b7983 */ /* 0x000f220000300800 */
[----:B--2---:R-:W-:Y:S03]  /*24d40*/  HMMA.16816.F32.BF16 R20, R8, R4, R20 ;  /* 0x000000040814723c */ /* 0x004fe60000041814 */
[----:B----4-:R-:W-:Y:S04]  /*24d50*/  STL.64 [R1+0x3ed8], R26 ;  /* 0x003ed81a01007387 */ /* 0x010fe80000100a00 */
[----:B------:R0:W-:Y:S04]  /*24d60*/  STL.64 [R1+0x3ed0], R24 ;  /* 0x003ed01801007387 */ /* 0x0001e80000100a00 */
[----:B0-----:R-:W2:-:S13]  /*24d70*/  LDL.LU.64 R24, [R1+0xf0] ;  /* 0x0000f00001187983 */ /* 0x001e9a0000300a00 */
[----:B------:R-:W-:Y:S01]  /*24d80*/  MOV R7, R20 ;  /* 0x0000001400077202 */ /* 0x000fe20000000f00 */
[----:B------:R0:W-:Y:S01]  /*24d90*/  STL [R1+0x3e68], R14 ;  /* 0x003e680e01007387 */ /* 0x0001e20000100800 */
[----:B------:R-:W-:-:S03]  /*24da0*/  MOV R6, R21 ;  /* 0x0000001500067202 */ /* 0x000fc60000000f00 */
[----:B------:R1:W-:Y:S01]  /*24db0*/  STL [R1+0x3e60], R15 ;  /* 0x003e600f01007387 */ /* 0x0003e20000100800 */
[----:B0-----:R-:W-:Y:S01]  /*24dc0*/  MOV R14, R5 ;  /* 0x00000005000e7202 */ /* 0x001fe20000000f00 */
[----:B------:R-:W-:Y:S01]  /*24dd0*/  IMAD.MOV.U32 R5, RZ, RZ, R22 ;  /* 0x000000ffff057224 */ /* 0x000fe200078e0016 */
[----:B-1----:R-:W-:Y:S02]  /*24de0*/  MOV R15, R4 ;  /* 0x00000004000f7202 */ /* 0x002fe40000000f00 */
[----:B------:R-:W-:Y:S02]  /*24df0*/  MOV R4, R23 ;  /* 0x0000001700047202 */ /* 0x000fe40000000f00 */
[----:B------:R-:W4:Y:S04]  /*24e00*/  LDL.LU.64 R22, [R1+0x3ef8] ;  /* 0x003ef80001167983 */ /* 0x000f280000300a00 */
[----:B------:R-:W4:Y:S04]  /*24e10*/  LDL.LU.64 R20, [R1+0x3ef0] ;  /* 0x003ef00001147983 */ /* 0x000f280000300a00 */
[----:B------:R-:W-:Y:S04]  /*24e20*/  STL.64 [R1+0x3e78], R6 ;  /* 0x003e780601007387 */ /* 0x000fe80000100a00 */
[----:B------:R0:W-:Y:S04]  /*24e30*/  STL.64 [R1+0x3e70], R4 ;  /* 0x003e700401007387 */ /* 0x0001e80000100a00 */
[----:B0-----:R-:W4:Y:S04]  /*24e40*/  LDL.LU R4, [R1+0xe0] ;  /* 0x0000e00001047983 */ /* 0x001f280000300800 */
[----:B------:R-:W4:Y:S02]  /*24e50*/  LDL.LU R5, [R1+0xe4] ;  /* 0x0000e40001057983 */ /* 0x000f240000300800 */
[----:B----4-:R-:W-:-:S15]  /*24e60*/  HMMA.16816.F32.BF16 R20, R8, R4, R20 ;  /* 0x000000040814723c */ /* 0x010fde0000041814 */
[----:B------:R-:W-:-:S08]  /*24e70*/  NOP ;  /* 0x0000000000007918 */ /* 0x000fd00000000000 */
[----:B------:R-:W-:Y:S01]  /*24e80*/  STL.64 [R1+0x70], R20 ;  /* 0x0000701401007387 */ /* 0x000fe20000100a00 */
[----:B------:R-:W-:-:S03]  /*24e90*/  MOV R18, R23 ;  /* 0x0000001700127202 */ /* 0x000fc60000000f00 */
[----:B------:R0:W-:Y:S04]  /*24ea0*/  STL [R1+0x78], R22 ;  /* 0x0000781601007387 */ /* 0x0001e80000100800 */
[----:B0-----:R-:W4:Y:S04]  /*24eb0*/  LDL.LU.64 R22, [R1+0x3ee8] ;  /* 0x003ee80001167983 */ /* 0x001f280000300a00 */
[----:B------:R-:W4:Y:S01]  /*24ec0*/  LDL.LU.64 R20, [R1+0x3ee0] ;  /* 0x003ee00001147983 */ /* 0x000f220000300a00 */
[----:B--2---:R-:W-:-:S03]  /*24ed0*/  IMAD.MOV.U32 R7, RZ, RZ, R24 ;  /* 0x000000ffff077224 */ /* 0x004fc600078e0018 */
[----:B------:R0:W-:Y:S01]  /*24ee0*/  STL.64 [R1+0x3e90], R4 ;  /* 0x003e900401007387 */ /* 0x0001e20000100a00 */
[----:B------:R-:W-:-:S03]  /*24ef0*/  MOV R6, R25 ;  /* 0x0000001900067202 */ /* 0x000fc60000000f00 */
[----:B------:R-:W3:Y:S01]  /*24f00*/  LDL.LU.64 R26, [R1+0x3ed8] ;  /* 0x003ed800011a7983 */ /* 0x000ee20000300a00 */
[----:B0-----:R-:W-:Y:S02]  /*24f10*/  MOV R4, R15 ;  /* 0x0000000f00047202 */ /* 0x001fe40000000f00 */
[----:B------:R-:W-:Y:S01]  /*24f20*/  MOV R5, R14 ;  /* 0x0000000e00057202 */ /* 0x000fe20000000f00 */
[----:B----4-:R-:W-:Y:S01]  /*24f30*/  HMMA.16816.F32.BF16 R20, R8, R24, R20 ;  /* 0x000000180814723c */ /* 0x010fe20000041814 */
[----:B------:R-:W3:-:S15]  /*24f40*/  LDL.LU.64 R24, [R1+0x3ed0] ;  /* 0x003ed00001187983 */ /* 0x000ede0000300a00 */
[----:B------:R-:W-:-:S08]  /*24f50*/  NOP ;  /* 0x0000000000007918 */ /* 0x000fd00000000000 */
[----:B------:R-:W-:Y:S02]  /*24f60*/  MOV R14, R20 ;  /* 0x00000014000e7202 */ /* 0x000fe40000000f00 */
[----:B------:R-:W-:Y:S01]  /*24f70*/  MOV R15, R22 ;  /* 0x00000016000f7202 */ /* 0x000fe20000000f00 */
[----:B------:R-:W-:Y:S01]  /*24f80*/  IMAD.MOV.U32 R19, RZ, RZ, R23 ;  /* 0x000000ffff137224 */ /* 0x000fe200078e0017 */
[----:B------:R-:W-:Y:S01]  /*24f90*/  MOV R28, R21 ;  /* 0x00000015001c7202 */ /* 0x000fe20000000f00 */
[----:B------:R-:W2:Y:S04]  /*24fa0*/  LDL.LU.64 R22, [R1+0x3ec8] ;  /* 0x003ec80001167983 */ /* 0x000ea80000300a00 */
[----:B------:R-:W4:Y:S04]  /*24fb0*/  LDL.LU.64 R20, [R1+0x3ec0] ;  /* 0x003ec00001147983 */ /* 0x000f280000300a00 */
[----:B------:R-:W-:Y:S04]  /*24fc0*/  STL.64 [R1+0x3e88], R14 ;  /* 0x003e880e01007387 */ /* 0x000fe80000100a00 */
[----:B------:R0:W-:Y:S04]  /*24fd0*/  STL.64 [R1+0x3e80], R12 ;  /* 0x003e800c01007387 */ /* 0x0001e80000100a00 */
[----:B0-----:R-:W3:Y:S04]  /*24fe0*/  LDL.LU R12, [R1+0x10] ;  /* 0x00001000010c7983 */ /* 0x001ee80000300800 */
[----:B------:R-:W3:Y:S04]  /*24ff0*/  LDL.LU R13, [R1+0x14] ;  /* 0x00001400010d7983 */ /* 0x000ee80000300800 */
[----:B------:R-:W2:Y:S04]  /*25000*/  LDL.LU R14, [R1+0x18] ;  /* 0x00001800010e7983 */ /* 0x000ea80000300800 */
[----:B------:R-:W2:Y:S04]  /*25010*/  LDL.LU R15, [R1+0x1c] ;  /* 0x00001c00010f7983 */ /* 0x000ea80000300800 */
[----:B--2---:R0:W-:Y:S04]  /*25020*/  STL.64 [R1+0x3ea0], R14 ;  /* 0x003ea00e01007387 */ /* 0x0041e80000100a00 */
[----:B---3--:R4:W-:Y:S01]  /*25030*/  STL.64 [R1+0x3e98], R12 ;  /* 0x003e980c01007387 */ /* 0x0089e20000100a00 */
[----:B0-----:R-:W-:-:S02]  /*25040*/  MOV R14, R22 ;  /* 0x00000016000e7202 */ /* 0x001fc40000000f00 */
[----:B----4-:R-:W-:Y:S02]  /*25050*/  MOV R12, R20 ;  /* 0x00000014000c7202 */ /* 0x010fe40000000f00 */
[----:B------:R-:W2:Y:S01]  /*25060*/  LDL.LU R20, [R1+0x3eb8] ;  /* 0x003eb80001147983 */ /* 0x000ea20000300800 */
[----:B------:R-:W-:Y:S02]  /*25070*/  MOV R13, R21 ;  /* 0x00000015000d7202 */ /* 0x000fe40000000f00 */
[----:B------:R-:W-:Y:S01]  /*25080*/  MOV R15, R23 ;  /* 0x00000017000f7202 */ /* 0x000fe20000000f00 */
[----:B------:R-:W2:Y:S04]  /*25090*/  LDL.LU R21, [R1+0x3eb4] ;  /* 0x003eb40001157983 */ /* 0x000ea80000300800 */
[----:B------:R-:W2:Y:S04]  /*250a0*/  LDL.LU R22, [R1+0x3eb0] ;  /* 0x003eb00001167983 */ /* 0x000ea80000300800 */
[----:B------:R-:W2:Y:S01]  /*250b0*/  LDL.LU R23, [R1+0x3eac] ;  /* 0x003eac0001177983 */ /* 0x000ea20000300800 */
[----:B------:R-:W-:Y:S07]  /*250c0*/  HMMA.16816.F32.BF16 R24, R8, R16, R24 ;  /* 0x000000100818723c */ /* 0x000fee0000041818 */
[----:B------:R-:W-:Y:S01]  /*250d0*/  IMAD.MOV.U32 R8, RZ, RZ, R7 ;  /* 0x000000ffff087224 */ /* 0x000fe200078e0007 */
[----:B------:R-:W-:-:S15]  /*250e0*/  MOV R9, R6 ;  /* 0x0000000600097202 */ /* 0x000fde0000000f00 */
[----:B------:R-:W-:Y:S04]  /*250f0*/  STL.64 [R1+0x3e28], R26 ;  /* 0x003e281a01007387 */ /* 0x000fe80000100a00 */
[----:B------:R0:W-:Y:S04]  /*25100*/  STL.64 [R1+0x3e20], R24 ;  /* 0x003e201801007387 */ /* 0x0001e80000100a00 */
[----:B0-----:R-:W3:Y:S01]  /*25110*/  LDL.LU R24, [R1] ;  /* 0x0000000001187983 */ /* 0x001ee20000300800 */
[----:B------:R-:W-:-:S03]  /*25120*/  MOV R25, R0 ;  /* 0x0000000000197202 */ /* 0x000fc60000000f00 */
[----:B------:R-:W4:Y:S01]  /*25130*/  LDL.LU R0, [R1+0x3ea8] ;  /* 0x003ea80001007983 */ /* 0x000f220000300800 */
[----:B--2---:R-:W-:Y:S03]  /*25140*/  HMMA.16816.F32.BF16 R4, R20, R4, R12 ;  /* 0x000000041404723c */ /* 0x004fe6000004180c */
[----:B------:R-:W2:Y:S04]  /*25150*/  LDL.LU.64 R14, [R1+0x3ea0] ;  /* 0x003ea000010e7983 */ /* 0x000ea80000300a00 */
[----:B------:R-:W2:-:S15]  /*25160*/  LDL.LU.64 R12, [R1+0x3e98] ;  /* 0x003e9800010c7983 */ /* 0x000e9e0000300a00 */
[----:B------:R-:W-:-:S01]  /*25170*/  NOP ;  /* 0x0000000000007918 */ /* 0x000fc20000000000 */
[----:B------:R0:W-:Y:S04]  /*25180*/  STL.64 [R1+0x20], R4 ;  /* 0x0000200401007387 */ /* 0x0001e80000100a00 */
[----:B------:R2:W-:Y:S04]  /*25190*/  STL.64 [R1+0x28], R6 ;  /* 0x0000280601007387 */ /* 0x0005e80000100a00 */
[----:B0-----:R-:W2:Y:S01]  /*251a0*/  LDL.LU.64 R4, [R1+0x3e90] ;  /* 0x003e900001047983 */ /* 0x001ea20000300a00 */
[----:B------:R-:W-:Y:S02]  /*251b0*/  MOV R26, R29 ;  /* 0x0000001d001a7202 */ /* 0x000fe40000000f00 */
[----:B------:R-:W-:-:S07]  /*251c0*/  MOV R27, R3 ;  /* 0x00000003001b7202 */ /* 0x000fce0000000f00 */
[C---:B---3--:R-:W-:Y:S01]  /*251d0*/  HMMA.16816.F32.BF16 R24, R20.reuse, R8, R24 ;  /* 0x000000081418723c */ /* 0x048fe20000041818 */
[----:B------:R-:W0:Y:S05]  /*251e0*/  LDSM.16.MT88.4 R8, [R2+UR6+0x21000] ;  /* 0x021000060208783b */ /* 0x000e2a0008004200 */
[----:B--2---:R-:W-:Y:S01]  /*251f0*/  HMMA.16816.F32.BF16 R4, R20, R4, R12 ;  /* 0x000000041404723c */ /* 0x004fe2000004180c */
[----:B------:R-:W2:Y:S04]  /*25200*/  LDL.LU.64 R14, [R1+0x3e88] ;  /* 0x003e8800010e7983 */ /* 0x000ea80000300a00 */
[----:B------:R-:W3:-:S15]  /*25210*/  LDL.LU.64 R12, [R1+0x3e80] ;  /* 0x003e8000010c7983 */ /* 0x000ede0000300a00 */
[----:B------:R-:W-:-:S03]  /*25220*/  NOP ;  /* 0x0000000000007918 */ /* 0x000fc60000000000 */
[----:B------:R-:W-:Y:S01]  /*25230*/  STL.64 [R1+0x10], R4 ;  /* 0x0000100401007387 */ /* 0x000fe20000100a00 */
[----:B------:R-:W-:-:S03]  /*25240*/  IMAD.MOV.U32 R3, RZ, RZ, R7 ;  /* 0x000000ffff037224 */ /* 0x000fc600078e0007 */
[----:B------:R1:W-:Y:S04]  /*25250*/  STL [R1+0x18], R6 ;  /* 0x0000180601007387 */ /* 0x0003e80000100800 */
[----:B-1----:R-:W3:Y:S04]  /*25260*/  LDL.LU.64 R6, [R1+0x3e78] ;  /* 0x003e780001067983 */ /* 0x002ee80000300a00 */
[----:B------:R-:W3:Y:S04]  /*25270*/  LDL.LU.64 R4, [R1+0x3e70] ;  /* 0x003e700001047983 */ /* 0x000ee80000300a00 */
[----:B------:R-:W-:Y:S04]  /*25280*/  STL [R1+0x3e38], R3 ;  /* 0x003e380301007387 */ /* 0x000fe80000100800 */
[----:B0-----:R-:W-:Y:S04]  /*25290*/  STL [R1+0x3db0], R9 ;  /* 0x003db00901007387 */ /* 0x001fe80000100800 */
[----:B------:R-:W-:Y:S04]  /*252a0*/  STL.64 [R1], R24 ;  /* 0x0000001801007387 */ /* 0x000fe80000100a00 */
[----:B------:R-:W-:Y:S04]  /*252b0*/  STL.64 [R1+0x8], R26 ;  /* 0x0000081a01007387 */ /* 0x000fe80000100a00 */
[----:B------:R-:W-:Y:S04]  /*252c0*/  STL [R1+0x3dac], R10 ;  /* 0x003dac0a01007387 */ /* 0x000fe80000100800 */
[----:B------:R-:W-:Y:S04]  /*252d0*/  STL [R1+0x3da8], R11 ;  /* 0x003da80b01007387 */ /* 0x000fe80000100800 */
[----:B------:R-:W-:Y:S04]  /*252e0*/  STL [R1+0x3e30], R8 ;  /* 0x003e300801007387 */ /* 0x000fe80000100800 */
[----:B----4-:R-:W0:Y:S04]  /*252f0*/  LDSM.16.M88.4 R8, [R0+UR6+0x8080] ;  /* 0x008080060008783b */ /* 0x010e280008000200 */
[----:B------:R-:W1:Y:S04]  /*25300*/  LDSM.16.M88.4 R24, [R0+UR6+0x80] ;  /* 0x000080060018783b */ /* 0x000e680008000200 */
[----:B0-----:R-:W-:Y:S04]  /*25310*/  STL [R1+0xb0], R8 ;  /* 0x0000b00801007387 */ /* 0x001fe80000100800 */
[----:B-1----:R-:W-:Y:S01]  /*25320*/  STL.64 [R1+0x90], R24 ;  /* 0x0000901801007387 */ /* 0x002fe20000100a00 */
[----:B------:R-:W-:-:S03]  /*25330*/  MOV R29, R9 ;  /* 0x00000009001d7202 */ /* 0x000fc60000000f00 */
[----:B------:R-:W-:Y:S04]  /*25340*/  STL.64 [R1+0x98], R26 ;  /* 0x0000981a01007387 */ /* 0x000fe80000100a00 */
[----:B------:R-:W0:Y:S04]  /*25350*/  LDSM.16.M88.4 R24, [R0+UR6+0x10080] ;  /* 0x010080060018783b */ /* 0x000e280008000200 */
[----:B------:R-:W-:Y:S04]  /*25360*/  STL.64 [R1+0xb8], R10 ;  /* 0x0000b80a01007387 */ /* 0x000fe80000100a00 */
[----:B------:R-:W1:Y:S04]  /*25370*/  LDSM.16.M88.4 R8, [R0+UR6+0x18080] ;  /* 0x018080060008783b */ /* 0x000e680008000200 */
[----:B0-----:R0:W-:Y:S04]  /*25380*/  STL.64 [R1+0xc0], R24 ;  /* 0x0000c01801007387 */ /* 0x0011e80000100a00 */
[----:B------:R4:W-:Y:S01]  /*25390*/  STL.64 [R1+0xc8], R26 ;  /* 0x0000c81a01007387 */ /* 0x0009e20000100a00 */
[----:B0-----:R-:W-:-:S02]  /*253a0*/  MOV R25, R28 ;  /* 0x0000001c00197202 */ /* 0x001fc40000000f00 */
[----:B--2---:R-:W-:Y:S02]  /*253b0*/  MOV R24, R14 ;  /* 0x0000000e00187202 */ /* 0x004fe40000000f00 */
[----:B------:R-:W2:Y:S04]  /*253c0*/  LDL.LU R14, [R1+0x3e68] ;  /* 0x003e6800010e7983 */ /* 0x000ea80000300800 */
[----:B-1----:R-:W-:Y:S04]  /*253d0*/  STL.64 [R1+0x110], R8 ;  /* 0x0001100801007387 */ /* 0x002fe80000100a00 */
[----:B------:R0:W-:Y:S04]  /*253e0*/  STL.64 [R1+0x118], R10 ;  /* 0x0001180a01007387 */ /* 0x0001e80000100a00 */
[----:B------:R-:W2:Y:S01]  /*253f0*/  LDL.LU R28, [R1+0x3e64] ;  /* 0x003e6400011c7983 */ /* 0x000ea20000300800 */
[----:B----4-:R-:W-:-:S03]  /*25400*/  MOV R26, R15 ;  /* 0x0000000f001a7202 */ /* 0x010fc60000000f00 */
[----:B------:R-:W4:Y:S01]  /*25410*/  LDL.LU R15, [R1+0x3e60] ;  /* 0x003e6000010f7983 */ /* 0x000f220000300800 */
[----:B------:R-:W-:-:S05]  /*25420*/  IMAD.MOV.U32 R27, RZ, RZ, R19 ;  /* 0x000000ffff1b7224 */ /* 0x000fca00078e0013 */
[----:B------:R-:W-:Y:S04]  /*25430*/  STL.64 [R1+0x3e48], R26 ;  /* 0x003e481a01007387 */ /* 0x000fe80000100a00 */
[----:B------:R3:W-:Y:S04]  /*25440*/  STL.64 [R1+0x3e40], R24 ;  /* 0x003e401801007387 */ /* 0x0007e80000100a00 */
[----:B0-----:R-:W4:Y:S01]  /*25450*/  LDL.LU.64 R10, [R1+0xf8] ;  /* 0x0000f800010a7983 */ /* 0x001f220000300a00 */
[----:B---3--:R-:W-:Y:S02]  /*25460*/  MOV R24, R7 ;  /* 0x0000000700187202 */ /* 0x008fe40000000f00 */
[----:B------:R-:W-:-:S02]  /*25470*/  MOV R25, R6 ;  /* 0x0000000600197202 */ /* 0x000fc40000000f00 */
[----:B------:R-:W-:Y:S02]  /*25480*/  MOV R26, R5 ;  /* 0x00000005001a7202 */ /* 0x000fe40000000f00 */
[----:B------:R-:W-:Y:S01]  /*25490*/  MOV R27, R4 ;  /* 0x00000004001b7202 */ /* 0x000fe20000000f00 */
[----:B------:R-:W-:Y:S04]  /*254a0*/  STL [R1+0x3c20], R0 ;  /* 0x003c200001007387 */ /* 0x000fe80000100800 */
[----:B--2---:R-:W0:Y:S01]  /*254b0*/  LDSM.16.MT88.4 R4, [R28+UR6+0x21000] ;  /* 0x021000061c04783b */ /* 0x004e220008004200 */
[----:B----4-:R-:W-:Y:S03]  /*254c0*/  HMMA.16816.F32.BF16 R20, R20, R16, R12 ;  /* 0x000000101414723c */ /* 0x010fe6000004180c */
[----:B0-----:R0:W-:Y:S04]  /*254d0*/  STL.64 [R1+0x3d78], R6 ;  /* 0x003d780601007387 */ /* 0x0011e80000100a00 */
[----:B------:R1:W-:Y:S04]  /*254e0*/  STL.64 [R1+0x3d70], R4 ;  /* 0x003d700401007387 */ /* 0x0003e80000100a00 */
[----:B0-----:R-:W2:Y:S04]  /*254f0*/  LDL.LU.64 R6, [R1+0xd8] ;  /* 0x0000d80001067983 */ /* 0x001ea80000300a00 */
[----:B------:R-:W2:Y:S04]  /*25500*/  LDL.LU.64 R14, [R1+0x3e58] ;  /* 0x003e5800010e7983 */ /* 0x000ea80000300a00 */
[----:B------:R-:W2:Y:S05]  /*25510*/  LDL.LU.64 R12, [R1+0x3e50] ;  /* 0x003e5000010c7983 */ /* 0x000eaa0000300a00 */
[----:B------:R-:W-:-:S02]  /*25520*/  MOV R16, R22 ;  /* 0x0000001600107202 */ /* 0x000fc40000000f00 */
[----:B------:R-:W-:Y:S02]  /*25530*/  MOV R0, R23 ;  /* 0x0000001700007202 */ /* 0x000fe40000000f00 */
[----:B------:R-:W3:Y:S01]  /*25540*/  LDL.LU.64 R22, [R1+0xe8] ;  /* 0x0000e80001167983 */ /* 0x000ee20000300a00 */
[----:B--2---:R-:W-:Y:S06]  /*25550*/  HMMA.16816.F32.BF16 R24, R12, R6, R24 ;  /* 0x000000060c18723c */ /* 0x004fec0000041818 */
[----:B------:R-:W-:-:S15]  /*25560*/  MOV R9, R6 ;  /* 0x0000000600097202 */ /* 0x000fde0000000f00 */
[----:B------:R-:W-:-:S03]  /*25570*/  NOP ;  /* 0x0000000000007918 */ /* 0x000fc60000000000 */
[----:B-1----:R-:W-:Y:S02]  /*25580*/  MOV R5, R26 ;  /* 0x0000001a00057202 */ /* 0x002fe40000000f00 */
[----:B------:R-:W-:Y:S01]  /*25590*/  MOV R4, R27 ;  /* 0x0000001b00047202 */ /* 0x000fe20000000f00 */
[----:B------:R0:W-:Y:S04]  /*255a0*/  STL.64 [R1+0x40], R24 ;  /* 0x0000401801007387 */ /* 0x0001e80000100a00 */
[----:B------:R-:W2:Y:S04]  /*255b0*/  LDL.LU.64 R26, [R1+0x3e48] ;  /* 0x003e4800011a7983 */ /* 0x000ea80000300a00 */
[----:B0-----:R-:W2:Y:S04]  /*255c0*/  LDL.LU.64 R24, [R1+0x3e40] ;  /* 0x003e400001187983 */ /* 0x001ea80000300a00 */
[----:B------:R0:W-:Y:S04]  /*255d0*/  STL.64 [R1+0x3e00], R4 ;  /* 0x003e000401007387 */ /* 0x0001e80000100a00 */
[----:B0-----:R-:W4:Y:S04]  /*255e0*/  LDL.LU R4, [R1+0x70] ;  /* 0x0000700001047983 */ /* 0x001f280000300800 */
[----:B------:R-:W4:Y:S04]  /*255f0*/  LDL.LU R5, [R1+0x74] ;  /* 0x0000740001057983 */ /* 0x000f280000300800 */
[----:B------:R-:W4:Y:S01]  /*25600*/  LDL.LU R6, [R1+0x78] ;  /* 0x0000780001067983 */ /* 0x000f220000300800 */
[----:B------:R-:W-:Y:S01]  /*25610*/  IMAD.MOV.U32 R8, RZ, RZ, R7 ;  /* 0x000000ffff087224 */ /* 0x000fe200078e0007 */
[----:B------:R-:W-:Y:S01]  /*25620*/  MOV R7, R18 ;  /* 0x0000001200077202 */ /* 0x000fe20000000f00 */
[----:B---3--:R-:W-:Y:S01]  /*25630*/  IMAD.MOV.U32 R18, RZ, RZ, R23 ;  /* 0x000000ffff127224 */ /* 0x008fe200078e0017 */
[----:B------:R-:W-:Y:S01]  /*25640*/  MOV R3, R22 ;  /* 0x0000001600037202 */ /* 0x000fe20000000f00 */
[----:B------:R-:W-:Y:S01]  /*25650*/  IMAD.MOV.U32 R19, RZ, RZ, R20 ;  /* 0x000000ffff137224 */ /* 0x000fe200078e0014 */
[----:B------:R-:W-:-:S03]  /*25660*/  MOV R17, R21 ;  /* 0x0000001500117202 */ /* 0x000fc60000000f00 */
[----:B----4-:R-:W-:-:S15]  /*25670*/  HMMA.16816.F32.BF16 R4, R12, R22, R4 ;  /* 0x000000160c04723c */ /* 0x010fde0000041804 */
[----:B------:R-:W-:-:S09]  /*25680*/  NOP ;  /* 0x0000000000007918 */ /* 0x000fd20000000000 */
[----:B------:R-:W-:Y:S02]  /*25690*/  MOV R23, R4 ;  /* 0x0000000400177202 */ /* 0x000fe40000000f00 */
[----:B------:R-:W-:Y:S02]  /*256a0*/  MOV R22, R5 ;  /* 0x0000000500167202 */ /* 0x000fe40000000f00 */
[----:B------:R-:W-:Y:S02]  /*256b0*/  MOV R21, R6 ;  /* 0x0000000600157202 */ /* 0x000fe40000000f00 */
[----:B------:R-:W-:Y:S01]  /*256c0*/  MOV R20, R7 ;  /* 0x0000000700147202 */ /* 0x000fe20000000f00 */
[----:B------:R-:W-:Y:S04]  /*256d0*/  STL.64 [R1+0x3dd0], R22 ;  /* 0x003dd01601007387 */ /* 0x000fe80000100a00 */
[----:B------:R0:W-:Y:S04]  /*256e0*/  STL.64 [R1+0x3dc8], R20 ;  /* 0x003dc81401007387 */ /* 0x0001e80000100a00 */
[----:B0-----:R-:W3:Y:S04]  /*256f0*/  LDL.LU R20, [R1] ;  /* 0x0000000001147983 */ /* 0x001ee80000300800 */
[----:B------:R-:W3:Y:S04]  /*25700*/  LDL.LU R21, [R1+0x4] ;  /* 0x0000040001157983 */ /* 0x000ee80000300800 */
[----:B------:R-:W4:Y:S04]  /*25710*/  LDL.LU R22, [R1+0x8] ;  /* 0x0000080001167983 */ /* 0x000f280000300800 */
[----:B------:R-:W4:Y:S04]  /*25720*/  LDL.LU R23, [R1+0xc] ;  /* 0x00000c0001177983 */ /* 0x000f280000300800 */
[----:B------:R-:W3:Y:S04]  /*25730*/  LDL.LU R4, [R1+0x20] ;  /* 0x0000200001047983 */ /* 0x000ee80000300800 */
[----:B------:R-:W3:Y:S04]  /*25740*/  LDL.LU R5, [R1+0x24] ;  /* 0x0000240001057983 */ /* 0x000ee80000300800 */
[----:B------:R-:W3:Y:S04]  /*25750*/  LDL.LU R6, [R1+0x28] ;  /* 0x0000280001067983 */ /* 0x000ee80000300800 */
[----:B------:R-:W3:Y:S01]  /*25760*/  LDL.LU R7, [R1+0x2c] ;  /* 0x00002c0001077983 */ /* 0x000ee20000300800 */
[----:B--2---:R-:W-:Y:S03]  /*25770*/  HMMA.16816.F32.BF16 R24, R12, R10, R24 ;  /* 0x0000000a0c18723c */ /* 0x004fe60000041818 */
[----:B----4-:R0:W-:Y:S04]  /*25780*/  STL.64 [R1+0x3de0], R22 ;  /* 0x003de01601007387 */ /* 0x0101e80000100a00 */
[----:B---3--:R-:W-:Y:S01]  /*25790*/  STL.64 [R1+0x3dd8], R20 ;  /* 0x003dd81401007387 */ /* 0x008fe20000100a00 */
[----:B0-----:R-:W-:Y:S01]  /*257a0*/  IMAD.MOV.U32 R22, RZ, RZ, R3 ;  /* 0x000000ffff167224 */ /* 0x001fe200078e0003 */
[----:B------:R-:W-:-:S02]  /*257b0*/  MOV R23, R18 ;  /* 0x0000001200177202 */ /* 0x000fc40000000f00 */
[----:B------:R-:W2:Y:S04]  /*257c0*/  LDL.LU R3, [R1+0x3e38] ;  /* 0x003e380001037983 */ /* 0x000ea80000300800 */
[----:B------:R-:W3:Y:S04]  /*257d0*/  LDL.LU R18, [R1+0x3e34] ;  /* 0x003e340001127983 */ /* 0x000ee80000300800 */
[----:B------:R0:W-:Y:S02]  /*257e0*/  STL.64 [R1+0x3df8], R22 ;  /* 0x003df81601007387 */ /* 0x0001e40000100a00 */
[----:B0-----:R-:W-:-:S02]  /*257f0*/  MOV R23, R8 ;  /* 0x0000000800177202 */ /* 0x001fc40000000f00 */
[----:B------:R-:W4:Y:S01]  /*25800*/  LDL.LU R8, [R1+0x3e30] ;  /* 0x003e300001087983 */ /* 0x000f220000300800 */
[----:B------:R-:W-:Y:S01]  /*25810*/  MOV R21, R10 ;  /* 0x0000000a00157202 */ /* 0x000fe20000000f00 */
[----:B------:R-:W-:Y:S01]  /*25820*/  IMAD.MOV.U32 R20, RZ, RZ, R11 ;  /* 0x000000ffff147224 */ /* 0x000fe200078e000b */
[----:B------:R-:W-:Y:S02]  /*25830*/  MOV R22, R9 ;  /* 0x0000000900167202 */ /* 0x000fe40000000f00 */
[----:B------:R-:W-:Y:S02]  /*25840*/  MOV R10, R25 ;  /* 0x00000019000a7202 */ /* 0x000fe40000000f00 */
[----:B------:R-:W-:Y:S01]  /*25850*/  MOV R11, R26 ;  /* 0x0000001a000b7202 */ /* 0x000fe20000000f00 */
[----:B------:R0:W-:Y:S01]  /*25860*/  STL [R1+0x6c], R27 ;  /* 0x00006c1b01007387 */ /* 0x0001e20000100800 */
[----:B------:R-:W-:-:S03]  /*25870*/  MOV R9, R24 ;  /* 0x0000001800097202 */ /* 0x000fc60000000f00 */
[----:B0-----:R-:W3:Y:S04]  /*25880*/  LDL.LU.64 R26, [R1+0x3e28] ;  /* 0x003e2800011a7983 */ /* 0x001ee80000300a00 */
[----:B------:R-:W3:Y:S04]  /*25890*/  LDL.LU.64 R24, [R1+0x3e20] ;  /* 0x003e200001187983 */ /* 0x000ee80000300a00 */
[----:B------:R-:W-:Y:S04]  /*258a0*/  STL.64 [R1+0x3dc0], R10 ;  /* 0x003dc00a01007387 */ /* 0x000fe80000100a00 */
[----:B----4-:R0:W-:Y:S02]  /*258b0*/  STL.64 [R1+0x3db8], R8 ;  /* 0x003db80801007387 */ /* 0x0101e40000100a00 */
[----:B0-----:R-:W-:-:S02]  /*258c0*/  MOV R8, R19 ;  /* 0x0000001300087202 */ /* 0x001fc40000000f00 */
[----:B------:R-:W4:Y:S01]  /*258d0*/  LDL.LU R19, [R1+0x3e18] ;  /* 0x003e180001137983 */ /* 0x000f220000300800 */
[----:B------:R-:W-:Y:S01]  /*258e0*/  MOV R10, R16 ;  /* 0x00000010000a7202 */ /* 0x000fe20000000f00 */
[----:B------:R-:W-:Y:S01]  /*258f0*/  IMAD.MOV.U32 R9, RZ, RZ, R17 ;  /* 0x000000ffff097224 */ /* 0x000fe200078e0011 */
[----:B------:R-:W-:-:S05]  /*25900*/  MOV R11, R0 ;  /* 0x00000000000b7202 */ /* 0x000fca0000000f00 */
[----:B------:R2:W-:Y:S04]  /*25910*/  STL.64 [R1+0x3df0], R10 ;  /* 0x003df00a01007387 */ /* 0x0005e80000100a00 */
[----:B------:R0:W-:Y:S01]  /*25920*/  STL.64 [R1+0x3de8], R8 ;  /* 0x003de80801007387 */ /* 0x0001e20000100a00 */
[----:B--2---:R-:W-:Y:S02]  /*25930*/  MOV R11, R3 ;  /* 0x00000003000b7202 */ /* 0x004fe40000000f00 */
[----:B---3--:R-:W-:Y:S01]  /*25940*/  MOV R3, R18 ;  /* 0x0000001200037202 */ /* 0x008fe20000000f00 */
[----:B0-----:R-:W2:Y:S04]  /*25950*/  LDL.LU R8, [R1+0x10] ;  /* 0x0000100001087983 */ /* 0x001ea80000300800 */
[----:B------:R-:W2:Y:S04]  /*25960*/  LDL.LU R9, [R1+0x14] ;  /* 0x0000140001097983 */ /* 0x000ea80000300800 */
[----:B------:R-:W2:Y:S01]  /*25970*/  LDL.LU R10, [R1+0x18] ;  /* 0x00001800010a7983 */ /* 0x000ea20000300800 */
[----:B----4-:R-:W-:Y:S06]  /*25980*/  HMMA.16816.F32.BF16 R24, R12, R18, R24 ;  /* 0x000000120c18723c */ /* 0x010fec0000041818 */
[----:B------:R-:W-:-:S02]  /*25990*/  IMAD.MOV.U32 R0, RZ, RZ, R19 ;  /* 0x000000ffff007224 */ /* 0x000fc400078e0013 */
[----:B------:R-:W3:Y:S04]  /*259a0*/  LDL.LU.64 R18, [R1+0x3e10] ;  /* 0x003e100001127983 */ /* 0x000ee80000300a00 */
[----:B------:R-:W3:Y:S01]  /*259b0*/  LDL.LU.64 R16, [R1+0x3e08] ;  /* 0x003e080001107983 */ /* 0x000ee20000300a00 */
[----:B------:R-:W-:Y:S02]  /*259c0*/  MOV R14, R21 ;  /* 0x00000015000e7202 */ /* 0x000fe40000000f00 */
[----:B------:R-:W-:-:S08]  /*259d0*/  MOV R15, R20 ;  /* 0x00000014000f7202 */ /* 0x000fd00000000f00 */
[----:B------:R-:W-:Y:S04]  /*259e0*/  STL.64 [R1+0x3d88], R26 ;  /* 0x003d881a01007387 */ /* 0x000fe80000100a00 */
[----:B------:R-:W-:Y:S01]  /*259f0*/  STL.64 [R1+0x3d80], R24 ;  /* 0x003d801801007387 */ /* 0x000fe20000100a00 */
[----:B---3--:R-:W-:Y:S03]  /*25a00*/  HMMA.16816.F32.BF16 R20, R16, R22, R4 ;  /* 0x000000161014723c */ /* 0x008fe60000041804 */
[----:B------:R-:W3:-:S15]  /*25a10*/  LDL.LU.64 R4, [R1+0x3e00] ;  /* 0x003e000001047983 */ /* 0x000ede0000300a00 */
[----:B------:R-:W-:-:S05]  /*25a20*/  NOP ;  /* 0x0000000000007918 */ /* 0x000fca0000000000 */
[----:B------:R2:W-:Y:S01]  /*25a30*/  STL.64 [R1+0x20], R20 ;  /* 0x0000201401007387 */ /* 0x0005e20000100a00 */
[----:B------:R-:W-:Y:S01]  /*25a40*/  IMAD.MOV.U32 R7, RZ, RZ, R22 ;  /* 0x000000ffff077224 */ /* 0x000fe200078e0016 */
[----:B------:R-:W-:Y:S02]  /*25a50*/  MOV R6, R23 ;  /* 0x0000001700067202 */ /* 0x000fe40000000f00 */
[----:B------:R-:W2:Y:S02]  /*25a60*/  LDL.LU.64 R22, [R1+0x3df8] ;  /* 0x003df80001167983 */ /* 0x000ea40000300a00 */
[----:B--2---:R-:W-:Y:S02]  /*25a70*/  HMMA.16816.F32.BF16 R20, R16, R22, R8 ;  /* 0x000000161014723c */ /* 0x004fe40000041808 */
[----:B------:R-:W2:Y:S04]  /*25a80*/  LDL.LU.64 R10, [R1+0x3df0] ;  /* 0x003df000010a7983 */ /* 0x000ea80000300a00 */
[----:B------:R-:W2:-:S15]  /*25a90*/  LDL.LU.64 R8, [R1+0x3de8] ;  /* 0x003de80001087983 */ /* 0x000e9e0000300a00 */
[----:B------:R-:W-:-:S02]  /*25aa0*/  NOP ;  /* 0x0000000000007918 */ /* 0x000fc40000000000 */
[----:B------:R-:W-:Y:S04]  /*25ab0*/  STL.64 [R1+0x10], R20 ;  /* 0x0000101401007387 */ /* 0x000fe80000100a00 */
[----:B------:R0:W-:Y:S04]  /*25ac0*/  STL.64 [R1+0x18], R22 ;  /* 0x0000181601007387 */ /* 0x0001e80000100a00 */
[----:B0-----:R-:W4:Y:S04]  /*25ad0*/  LDL.LU.64 R22, [R1+0x3de0] ;  /* 0x003de00001167983 */ /* 0x001f280000300a00 */
[----:B------:R-:W4:Y:S01]  /*25ae0*/  LDL.LU.64 R20, [R1+0x3dd8] ;  /* 0x003dd80001147983 */ /* 0x000f220000300a00 */
[----:B------:R-:W-:-:S02]  /*25af0*/  MOV R26, R3 ;  /* 0x00000003001a7202 */ /* 0x000fc40000000f00 */
[----:B------:R-:W-:Y:S01]  /*25b00*/  MOV R27, R0 ;  /* 0x00000000001b7202 */ /* 0x000fe20000000f00 */
[----:B----4-:R-:W-:Y:S01]  /*25b10*/  HMMA.16816.F32.BF16 R12, R16, R14, R20 ;  /* 0x0000000e100c723c */ /* 0x010fe20000041814 */
[----:B------:R-:W4:Y:S04]  /*25b20*/  LDL.LU.64 R22, [R1+0x3dd0] ;  /* 0x003dd00001167983 */ /* 0x000f280000300a00 */
[----:B------:R-:W3:-:S15]  /*25b30*/  LDL.LU.64 R20, [R1+0x3dc8] ;  /* 0x003dc80001147983 */ /* 0x000ede0000300a00 */
[----:B------:R-:W-:-:S03]  /*25b40*/  NOP ;  /* 0x0000000000007918 */ /* 0x000fc60000000000 */
[----:B------:R-:W-:Y:S01]  /*25b50*/  STL.64 [R1], R12 ;  /* 0x0000000c01007387 */ /* 0x000fe20000100a00 */
[----:B------:R-:W-:Y:S02]  /*25b60*/  MOV R3, R14 ;  /* 0x0000000e00037202 */ /* 0x000fe40000000f00 */
[----:B------:R-:W-:Y:S02]  /*25b70*/  MOV R0, R15 ;  /* 0x0000000f00007202 */ /* 0x000fe40000000f00 */
[----:B------:R-:W0:Y:S04]  /*25b80*/  LDSM.16.MT88.4 R12, [R2+UR6+0x21400] ;  /* 0x02140006020c783b */ /* 0x000e280008004200 */
[----:B0-----:R4:W-:Y:S04]  /*25b90*/  STL [R1+0x3d1c], R12 ;  /* 0x003d1c0c01007387 */ /* 0x0019e80000100800 */
[----:B------:R0:W-:Y:S04]  /*25ba0*/  STL [R1+0x3d18], R13 ;  /* 0x003d180d01007387 */ /* 0x0001e80000100800 */
[----:B------:R3:W-:Y:S04]  /*25bb0*/  STL [R1+0x3d14], R14 ;  /* 0x003d140e01007387 */ /* 0x0007e80000100800 */
[----:B------:R1:W-:Y:S04]  /*25bc0*/  STL [R1+0x3d10], R15 ;  /* 0x003d100f01007387 */ /* 0x0003e80000100800 */
[----:B------:R-:W-:Y:S01]  /*25bd0*/  STL [R1+0x3d20], R28 ;  /* 0x003d201c01007387 */ /* 0x000fe20000100800 */
[----:B--2---:R-:W-:Y:S01]  /*25be0*/  HMMA.16816.F32.BF16 R16, R16, R26, R8 ;  /* 0x0000001a1010723c */ /* 0x004fe20000041808 */
[----:B----4-:R-:W-:Y:S01]  /*25bf0*/  MOV R12, R23 ;  /* 0x00000017000c7202 */ /* 0x010fe20000000f00 */
[----:B0-----:R-:W-:Y:S01]  /*25c00*/  IMAD.MOV.U32 R13, RZ, RZ, R22 ;  /* 0x000000ffff0d7224 */ /* 0x001fe200078e0016 */
[----:B---3--:R-:W-:-:S02]  /*25c10*/  MOV R14, R21 ;  /* 0x00000015000e7202 */ /* 0x008fc40000000f00 */
[----:B-1----:R-:W-:Y:S02]  /*25c20*/  MOV R15, R20 ;  /* 0x00000014000f7202 */ /* 0x002fe40000000f00 */
[----:B------:R-:W0:Y:S04]  /*25c30*/  LDSM.16.MT88.4 R20, [R28+UR6+0x21400] ;  /* 0x021400061c14783b */ /* 0x000e280008004200 */
[----:B0-----:R-:W-:Y:S04]  /*25c40*/  STL [R1+0x3cb8], R23 ;  /* 0x003cb81701007387 */ /* 0x001fe80000100800 */
[----:B------:R-:W-:Y:S04]  /*25c50*/  STL [R1+0x3d38], R22 ;  /* 0x003d381601007387 */ /* 0x000fe80000100800 */
[----:B------:R0:W-:Y:S04]  /*25c60*/  STL.64 [R1+0x3d30], R20 ;  /* 0x003d301401007387 */ /* 0x0001e80000100a00 */
[----:B0-----:R-:W2:Y:S04]  /*25c70*/  LDL.LU R20, [R1+0xb0] ;  /* 0x0000b00001147983 */ /* 0x001ea80000300800 */
[----:B------:R-:W3:Y:S04]  /*25c80*/  LDL.LU.64 R10, [R1+0x3dc0] ;  /* 0x003dc000010a7983 */ /* 0x000ee80000300a00 */
[----:B------:R-:W4:Y:S04]  /*25c90*/  LDL.LU.64 R8, [R1+0x3db8] ;  /* 0x003db80001087983 */ /* 0x000f280000300a00 */
[----:B------:R0:W-:Y:S04]  /*25ca0*/  STL.64 [R1+0x30], R16 ;  /* 0x0000301001007387 */ /* 0x0001e80000100a00 */
[----:B------:R-:W-:Y:S04]  /*25cb0*/  STL [R1+0x38], R18 ;  /* 0x0000381201007387 */ /* 0x000fe80000100800 */
[----:B0-----:R-:W2:Y:S01]  /*25cc0*/  LDL.LU.64 R16, [R1+0x90] ;  /* 0x0000900001107983 */ /* 0x001ea20000300a00 */
[----:B---3--:R-:W-:-:S02]  /*25cd0*/  MOV R25, R10 ;  /* 0x0000000a00197202 */ /* 0x008fc40000000f00 */
[----:B------:R-:W-:Y:S01]  /*25ce0*/  MOV R26, R11 ;  /* 0x0000000b001a7202 */ /* 0x000fe20000000f00 */
[----:B----4-:R-:W-:Y:S02]  /*25cf0*/  IMAD.MOV.U32 R24, RZ, RZ, R9 ;  /* 0x000000ffff187224 */ /* 0x010fe400078e0009 */
[----:B------:R-:W3:Y:S04]  /*25d00*/  LDL.LU R9, [R1+0x3db0] ;  /* 0x003db00001097983 */ /* 0x000ee80000300800 */
[----:B------:R-:W3:Y:S04]  /*25d10*/  LDL.LU R10, [R1+0x3dac] ;  /* 0x003dac00010a7983 */ /* 0x000ee80000300800 */
[----:B------:R-:W3:Y:S04]  /*25d20*/  LDL.LU R11, [R1+0x3da8] ;  /* 0x003da800010b7983 */ /* 0x000ee80000300800 */
[----:B------:R-:W4:Y:S04]  /*25d30*/  LDL.LU R27, [R1+0x6c] ;  /* 0x00006c00011b7983 */ /* 0x000f280000300800 */
[----:B----4-:R-:W-:Y:S04]  /*25d40*/  STL.64 [R1+0x3da0], R26 ;  /* 0x003da01a01007387 */ /* 0x010fe80000100a00 */
[----:B------:R0:W-:Y:S04]  /*25d50*/  STL.64 [R1+0x3d98], R24 ;  /* 0x003d981801007387 */ /* 0x0001e80000100a00 */
[----:B0-----:R-:W3:Y:S04]  /*25d60*/  LDL.LU R24, [R1+0x40] ;  /* 0x0000400001187983 */ /* 0x001ee80000300800 */
[----:B------:R-:W3:Y:S01]  /*25d70*/  LDL.LU R25, [R1+0x44] ;  /* 0x0000440001197983 */ /* 0x000ee20000300800 */
[----:B------:R-:W-:-:S02]  /*25d80*/  MOV R26, R5 ;  /* 0x00000005001a7202 */ /* 0x000fc40000000f00 */
[----:B------:R-:W-:Y:S01]  /*25d90*/  MOV R27, R4 ;  /* 0x00000004001b7202 */ /* 0x000fe20000000f00 */
[----:B------:R-:W4:Y:S04]  /*25da0*/  LDL R5, [R1+0x114] ;  /* 0x0001140001057983 */ /* 0x000f280000100800 */
[----:B------:R-:W4:Y:S01]  /*25db0*/  LDL R4, [R1+0x110] ;  /* 0x0001100001047983 */ /* 0x000f220000100800 */
[----:B------:R-:W-:Y:S01]  /*25dc0*/  MOV R21, R29 ;  /* 0x0000001d00157202 */ /* 0x000fe20000000f00 */
[----:B--2---:R-:W-:Y:S01]  /*25dd0*/  IMAD.MOV.U32 R23, RZ, RZ, R16 ;  /* 0x000000ffff177224 */ /* 0x004fe200078e0010 */
[----:B------:R-:W-:Y:S02]  /*25de0*/  MOV R29, R19 ;  /* 0x00000013001d7202 */ /* 0x000fe40000000f00 */
[----:B------:R-:W-:Y:S01]  /*25df0*/  MOV R22, R17 ;  /* 0x0000001100167202 */ /* 0x000fe20000000f00 */
[----:B---3--:R-:W-:-:S15]  /*25e00*/  HMMA.16816.F32.BF16 R24, R8, R16, R24 ;  /* 0x000000100818723c */ /* 0x008fde0000041818 */
[----:B------:R-:W-:-:S09]  /*25e10*/  NOP ;  /* 0x0000000000007918 */ /* 0x000fd20000000000 */
[----:B------:R-:W-:Y:S01]  /*25e20*/  MOV R19, R24 ;  /* 0x0000001800137202 */ /* 0x000fe20000000f00 */
[----:B------:R-:W-:Y:S01]  /*25e30*/  IMAD.MOV.U32 R16, RZ, RZ, R27 ;  /* 0x000000ffff107224 */ /* 0x000fe200078e001b */
[----:B------:R-:W-:Y:S02]  /*25e40*/  MOV R18, R25 ;  /* 0x0000001900127202 */ /* 0x000fe40000000f00 */
[----:B------:R-:W-:Y:S02]  /*25e50*/  MOV R17, R26 ;  /* 0x0000001a00117202 */ /* 0x000fe40000000f00 */
[----:B------:R-:W-:Y:S01]  /*25e60*/  HMMA.16816.F32.BF16 R24, R8, R20, R12 ;  /* 0x000000140818723c */ /* 0x000fe2000004180c */
[----:B----4-:R0:W-:Y:S04]  /*25e70*/  STL.64 [R1+0x3d90], R4 ;  /* 0x003d900401007387 */ /* 0x0101e80000100a00 */
[----:B0-----:R-:W2:Y:S04]  /*25e80*/  LDL.LU.64 R4, [R1+0xc0] ;  /* 0x0000c00001047983 */ /* 0x001ea80000300a00 */
[----:B------:R-:W-:Y:S04]  /*25e90*/  STL [R1+0x3d2c], R17 ;  /* 0x003d2c1101007387 */ /* 0x000fe80000100800 */
[----:B------:R-:W-:Y:S11]  /*25ea0*/  STL [R1+0x3d28], R18 ;  /* 0x003d281201007387 */ /* 0x000ff60000100800 */
[----:B------:R-:W-:Y:S01]  /*25eb0*/  MOV R14, R26 ;  /* 0x0000001a000e7202 */ /* 0x000fe20000000f00 */
[----:B------:R-:W-:Y:S01]  /*25ec0*/  STL [R1+0x3d24], R19 ;  /* 0x003d241301007387 */ /* 0x000fe20000100800 */
[----:B------:R-:W-:-:S02]  /*25ed0*/  MOV R15, R27 ;  /* 0x0000001b000f7202 */ /* 0x000fc40000000f00 */
[----:B------:R-:W-:Y:S01]  /*25ee0*/  MOV R12, R24 ;  /* 0x00000018000c7202 */ /* 0x000fe20000000f00 */
[----:B------:R-:W2:Y:S01]  /*25ef0*/  LDL.LU.64 R26, [R1+0x3da0] ;  /* 0x003da000011a7983 */ /* 0x000ea20000300a00 */
[----:B------:R-:W-:-:S03]  /*25f00*/  MOV R13, R25 ;  /* 0x00000019000d7202 */ /* 0x000fc60000000f00 */
[----:B------:R-:W2:Y:S04]  /*25f10*/  LDL.LU.64 R24, [R1+0x3d98] ;  /* 0x003d980001187983 */ /* 0x000ea80000300a00 */
[----:B------:R-:W-:Y:S04]  /*25f20*/  STL.64 [R1+0x3d50], R20 ;  /* 0x003d501401007387 */ /* 0x000fe80000100a00 */
[----:B------:R-:W-:Y:S04]  /*25f30*/  STL.64 [R1+0x3d48], R14 ;  /* 0x003d480e01007387 */ /* 0x000fe80000100a00 */
[----:B------:R0:W-:Y:S04]  /*25f40*/  STL.64 [R1+0x3d40], R12 ;  /* 0x003d400c01007387 */ /* 0x0001e80000100a00 */
[----:B0-----:R-:W3:Y:S04]  /*25f50*/  LDL.LU R12, [R1+0x10] ;  /* 0x00001000010c7983 */ /* 0x001ee80000300800 */
[----:B------:R-:W3:Y:S04]  /*25f60*/  LDL.LU R13, [R1+0x14] ;  /* 0x00001400010d7983 */ /* 0x000ee80000300800 */
[----:B------:R-:W4:Y:S04]  /*25f70*/  LDL.LU R14, [R1+0x18] ;  /* 0x00001800010e7983 */ /* 0x000f280000300800 */
[----:B------:R-:W4:Y:S01]  /*25f80*/  LDL.LU R15, [R1+0x1c] ;  /* 0x00001c00010f7983 */ /* 0x000f220000300800 */
[----:B------:R-:W-:Y:S01]  /*25f90*/  IMAD.MOV.U32 R20, RZ, RZ, R23 ;  /* 0x000000ffff147224 */ /* 0x000fe200078e0017 */
[----:B------:R-:W-:Y:S01]  /*25fa0*/  MOV R21, R22 ;  /* 0x0000001600157202 */ /* 0x000fe20000000f00 */
[----:B--2---:R-:W-:Y:S06]  /*25fb0*/  HMMA.16816.F32.BF16 R24, R8, R4, R24 ;  /* 0x000000040818723c */ /* 0x004fec0000041818 */
[----:B------:R-:W-:Y:S01]  /*25fc0*/  MOV R23, R4 ;  /* 0x0000000400177202 */ /* 0x000fe20000000f00 */
[----:B------:R-:W-:-:S15]  /*25fd0*/  IMAD.MOV.U32 R22, RZ, RZ, R5 ;  /* 0x000000ffff167224 */ /* 0x000fde00078e0005 */
[----:B------:R-:W-:-:S02]  /*25fe0*/  NOP ;  /* 0x0000000000007918 */ /* 0x000fc40000000000 */
[----:B------:R-:W-:Y:S02]  /*25ff0*/  MOV R19, R26 ;  /* 0x0000001a00137202 */ /* 0x000fe40000000f00 */
[----:B------:R-:W-:Y:S02]  /*26000*/  MOV R28, R27 ;  /* 0x0000001b001c7202 */ /* 0x000fe40000000f00 */
[----:B------:R-:W-:Y:S02]  /*26010*/  MOV R17, R24 ;  /* 0x0000001800117202 */ /* 0x000fe40000000f00 */
[----:B------:R-:W-:Y:S01]  /*26020*/  MOV R18, R25 ;  /* 0x0000001900127202 */ /* 0x000fe20000000f00 */
[----:B----4-:R-:W-:Y:S04]  /*26030*/  STL.64 [R1+0x3d60], R14 ;  /* 0x003d600e01007387 */ /* 0x010fe80000100a00 */
[----:B---3--:R0:W-:Y:S04]  /*26040*/  STL.64 [R1+0x3d58], R12 ;  /* 0x003d580c01007387 */ /* 0x0081e80000100a00 */
[----:B0-----:R-:W2:Y:S04]  /*26050*/  LDL.LU R12, [R1+0x20] ;  /* 0x00002000010c7983 */ /* 0x001ea80000300800 */
[----:B------:R-:W2:Y:S04]  /*26060*/  LDL.LU R13, [R1+0x24] ;  /* 0x00002400010d7983 */ /* 0x000ea80000300800 */
[----:B------:R-:W3:Y:S04]  /*26070*/  LDL.LU.64 R4, [R1+0x3d90] ;  /* 0x003d900001047983 */ /* 0x000ee80000300a00 */
[----:B------:R-:W3:Y:S04]  /*26080*/  LDL.LU.64 R26, [R1+0x3d88] ;  /* 0x003d8800011a7983 */ /* 0x000ee80000300a00 */
[----:B------:R-:W3:Y:S01]  /*26090*/  LDL.LU.64 R24, [R1+0x3d80] ;  /* 0x003d800001187983 */ /* 0x000ee20000300a00 */
[----:B------:R-:W-:-:S02]  /*260a0*/  MOV R14, R7 ;  /* 0x00000007000e7202 */ /* 0x000fc40000000f00 */
[----:B------:R-:W-:Y:S02]  /*260b0*/  MOV R15, R6 ;  /* 0x00000006000f7202 */ /* 0x000fe40000000f00 */
[----:B------:R-:W2:Y:S01]  /*260c0*/  LDL.LU.64 R6, [R1+0x3d78] ;  /* 0x003d780001067983 */ /* 0x000ea20000300a00 */
[----:B---3--:R-:W-:Y:S03]  /*260d0*/  HMMA.16816.F32.BF16 R24, R8, R4, R24 ;  /* 0x000000040818723c */ /* 0x008fe60000041818 */
[----:B------:R-:W2:Y:S04]  /*260e0*/  LDL.LU.64 R4, [R1+0x3d70] ;  /* 0x003d700001047983 */ /* 0x000ea80000300a00 */
[----:B------:R-:W-:Y:S01]  /*260f0*/  IMAD.MOV.U32 R8, RZ, RZ, R23 ;  /* 0x000000ffff087224 */ /* 0x000fe200078e0017 */
[----:B------:R-:W-:-:S15]  /*26100*/  MOV R9, R22 ;  /* 0x0000001600097202 */ /* 0x000fde0000000f00 */
[----:B------:R0:W-:Y:S04]  /*26110*/  STL.64 [R1+0x3cd8], R26 ;  /* 0x003cd81a01007387 */ /* 0x0001e80000100a00 */
[----:B------:R1:W-:Y:S01]  /*26120*/  STL.64 [R1+0x3cd0], R24 ;  /* 0x003cd01801007387 */ /* 0x0003e20000100a00 */
[----:B0-----:R-:W-:-:S03]  /*26130*/  MOV R26, R3 ;  /* 0x00000003001a7202 */ /* 0x001fc60000000f00 */
[----:B-1----:R-:W3:Y:S04]  /*26140*/  LDL.LU R24, [R1] ;  /* 0x0000000001187983 */ /* 0x002ee80000300800 */
[----:B------:R-:W3:Y:S04]  /*26150*/  LDL.LU R25, [R1+0x4] ;  /* 0x0000040001197983 */ /* 0x000ee80000300800 */
        /* <DEDUP_REMOVED lines=8> */
[----:B------:R-:W-:Y:S01]  /*261e0*/  MOV R27, R0 ;  /* 0x00000000001b7202 */ /* 0x000fe20000000f00 */
[----:B--2---:R-:W-:Y:S02]  /*261f0*/  HMMA.16816.F32.BF16 R20, R4, R20, R12 ;  /* 0x000000140414723c */ /* 0x004fe4000004180c */
[----:B------:R-:W2:Y:S04]  /*26200*/  LDL.LU.64 R14, [R1+0x3d48] ;  /* 0x003d4800010e7983 */ /* 0x000ea80000300a00 */
[----:B------:R-:W2:-:S15]  /*26210*/  LDL.LU.64 R12, [R1+0x3d40] ;  /* 0x003d4000010c7983 */ /* 0x000e9e0000300a00 */
[----:B------:R-:W-:-:S02]  /*26220*/  NOP ;  /* 0x0000000000007918 */ /* 0x000fc40000000000 */
[----:B------:R-:W-:Y:S04]  /*26230*/  STL [R1+0x14], R21 ;  /* 0x0000141501007387 */ /* 0x000fe80000100800 */
[----:B------:R0:W-:Y:S02]  /*26240*/  STL.64 [R1+0x18], R22 ;  /* 0x0000181601007387 */ /* 0x0001e40000100a00 */
[----:B0-----:R-:W-:Y:S02]  /*26250*/  MOV R23, R20 ;  /* 0x0000001400177202 */ /* 0x001fe40000000f00 */
[----:B------:R-:W2:Y:S04]  /*26260*/  LDL.LU R22, [R1+0x3d38] ;  /* 0x003d380001167983 */ /* 0x000ea80000300800 */
[----:B------:R-:W2:Y:S01]  /*26270*/  LDL.LU.64 R20, [R1+0x3d30] ;  /* 0x003d300001147983 */ /* 0x000ea20000300a00 */
[----:B---3--:R-:W-:Y:S03]  /*26280*/  HMMA.16816.F32.BF16 R8, R4, R8, R24 ;  /* 0x000000080408723c */ /* 0x008fe60000041818 */
[----:B----4-:R-:W-:-:S15]  /*26290*/  LDSM.16.M88.4 R24, [R3+UR6+0x80] ;  /* 0x000080060318783b */ /* 0x010fde0008000200 */
[----:B------:R-:W-:-:S06]  /*262a0*/  NOP ;  /* 0x0000000000007918 */ /* 0x000fcc0000000000 */
[----:B------:R-:W-:Y:S01]  /*262b0*/  IMAD.MOV.U32 R0, RZ, RZ, R11 ;  /* 0x000000ffff007224 */ /* 0x000fe200078e000b */
[----:B--2---:R-:W-:Y:S04]  /*262c0*/  STL.64 [R1+0x3cc8], R22 ;  /* 0x003cc81601007387 */ /* 0x004fe80000100a00 */
[----:B------:R0:W-:Y:S04]  /*262d0*/  STL.64 [R1+0x3cc0], R20 ;  /* 0x003cc01401007387 */ /* 0x0001e80000100a00 */
[----:B0-----:R-:W2:Y:S04]  /*262e0*/  LDL.LU.64 R20, [R1+0x110] ;  /* 0x0001100001147983 */ /* 0x001ea80000300a00 */
[----:B------:R-:W3:Y:S04]  /*262f0*/  LDL.LU.64 R22, [R1+0x118] ;  /* 0x0001180001167983 */ /* 0x000ee80000300a00 */
[----:B------:R-:W-:Y:S04]  /*26300*/  STL.64 [R1], R8 ;  /* 0x0000000801007387 */ /* 0x000fe80000100a00 */
[----:B------:R-:W-:Y:S04]  /*26310*/  STL [R1+0x8], R10 ;  /* 0x0000080a01007387 */ /* 0x000fe80000100800 */
[----:B------:R-:W0:Y:S04]  /*26320*/  LDSM.16.MT88.4 R8, [R2+UR6+0x21800] ;  /* 0x021800060208783b */ /* 0x000e280008004200 */
[----:B------:R-:W-:Y:S04]  /*26330*/  STL [R1+0x3c7c], R2 ;  /* 0x003c7c0201007387 */ /* 0x000fe80000100800 */
[----:B0-----:R-:W-:Y:S04]  /*26340*/  STL.64 [R1+0x3c68], R10 ;  /* 0x003c680a01007387 */ /* 0x001fe80000100a00 */
[----:B------:R0:W-:Y:S04]  /*26350*/  STL.64 [R1+0x3c60], R8 ;  /* 0x003c600801007387 */ /* 0x0001e80000100a00 */
[----:B0-----:R-:W2:Y:S04]  /*26360*/  LDL.LU R8, [R1+0x30] ;  /* 0x0000300001087983 */ /* 0x001ea80000300800 */
[----:B------:R-:W2:Y:S04]  /*26370*/  LDL.LU R9, [R1+0x34] ;  /* 0x0000340001097983 */ /* 0x000ea80000300800 */
[----:B------:R-:W2:Y:S04]  /*26380*/  LDL.LU R10, [R1+0x38] ;  /* 0x00003800010a7983 */ /* 0x000ea80000300800 */
[----:B------:R-:W-:Y:S04]  /*26390*/  STL.64 [R1+0x70], R24 ;  /* 0x0000701801007387 */ /* 0x000fe80000100a00 */
[----:B------:R-:W-:Y:S04]  /*263a0*/  STL.64 [R1+0x78], R26 ;  /* 0x0000781a01007387 */ /* 0x000fe80000100a00 */
[----:B------:R-:W0:Y:S04]  /*263b0*/  LDSM.16.M88.4 R24, [R3+UR6+0x8080] ;  /* 0x008080060318783b */ /* 0x000e280008000200 */
[----:B0-----:R-:W-:Y:S04]  /*263c0*/  STL.64 [R1+0x80], R24 ;  /* 0x0000801801007387 */ /* 0x001fe80000100a00 */
[----:B------:R-:W-:Y:S04]  /*263d0*/  STL.64 [R1+0x88], R26 ;  /* 0x0000881a01007387 */ /* 0x000fe80000100a00 */
[----:B------:R-:W0:Y:S04]  /*263e0*/  LDSM.16.M88.4 R24, [R3+UR6+0x10080] ;  /* 0x010080060318783b */ /* 0x000e280008000200 */
[----:B0-----:R-:W-:Y:S04]  /*263f0*/  STL.64 [R1+0xa0], R24 ;  /* 0x0000a01801007387 */ /* 0x001fe80000100a00 */
[----:B------:R-:W-:Y:S04]  /*26400*/  STL.64 [R1+0xa8], R26 ;  /* 0x0000a81a01007387 */ /* 0x000fe80000100a00 */
[----:B------:R-:W0:Y:S01]  /*26410*/  LDSM.16.M88.4 R24, [R3+UR6+0x18080] ;  /* 0x018080060318783b */ /* 0x000e220008000200 */
[----:B------:R-:W-:-:S03]  /*26420*/  MOV R11, R29 ;  /* 0x0000001d000b7202 */ /* 0x000fc60000000f00 */
[----:B0-----:R0:W-:Y:S01]  /*26430*/  STL.64 [R1+0xe0], R24 ;  /* 0x0000e01801007387 */ /* 0x0011e20000100a00 */
[----:B------:R-:W-:-:S03]  /*26440*/  MOV R29, R27 ;  /* 0x0000001b001d7202 */ /* 0x000fc60000000f00 */
[----:B------:R1:W-:Y:S01]  /*26450*/  STL [R1+0xe8], R26 ;  /* 0x0000e81a01007387 */ /* 0x0003e20000100800 */
[----:B------:R-:W-:Y:S02]  /*26460*/  MOV R27, R28 ;  /* 0x0000001c001b7202 */ /* 0x000fe40000000f00 */
[----:B0-----:R-:W-:Y:S02]  /*26470*/  MOV R24, R17 ;  /* 0x0000001100187202 */ /* 0x001fe40000000f00 */
[----:B------:R-:W4:Y:S01]  /*26480*/  LDL.LU R17, [R1+0x3d2c] ;  /* 0x003d2c0001117983 */ /* 0x000f220000300800 */
[----:B------:R-:W-:Y:S01]  /*26490*/  MOV R25, R18 ;  /* 0x0000001200197202 */ /* 0x000fe20000000f00 */
[----:B-1----:R-:W-:Y:S02]  /*264a0*/  IMAD.MOV.U32 R26, RZ, RZ, R19 ;  /* 0x000000ffff1a7224 */ /* 0x002fe400078e0013 */
[----:B------:R-:W3:Y:S04]  /*264b0*/  LDL.LU R18, [R1+0x3d28] ;  /* 0x003d280001127983 */ /* 0x000ee80000300800 */
[----:B------:R-:W2:Y:S04]  /*264c0*/  LDL.LU R19, [R1+0x3d24] ;  /* 0x003d240001137983 */ /* 0x000ea80000300800 */
[----:B------:R-:W2:Y:S04]  /*264d0*/  LDL.LU R28, [R1+0x3d20] ;  /* 0x003d2000011c7983 */ /* 0x000ea80000300800 */
[----:B------:R0:W-:Y:S04]  /*264e0*/  STL.64 [R1+0x3cf8], R26 ;  /* 0x003cf81a01007387 */ /* 0x0001e80000100a00 */
[----:B------:R1:W-:Y:S01]  /*264f0*/  STL.64 [R1+0x3cf0], R24 ;  /* 0x003cf01801007387 */ /* 0x0003e20000100a00 */
[----:B0-----:R-:W-:Y:S01]  /*26500*/  MOV R26, R14 ;  /* 0x0000000e001a7202 */ /* 0x001fe20000000f00 */
[----:B------:R-:W-:Y:S01]  /*26510*/  IMAD.MOV.U32 R27, RZ, RZ, R15 ;  /* 0x000000ffff1b7224 */ /* 0x000fe200078e000f */
[----:B-1----:R-:W-:-:S02]  /*26520*/  MOV R24, R12 ;  /* 0x0000000c00187202 */ /* 0x002fc40000000f00 */
[----:B------:R-:W2:Y:S01]  /*26530*/  LDL.LU R12, [R1+0x3d1c] ;  /* 0x003d1c00010c7983 */ /* 0x000ea20000300800 */
[----:B------:R-:W-:-:S03]  /*26540*/  MOV R25, R13 ;  /* 0x0000000d00197202 */ /* 0x000fc60000000f00 */
[----:B------:R-:W2:Y:S04]  /*26550*/  LDL.LU R13, [R1+0x3d18] ;  /* 0x003d1800010d7983 */ /* 0x000ea80000300800 */
[----:B------:R-:W2:Y:S04]  /*26560*/  LDL.LU R14, [R1+0x3d14] ;  /* 0x003d1400010e7983 */ /* 0x000ea80000300800 */
[----:B------:R-:W2:Y:S04]  /*26570*/  LDL.LU R15, [R1+0x3d10] ;  /* 0x003d1000010f7983 */ /* 0x000ea80000300800 */
[----:B------:R0:W-:Y:S04]  /*26580*/  STL.64 [R1+0x3d08], R26 ;  /* 0x003d081a01007387 */ /* 0x0001e80000100a00 */
[----:B------:R3:W-:Y:S01]  /*26590*/  STL.64 [R1+0x3d00], R24 ;  /* 0x003d001801007387 */ /* 0x0007e20000100a00 */
[----:B0-----:R-:W-:-:S03]  /*265a0*/  MOV R27, R16 ;  /* 0x00000010001b7202 */ /* 0x001fc60000000f00 */
[----:B------:R-:W-:Y:S04]  /*265b0*/  STL [R1+0x3c24], R29 ;  /* 0x003c241d01007387 */ /* 0x000fe80000100800 */
[----:B------:R-:W-:Y:S01]  /*265c0*/  STL [R1+0x3a90], R3 ;  /* 0x003a900301007387 */ /* 0x000fe20000100800 */
[----:B----4-:R-:W-:Y:S02]  /*265d0*/  MOV R26, R17 ;  /* 0x00000011001a7202 */ /* 0x010fe40000000f00 */
[----:B---3--:R-:W-:Y:S02]  /*265e0*/  MOV R25, R18 ;  /* 0x0000001200197202 */ /* 0x008fe40000000f00 */
[----:B--2---:R-:W-:Y:S02]  /*265f0*/  MOV R24, R19 ;  /* 0x0000001300187202 */ /* 0x004fe40000000f00 */
[----:B------:R-:W0:Y:S04]  /*26600*/  LDSM.16.MT88.4 R16, [R28+UR6+0x21800] ;  /* 0x021800061c10783b */ /* 0x000e280008004200 */
[----:B------:R-:W-:Y:S04]  /*26610*/  STL [R1+0x3c78], R28 ;  /* 0x003c781c01007387 */ /* 0x000fe80000100800 */
[----:B0-----:R0:W-:Y:S04]  /*26620*/  STL.64 [R1+0x3c30], R18 ;  /* 0x003c301201007387 */ /* 0x0011e80000100a00 */
[----:B------:R-:W-:Y:S04]  /*26630*/  STL.64 [R1+0x3c28], R16 ;  /* 0x003c281001007387 */ /* 0x000fe80000100a00 */
[----:B0-----:R-:W2:Y:S01]  /*26640*/  LDL.LU.64 R18, [R1+0x98] ;  /* 0x0000980001127983 */ /* 0x001ea20000300a00 */
[----:B------:R-:W-:-:S15]  /*26650*/  HMMA.16816.F32.BF16 R8, R4, R20, R8 ;  /* 0x000000140408723c */ /* 0x000fde0000041808 */
[----:B------:R-:W-:-:S08]  /*26660*/  NOP ;  /* 0x0000000000007918 */ /* 0x000fd00000000000 */
[----:B------:R-:W-:Y:S04]  /*26670*/  STL [R1+0x3c84], R8 ;  /* 0x003c840801007387 */ /* 0x000fe80000100800 */
[----:B------:R-:W-:Y:S04]  /*26680*/  STL [R1+0x3c80], R9 ;  /* 0x003c800901007387 */ /* 0x000fe80000100800 */
[----:B------:R-:W-:Y:S04]  /*26690*/  STL [R1+0x3c74], R10 ;  /* 0x003c740a01007387 */ /* 0x000fe80000100800 */
[----:B------:R0:W-:Y:S04]  /*266a0*/  STL [R1+0x3c70], R11 ;  /* 0x003c700b01007387 */ /* 0x0001e80000100800 */
[----:B0-----:R-:W3:Y:S01]  /*266b0*/  LDL.LU.64 R10, [R1+0xb8] ;  /* 0x0000b800010a7983 */ /* 0x001ee20000300a00 */
[----:B--2---:R-:W-:Y:S06]  /*266c0*/  HMMA.16816.F32.BF16 R24, R12, R18, R24 ;  /* 0x000000120c18723c */ /* 0x004fec0000041818 */
[----:B------:R-:W-:-:S15]  /*266d0*/  IMAD.MOV.U32 R5, RZ, RZ, R18 ;  /* 0x000000ffff057224 */ /* 0x000fde00078e0012 */
[----:B------:R-:W-:-:S02]  /*266e0*/  NOP ;  /* 0x0000000000007918 */ /* 0x000fc40000000000 */
[----:B------:R0:W-:Y:S01]  /*266f0*/  STL.64 [R1+0x40], R24 ;  /* 0x0000401801007387 */ /* 0x0001e20000100a00 */
[----:B------:R-:W-:Y:S02]  /*26700*/  MOV R17, R26 ;  /* 0x0000001a00117202 */ /* 0x000fe40000000f00 */
[----:B------:R-:W-:Y:S02]  /*26710*/  MOV R16, R27 ;  /* 0x0000001b00107202 */ /* 0x000fe40000000f00 */
[----:B------:R-:W2:Y:S04]  /*26720*/  LDL.LU.64 R26, [R1+0x3d08] ;  /* 0x003d0800011a7983 */ /* 0x000ea80000300a00 */
[----:B0-----:R-:W2:Y:S01]  /*26730*/  LDL.LU.64 R24, [R1+0x3d00] ;  /* 0x003d000001187983 */ /* 0x001ea20000300a00 */
[----:B------:R-:W-:-:S03]  /*26740*/  MOV R4, R19 ;  /* 0x0000001300047202 */ /* 0x000fc60000000f00 */
[----:B------:R0:W-:Y:S04]  /*26750*/  STL.64 [R1+0x3cb0], R16 ;  /* 0x003cb01001007387 */ /* 0x0001e80000100a00 */
[----:B0-----:R-:W4:Y:S04]  /*26760*/  LDL.LU R16, [R1+0x20] ;  /* 0x0000200001107983 */ /* 0x001f280000300800 */
[----:B------:R-:W4:Y:S04]  /*26770*/  LDL.LU R17, [R1+0x24] ;  /* 0x0000240001117983 */ /* 0x000f280000300800 */
[----:B------:R-:W4:Y:S04]  /*26780*/  LDL.LU R18, [R1+0x28] ;  /* 0x0000280001127983 */ /* 0x000f280000300800 */
[----:B------:R-:W4:Y:S01]  /*26790*/  LDL.LU R19, [R1+0x2c] ;  /* 0x00002c0001137983 */ /* 0x000f220000300800 */
[----:B---3--:R-:W-:Y:S01]  /*267a0*/  MOV R21, R10 ;  /* 0x0000000a00157202 */ /* 0x008fe20000000f00 */
[----:B------:R-:W-:Y:S01]  /*267b0*/  IMAD.MOV.U32 R20, RZ, RZ, R11 ;  /* 0x000000ffff147224 */ /* 0x000fe200078e000b */
[----:B--2---:R-:W-:-:S15]  /*267c0*/  HMMA.16816.F32.BF16 R24, R12, R10, R24 ;  /* 0x0000000a0c18723c */ /* 0x004fde0000041818 */
[----:B------:R-:W-:-:S09]  /*267d0*/  NOP ;  /* 0x0000000000007918 */ /* 0x000fd20000000000 */
[----:B------:R-:W-:Y:S02]  /*267e0*/  MOV R7, R26 ;  /* 0x0000001a00077202 */ /* 0x000fe40000000f00 */
[----:B------:R-:W-:Y:S01]  /*267f0*/  MOV R6, R27 ;  /* 0x0000001b00067202 */ /* 0x000fe20000000f00 */
[----:B----4-:R0:W-:Y:S01]  /*26800*/  STL.64 [R1+0x3ce8], R18 ;  /* 0x003ce81201007387 */ /* 0x0101e20000100a00 */
[----:B------:R-:W-:-:S03]  /*26810*/  MOV R10, R24 ;  /* 0x00000018000a7202 */ /* 0x000fc60000000f00 */
[----:B------:R1:W-:Y:S01]  /*26820*/  STL.64 [R1+0x3ce0], R16 ;  /* 0x003ce01001007387 */ /* 0x0003e20000100a00 */
[----:B------:R-:W-:-:S03]  /*26830*/  MOV R11, R25 ;  /* 0x00000019000b7202 */ /* 0x000fc60000000f00 */
[----:B0-----:R-:W2:Y:S04]  /*26840*/  LDL.LU.64 R18, [R1+0xc8] ;  /* 0x0000c80001127983 */ /* 0x001ea80000300a00 */
[----:B------:R-:W2:Y:S04]  /*26850*/  LDL.LU.64 R26, [R1+0x3cf8] ;  /* 0x003cf800011a7983 */ /* 0x000ea80000300a00 */
[----:B------:R-:W2:Y:S02]  /*26860*/  LDL.LU.64 R24, [R1+0x3cf0] ;  /* 0x003cf00001187983 */ /* 0x000ea40000300a00 */
[----:B--2---:R-:W-:Y:S06]  /*26870*/  HMMA.16816.F32.BF16 R24, R12, R18, R24 ;  /* 0x000000120c18723c */ /* 0x004fec0000041818 */
[----:B------:R-:W-:Y:S01]  /*26880*/  IMAD.MOV.U32 R29, RZ, RZ, R18 ;  /* 0x000000ffff1d7224 */ /* 0x000fe200078e0012 */
[----:B------:R-:W-:-:S02]  /*26890*/  MOV R3, R19 ;  /* 0x0000001300037202 */ /* 0x000fc40000000f00 */
[----:B------:R-:W2:Y:S04]  /*268a0*/  LDL.LU.64 R18, [R1+0x3ce8] ;  /* 0x003ce80001127983 */ /* 0x000ea80000300a00 */
[----:B-1----:R-:W2:Y:S11]  /*268b0*/  LDL.LU.64 R16, [R1+0x3ce0] ;  /* 0x003ce00001107983 */ /* 0x002eb60000300a00 */
[----:B------:R-:W-:Y:S01]  /*268c0*/  MOV R2, R26 ;  /* 0x0000001a00027202 */ /* 0x000fe20000000f00 */
[----:B------:R-:W-:Y:S01]  /*268d0*/  IMAD.MOV.U32 R28, RZ, RZ, R27 ;  /* 0x000000ffff1c7224 */ /* 0x000fe200078e001b */
[----:B------:R-:W-:Y:S01]  /*268e0*/  MOV R8, R24 ;  /* 0x0000001800087202 */ /* 0x000fe20000000f00 */
[----:B------:R-:W3:Y:S01]  /*268f0*/  LDL.LU.64 R26, [R1+0x3cd8] ;  /* 0x003cd800011a7983 */ /* 0x000ee20000300a00 */
[----:B------:R-:W-:-:S03]  /*26900*/  MOV R9, R25 ;  /* 0x0000001900097202 */ /* 0x000fc60000000f00 */
[----:B------:R-:W3:Y:S04]  /*26910*/  LDL.LU.64 R24, [R1+0x3cd0] ;  /* 0x003cd00001187983 */ /* 0x000ee80000300a00 */
[----:B------:R0:W-:Y:S04]  /*26920*/  STL.64 [R1+0x3c90], R10 ;  /* 0x003c900a01007387 */ /* 0x0001e80000100a00 */
[----:B------:R-:W-:Y:S01]  /*26930*/  STL.64 [R1+0x3c88], R8 ;  /* 0x003c880801007387 */ /* 0x000fe20000100a00 */
[----:B0-----:R-:W-:Y:S02]  /*26940*/  MOV R10, R21 ;  /* 0x00000015000a7202 */ /* 0x001fe40000000f00 */
[----:B------:R-:W-:-:S05]  /*26950*/  MOV R11, R20 ;  /* 0x00000014000b7202 */ /* 0x000fca0000000f00 */
[----:B------:R0:W-:Y:S02]  /*26960*/  STL.64 [R1+0x3ca8], R10 ;  /* 0x003ca80a01007387 */ /* 0x0001e40000100a00 */
[----:B0-----:R-:W-:Y:S01]  /*26970*/  MOV R10, R5 ;  /* 0x00000005000a7202 */ /* 0x001fe20000000f00 */
[----:B------:R-:W-:Y:S01]  /*26980*/  IMAD.MOV.U32 R5, RZ, RZ, R22 ;  /* 0x000000ffff057224 */ /* 0x000fe200078e0016 */
[----:B------:R-:W-:Y:S02]  /*26990*/  MOV R11, R4 ;  /* 0x00000004000b7202 */ /* 0x000fe40000000f00 */
[----:B------:R-:W-:Y:S01]  /*269a0*/  MOV R4, R23 ;  /* 0x0000001700047202 */ /* 0x000fe20000000f00 */
[----:B---3--:R-:W-:Y:S01]  /*269b0*/  HMMA.16816.F32.BF16 R24, R12, R22, R24 ;  /* 0x000000160c18723c */ /* 0x008fe20000041818 */
[----:B------:R-:W3:Y:S04]  /*269c0*/  LDL.LU.64 R22, [R1+0x3cc8] ;  /* 0x003cc80001167983 */ /* 0x000ee80000300a00 */
[----:B------:R-:W2:Y:S04]  /*269d0*/  LDL.LU.64 R20, [R1+0x3cc0] ;  /* 0x003cc00001147983 */ /* 0x000ea80000300a00 */
[----:B------:R-:W-:Y:S04]  /*269e0*/  STL.64 [R1+0x3ca0], R6 ;  /* 0x003ca00601007387 */ /* 0x000fe80000100a00 */
[----:B------:R3:W-:Y:S02]  /*269f0*/  STL.64 [R1+0x3c98], R4 ;  /* 0x003c980401007387 */ /* 0x0007e40000100a00 */
[----:B---3--:R-:W-:-:S02]  /*26a00*/  MOV R4, R23 ;  /* 0x0000001700047202 */ /* 0x008fc40000000f00 */
[----:B------:R-:W2:Y:S04]  /*26a10*/  LDL.LU R23, [R1+0x3cb8] ;  /* 0x003cb80001177983 */ /* 0x000ea80000300800 */
[----:B------:R-:W3:Y:S04]  /*26a20*/  LDL.LU R5, [R1+0x14] ;  /* 0x0000140001057983 */ /* 0x000ee80000300800 */
[----:B------:R-:W3:Y:S01]  /*26a30*/  LDL.LU R6, [R1+0x18] ;  /* 0x0000180001067983 */ /* 0x000ee20000300800 */
[----:B------:R-:W-:-:S03]  /*26a40*/  MOV R15, R3 ;  /* 0x00000003000f7202 */ /* 0x000fc60000000f00 */
[----:B------:R-:W3:Y:S04]  /*26a50*/  LDL.LU R7, [R1+0x1c] ;  /* 0x00001c0001077983 */ /* 0x000ee80000300800 */
[----:B------:R-:W-:Y:S04]  /*26a60*/  STL [R1+0x3c3c], R26 ;  /* 0x003c3c1a01007387 */ /* 0x000fe80000100800 */
[----:B------:R-:W-:Y:S01]  /*26a70*/  STL [R1+0x3c38], R27 ;  /* 0x003c381b01007387 */ /* 0x000fe20000100800 */
[----:B--2---:R-:W-:Y:S03]  /*26a80*/  HMMA.16816.F32.BF16 R8, R20, R10, R16 ;  /* 0x0000000a1408723c */ /* 0x004fe60000041810 */
[----:B------:R-:W2:-:S15]  /*26a90*/  LDL.LU.64 R16, [R1+0x3cb0] ;  /* 0x003cb00001107983 */ /* 0x000e9e0000300a00 */
[----:B------:R-:W-:-:S05]  /*26aa0*/  NOP ;  /* 0x0000000000007918 */ /* 0x000fca0000000000 */
[----:B------:R3:W-:Y:S01]  /*26ab0*/  STL [R1+0x20], R8 ;  /* 0x0000200801007387 */ /* 0x0007e20000100800 */
[----:B------:R-:W-:Y:S02]  /*26ac0*/  MOV R18, R10 ;  /* 0x0000000a00127202 */ /* 0x000fe40000000f00 */
[----:B------:R-:W-:Y:S02]  /*26ad0*/  MOV R3, R11 ;  /* 0x0000000b00037202 */ /* 0x000fe40000000f00 */
[----:B------:R-:W3:Y:S01]  /*26ae0*/  LDL.LU.64 R10, [R1+0x3ca8] ;  /* 0x003ca800010a7983 */ /* 0x000ee20000300a00 */
[----:B------:R-:W-:Y:S02]  /*26af0*/  IMAD.MOV.U32 R19, RZ, RZ, R9 ;  /* 0x000000ffff137224 */ /* 0x000fe400078e0009 */
[----:B---3--:R-:W-:Y:S01]  /*26b00*/  HMMA.16816.F32.BF16 R8, R20, R10, R4 ;  /* 0x0000000a1408723c */ /* 0x008fe20000041804 */
[----:B------:R-:W3:Y:S04]  /*26b10*/  LDL.LU.64 R6, [R1+0x3ca0] ;  /* 0x003ca00001067983 */ /* 0x000ee80000300a00 */
[----:B------:R-:W4:-:S15]  /*26b20*/  LDL.LU.64 R4, [R1+0x3c98] ;  /* 0x003c980001047983 */ /* 0x000f1e0000300a00 */
[----:B------:R-:W-:-:S04]  /*26b30*/  NOP ;  /* 0x0000000000007918 */ /* 0x000fc80000000000 */
[----:B------:R-:W-:Y:S02]  /*26b40*/  MOV R26, R8 ;  /* 0x00000008001a7202 */ /* 0x000fe40000000f00 */
[----:B------:R-:W-:Y:S01]  /*26b50*/  MOV R27, R9 ;  /* 0x00000009001b7202 */ /* 0x000fe20000000f00 */
[----:B------:R0:W-:Y:S04]  /*26b60*/  STL.64 [R1+0x18], R10 ;  /* 0x0000180a01007387 */ /* 0x0001e80000100a00 */
[----:B0-----:R-:W2:Y:S04]  /*26b70*/  LDL.LU.64 R10, [R1+0x3c90] ;  /* 0x003c9000010a7983 */ /* 0x001ea80000300a00 */
[----:B------:R-:W3:Y:S04]  /*26b80*/  LDL.LU.64 R8, [R1+0x3c88] ;  /* 0x003c880001087983 */ /* 0x000ee80000300a00 */
[----:B------:R-:W-:Y:S04]  /*26b90*/  STL.64 [R1+0x3c48], R26 ;  /* 0x003c481a01007387 */ /* 0x000fe80000100a00 */
[----:B------:R0:W-:Y:S04]  /*26ba0*/  STL.64 [R1+0x3c40], R24 ;  /* 0x003c401801007387 */ /* 0x0001e80000100a00 */
[----:B0-----:R-:W4:Y:S04]  /*26bb0*/  LDL.LU R24, [R1] ;  /* 0x0000000001187983 */ /* 0x001f280000300800 */
[----:B------:R-:W4:Y:S04]  /*26bc0*/  LDL.LU R25, [R1+0x4] ;  /* 0x0000040001197983 */ /* 0x000f280000300800 */
[----:B------:R-:W4:Y:S01]  /*26bd0*/  LDL.LU R26, [R1+0x8] ;  /* 0x00000800011a7983 */ /* 0x000f220000300800 */
[----:B------:R-:W-:Y:S01]  /*26be0*/  MOV R14, R29 ;  /* 0x0000001d000e7202 */ /* 0x000fe20000000f00 */
[----:B------:R-:W-:-:S07]  /*26bf0*/  IMAD.MOV.U32 R27, RZ, RZ, R0 ;  /* 0x000000ffff1b7224 */ /* 0x000fce00078e0000 */
[----:B----4-:R-:W-:Y:S07]  /*26c00*/  HMMA.16816.F32.BF16 R12, R20, R14, R24 ;  /* 0x0000000e140c723c */ /* 0x010fee0000041818 */
[----:B---3--:R-:W-:Y:S01]  /*26c10*/  MOV R24, R8 ;  /* 0x0000000800187202 */ /* 0x008fe20000000f00 */
[----:B------:R-:W-:Y:S01]  /*26c20*/  IMAD.MOV.U32 R26, RZ, RZ, R2 ;  /* 0x000000ffff1a7224 */ /* 0x000fe200078e0002 */
[----:B------:R-:W-:-:S14]  /*26c30*/  MOV R25, R9 ;  /* 0x0000000900197202 */ /* 0x000fdc0000000f00 */
[----:B------:R-:W-:Y:S04]  /*26c40*/  STL.64 [R1], R12 ;  /* 0x0000000c01007387 */ /* 0x000fe80000100a00 */
[----:B------:R-:W3:Y:S04]  /*26c50*/  LDL.LU R8, [R1+0x3c84] ;  /* 0x003c840001087983 */ /* 0x000ee80000300800 */
[----:B------:R-:W3:Y:S04]  /*26c60*/  LDL.LU R9, [R1+0x3c80] ;  /* 0x003c800001097983 */ /* 0x000ee80000300800 */
[----:B------:R-:W4:Y:S01]  /*26c70*/  LDL.LU R2, [R1+0x3c7c] ;  /* 0x003c7c0001027983 */ /* 0x000f220000300800 */
[----:B------:R-:W-:-:S03]  /*26c80*/  MOV R27, R28 ;  /* 0x0000001c001b7202 */ /* 0x000fc60000000f00 */
[----:B------:R-:W3:Y:S04]  /*26c90*/  LDL.LU R28, [R1+0x3c78] ;  /* 0x003c7800011c7983 */ /* 0x000ee80000300800 */
[----:B------:R-:W-:Y:S04]  /*26ca0*/  STL.64 [R1+0x3c58], R26 ;  /* 0x003c581a01007387 */ /* 0x000fe80000100a00 */
[----:B------:R2:W-:Y:S02]  /*26cb0*/  STL.64 [R1+0x3c50], R24 ;  /* 0x003c501801007387 */ /* 0x0005e40000100a00 */
[----:B--2---:R-:W-:-:S02]  /*26cc0*/  MOV R24, R10 ;  /* 0x0000000a00187202 */ /* 0x004fc40000000f00 */
[----:B------:R-:W2:Y:S01]  /*26cd0*/  LDL.LU R10, [R1+0x3c74] ;  /* 0x003c7400010a7983 */ /* 0x000ea20000300800 */
[----:B------:R-:W-:-:S03]  /*26ce0*/  MOV R25, R11 ;  /* 0x0000000b00197202 */ /* 0x000fc60000000f00 */
[----:B------:R-:W2:Y:S01]  /*26cf0*/  LDL.LU R11, [R1+0x3c70] ;  /* 0x003c7000010b7983 */ /* 0x000ea20000300800 */
[----:B------:R-:W-:Y:S02]  /*26d00*/  MOV R29, R14 ;  /* 0x0000000e001d7202 */ /* 0x000fe40000000f00 */
[----:B------:R-:W-:Y:S01]  /*26d10*/  MOV R0, R15 ;  /* 0x0000000f00007202 */ /* 0x000fe20000000f00 */
[----:B------:R-:W-:Y:S01]  /*26d20*/  IMAD.MOV.U32 R27, RZ, RZ, R6 ;  /* 0x000000ffff1b7224 */ /* 0x000fe200078e0006 */
[----:B------:R-:W-:Y:S01]  /*26d30*/  MOV R26, R7 ;  /* 0x00000007001a7202 */ /* 0x000fe20000000f00 */
[----:B----4-:R-:W0:Y:S04]  /*26d40*/  LDSM.16.MT88.4 R12, [R2+UR6+0x21c00] ;  /* 0x021c0006020c783b */ /* 0x010e280008004200 */
[----:B0-----:R0:W-:Y:S02]  /*26d50*/  STL.64 [R1+0x3bc8], R14 ;  /* 0x003bc80e01007387 */ /* 0x0011e40000100a00 */
[----:B0-----:R-:W-:-:S02]  /*26d60*/  MOV R14, R5 ;  /* 0x00000005000e7202 */ /* 0x001fc40000000f00 */
[----:B------:R-:W-:Y:S02]  /*26d70*/  MOV R15, R4 ;  /* 0x00000004000f7202 */ /* 0x000fe40000000f00 */
[----:B---3--:R-:W0:Y:S04]  /*26d80*/  LDSM.16.MT88.4 R4, [R28+UR6+0x21c00] ;  /* 0x021c00061c04783b */ /* 0x008e280008004200 */
[----:B------:R2:W-:Y:S02]  /*26d90*/  STL.64 [R1+0x3bc0], R12 ;  /* 0x003bc00c01007387 */ /* 0x0005e40000100a00 */
[----:B--2---:R-:W-:Y:S02]  /*26da0*/  HMMA.16816.F32.BF16 R12, R20, R14, R8 ;  /* 0x0000000e140c723c */ /* 0x004fe40000041808 */
[----:B------:R-:W-:Y:S04]  /*26db0*/  STL [R1+0x3bd4], R28 ;  /* 0x003bd41c01007387 */ /* 0x000fe80000100800 */
[----:B0-----:R0:W-:Y:S04]  /*26dc0*/  STL [R1+0x3b74], R4 ;  /* 0x003b740401007387 */ /* 0x0011e80000100800 */
[----:B------:R1:W-:Y:S04]  /*26dd0*/  STL [R1+0x3b70], R5 ;  /* 0x003b700501007387 */ /* 0x0003e80000100800 */
[----:B------:R-:W-:Y:S04]  /*26de0*/  STL [R1+0x3b6c], R6 ;  /* 0x003b6c0601007387 */ /* 0x000fe80000100800 */
[----:B------:R-:W-:Y:S04]  /*26df0*/  STL [R1+0x3b68], R7 ;  /* 0x003b680701007387 */ /* 0x000fe80000100800 */
[----:B0-----:R-:W2:Y:S04]  /*26e00*/  LDL.LU R4, [R1+0x80] ;  /* 0x0000800001047983 */ /* 0x001ea80000300800 */
[----:B-1----:R-:W2:Y:S04]  /*26e10*/  LDL.LU R5, [R1+0x84] ;  /* 0x0000840001057983 */ /* 0x002ea80000300800 */
[----:B------:R-:W2:Y:S04]  /*26e20*/  LDL.LU.64 R10, [R1+0x3c68] ;  /* 0x003c6800010a7983 */ /* 0x000ea80000300a00 */
[----:B------:R-:W2:Y:S04]  /*26e30*/  LDL.LU.64 R8, [R1+0x3c60] ;  /* 0x003c600001087983 */ /* 0x000ea80000300a00 */
[----:B------:R-:W3:Y:S04]  /*26e40*/  LDL.LU.64 R20, [R1+0x70] ;  /* 0x0000700001147983 */ /* 0x000ee80000300a00 */
[----:B------:R0:W-:Y:S04]  /*26e50*/  STL [R1+0x3be0], R12 ;  /* 0x003be00c01007387 */ /* 0x0001e80000100800 */
[----:B------:R1:W-:Y:S04]  /*26e60*/  STL [R1+0x3bdc], R13 ;  /* 0x003bdc0d01007387 */ /* 0x0003e80000100800 */
[----:B------:R4:W-:Y:S04]  /*26e70*/  STL [R1+0x3bd8], R14 ;  /* 0x003bd80e01007387 */ /* 0x0009e80000100800 */
[----:B------:R4:W-:Y:S04]  /*26e80*/  STL [R1+0x3bd0], R15 ;  /* 0x003bd00f01007387 */ /* 0x0009e80000100800 */
[----:B0-----:R-:W3:Y:S04]  /*26e90*/  LDL.LU R12, [R1+0x40] ;  /* 0x00004000010c7983 */ /* 0x001ee80000300800 */
[----:B-1----:R-:W3:Y:S01]  /*26ea0*/  LDL.LU R13, [R1+0x44] ;  /* 0x00004400010d7983 */ /* 0x002ee20000300800 */
[----:B----4-:R-:W-:-:S02]  /*26eb0*/  MOV R14, R17 ;  /* 0x00000011000e7202 */ /* 0x010fc40000000f00 */
[----:B------:R-:W-:Y:S02]  /*26ec0*/  MOV R15, R16 ;  /* 0x00000010000f7202 */ /* 0x000fe40000000f00 */
[----:B------:R-:W4:Y:S01]  /*26ed0*/  LDL.LU.64 R16, [R1+0xe0] ;  /* 0x0000e00001107983 */ /* 0x000f220000300a00 */
[----:B--2---:R-:W-:Y:S01]  /*26ee0*/  HMMA.16816.F32.BF16 R24, R8, R4, R24 ;  /* 0x000000040818723c */ /* 0x004fe20000041818 */
[----:B---3--:R-:W-:-:S05]  /*26ef0*/  IMAD.MOV.U32 R7, RZ, RZ, R20 ;  /* 0x000000ffff077224 */ /* 0x008fca00078e0014 */
[----:B------:R-:W-:Y:S06]  /*26f00*/  HMMA.16816.F32.BF16 R12, R8, R20, R12 ;  /* 0x00000014080c723c */ /* 0x000fec000004180c */
[----:B------:R-:W-:-:S12]  /*26f10*/  MOV R6, R21 ;  /* 0x0000001500067202 */ /* 0x000fd80000000f00 */
[----:B------:R-:W-:-:S06]  /*26f20*/  MOV R28, R26 ;  /* 0x0000001a001c7202 */ /* 0x000fcc0000000f00 */
[----:B------:R-:W-:Y:S01]  /*26f30*/  IMAD.MOV.U32 R20, RZ, RZ, R15 ;  /* 0x000000ffff147224 */ /* 0x000fe200078e000f */
[----:B------:R-:W-:Y:S02]  /*26f40*/  MOV R21, R14 ;  /* 0x0000000e00157202 */ /* 0x000fe40000000f00 */
[----:B------:R-:W-:Y:S02]  /*26f50*/  MOV R22, R13 ;  /* 0x0000000d00167202 */ /* 0x000fe40000000f00 */
[----:B------:R-:W-:Y:S01]  /*26f60*/  MOV R23, R12 ;  /* 0x0000000c00177202 */ /* 0x000fe20000000f00 */
[----:B------:R-:W-:Y:S01]  /*26f70*/  STL [R1+0x3bf0], R20 ;  /* 0x003bf01401007387 */ /* 0x000fe20000100800 */
[----:B------:R-:W-:-:S03]  /*26f80*/  MOV R15, R27 ;  /* 0x0000001b000f7202 */ /* 0x000fc60000000f00 */
[----:B------:R0:W-:Y:S01]  /*26f90*/  STL [R1+0x3bec], R21 ;  /* 0x003bec1501007387 */ /* 0x0001e20000100800 */
[----:B------:R-:W-:-:S03]  /*26fa0*/  MOV R13, R24 ;  /* 0x00000018000d7202 */ /* 0x000fc60000000f00 */
[----:B------:R-:W-:Y:S01]  /*26fb0*/  STL [R1+0x3be8], R22 ;  /* 0x003be81601007387 */ /* 0x000fe20000100800 */
[----:B------:R-:W-:-:S03]  /*26fc0*/  MOV R14, R25 ;  /* 0x00000019000e7202 */ /* 0x000fc60000000f00 */
[----:B------:R1:W-:Y:S04]  /*26fd0*/  STL [R1+0x3be4], R23 ;  /* 0x003be41701007387 */ /* 0x0003e80000100800 */
[----:B0-----:R-:W2:Y:S04]  /*26fe0*/  LDL.LU.64 R20, [R1+0xa0] ;  /* 0x0000a00001147983 */ /* 0x001ea80000300a00 */
[----:B------:R-:W2:Y:S04]  /*26ff0*/  LDL.LU.64 R26, [R1+0x3c58] ;  /* 0x003c5800011a7983 */ /* 0x000ea80000300a00 */
[----:B------:R-:W2:Y:S04]  /*27000*/  LDL.LU.64 R24, [R1+0x3c50] ;  /* 0x003c500001187983 */ /* 0x000ea80000300a00 */
[----:B------:R0:W-:Y:S01]  /*27010*/  STL.64 [R1+0x3c08], R4 ;  /* 0x003c080401007387 */ /* 0x0001e20000100a00 */
[----:B--2---:R-:W-:-:S15]  /*27020*/  HMMA.16816.F32.BF16 R24, R8, R20, R24 ;  /* 0x000000140818723c */ /* 0x004fde0000041818 */
[----:B------:R-:W-:-:S09]  /*27030*/  NOP ;  /* 0x0000000000007918 */ /* 0x000fd20000000000 */
[----:B-1----:R-:W-:Y:S02]  /*27040*/  MOV R23, R26 ;  /* 0x0000001a00177202 */ /* 0x002fe40000000f00 */
[----:B------:R-:W-:Y:S02]  /*27050*/  MOV R12, R27 ;  /* 0x0000001b000c7202 */ /* 0x000fe40000000f00 */
[----:B------:R-:W2:Y:S01]  /*27060*/  LDL.LU.64 R26, [R1+0x3c48] ;  /* 0x003c4800011a7983 */ /* 0x000ea20000300a00 */
[----:B0-----:R-:W-:Y:S01]  /*27070*/  MOV R5, R6 ;  /* 0x0000000600057202 */ /* 0x001fe20000000f00 */
[----:B------:R-:W-:Y:S01]  /*27080*/  IMAD.MOV.U32 R22, RZ, RZ, R25 ;  /* 0x000000ffff167224 */ /* 0x000fe200078e0019 */
[----:B------:R-:W-:Y:S02]  /*27090*/  MOV R6, R21 ;  /* 0x0000001500067202 */ /* 0x000fe40000000f00 */
[----:B------:R-:W-:Y:S02]  /*270a0*/  MOV R21, R24 ;  /* 0x0000001800157202 */ /* 0x000fe40000000f00 */
[----:B------:R-:W3:Y:S04]  /*270b0*/  LDL.LU.64 R24, [R1+0x3c40] ;  /* 0x003c400001187983 */ /* 0x000ee80000300a00 */
[----:B------:R-:W-:Y:S04]  /*270c0*/  STL.64 [R1+0x3c00], R14 ;  /* 0x003c000e01007387 */ /* 0x000fe80000100a00 */
[----:B------:R2:W-:Y:S02]  /*270d0*/  STL.64 [R1+0x3bf8], R12 ;  /* 0x003bf80c01007387 */ /* 0x0005e40000100a00 */
[----:B--2---:R-:W-:-:S02]  /*270e0*/  MOV R12, R26 ;  /* 0x0000001a000c7202 */ /* 0x004fc40000000f00 */
[----:B------:R-:W3:Y:S01]  /*270f0*/  LDL.LU R26, [R1+0x3c3c] ;  /* 0x003c3c00011a7983 */ /* 0x000ee20000300800 */
[----:B------:R-:W-:-:S03]  /*27100*/  MOV R13, R27 ;  /* 0x0000001b000d7202 */ /* 0x000fc60000000f00 */
[----:B------:R-:W3:Y:S04]  /*27110*/  LDL.LU R27, [R1+0x3c38] ;  /* 0x003c3800011b7983 */ /* 0x000ee80000300800 */
[----:B------:R-:W2:Y:S04]  /*27120*/  LDL.LU R14, [R1+0x18] ;  /* 0x00001800010e7983 */ /* 0x000ea80000300800 */
[----:B------:R-:W2:Y:S01]  /*27130*/  LDL.LU R15, [R1+0x1c] ;  /* 0x00001c00010f7983 */ /* 0x000ea20000300800 */
[----:B------:R-:W-:Y:S01]  /*27140*/  IMAD.MOV.U32 R4, RZ, RZ, R7 ;  /* 0x000000ffff047224 */ /* 0x000fe200078e0007 */
[----:B------:R-:W-:-:S02]  /*27150*/  MOV R7, R20 ;  /* 0x0000001400077202 */ /* 0x000fc40000000f00 */
[----:B----4-:R-:W-:Y:S01]  /*27160*/  MOV R20, R16 ;  /* 0x0000001000147202 */ /* 0x010fe20000000f00 */
[----:B---3--:R-:W-:Y:S01]  /*27170*/  HMMA.16816.F32.BF16 R24, R8, R16, R24 ;  /* 0x000000100818723c */ /* 0x008fe20000041818 */
[----:B--2---:R0:W-:Y:S04]  /*27180*/  STL.64 [R1+0x3c18], R14 ;  /* 0x003c180e01007387 */ /* 0x0041e80000100a00 */
[----:B------:R1:W-:Y:S01]  /*27190*/  STL.64 [R1+0x3c10], R12 ;  /* 0x003c100c01007387 */ /* 0x0003e20000100a00 */
[----:B0-----:R-:W-:Y:S02]  /*271a0*/  MOV R14, R18 ;  /* 0x00000012000e7202 */ /* 0x001fe40000000f00 */
[----:B------:R-:W-:Y:S01]  /*271b0*/  MOV R15, R3 ;  /* 0x00000003000f7202 */ /* 0x000fe20000000f00 */
[----:B-1----:R-:W2:Y:S01]  /*271c0*/  LDL.LU R12, [R1+0x20] ;  /* 0x00002000010c7983 */ /* 0x002ea20000300800 */
[----:B------:R-:W-:Y:S01]  /*271d0*/  IMAD.MOV.U32 R13, RZ, RZ, R19 ;  /* 0x000000ffff0d7224 */ /* 0x000fe200078e0013 */
[----:B------:R-:W-:-:S02]  /*271e0*/  MOV R3, R17 ;  /* 0x0000001100037202 */ /* 0x000fc40000000f00 */
[----:B------:R-:W2:Y:S04]  /*271f0*/  LDL.LU.64 R18, [R1+0x3c30] ;  /* 0x003c300001127983 */ /* 0x000ea80000300a00 */
[----:B------:R-:W2:Y:S01]  /*27200*/  LDL.LU.64 R16, [R1+0x3c28] ;  /* 0x003c280001107983 */ /* 0x000ea20000300a00 */
[----:B------:R-:W-:Y:S01]  /*27210*/  IMAD.MOV.U32 R8, RZ, RZ, R7 ;  /* 0x000000ffff087224 */ /* 0x000fe200078e0007 */
[----:B------:R-:W-:-:S04]  /*27220*/  MOV R9, R6 ;  /* 0x0000000600097202 */ /* 0x000fc80000000f00 */
[----:B------:R0:W-:Y:S04]  /*27230*/  STL.64 [R1+0x3b90], R26 ;  /* 0x003b901a01007387 */ /* 0x0001e80000100a00 */
[----:B------:R1:W-:Y:S01]  /*27240*/  STL.64 [R1+0x3b88], R24 ;  /* 0x003b881801007387 */ /* 0x0003e20000100a00 */
[----:B0-----:R-:W-:Y:S02]  /*27250*/  MOV R26, R29 ;  /* 0x0000001d001a7202 */ /* 0x001fe40000000f00 */
[----:B------:R-:W-:Y:S01]  /*27260*/  MOV R27, R0 ;  /* 0x00000000001b7202 */ /* 0x000fe20000000f00 */
[----:B-1----:R-:W3:Y:S04]  /*27270*/  LDL.LU R24, [R1] ;  /* 0x0000000001187983 */ /* 0x002ee80000300800 */
[----:B------:R-:W3:Y:S04]  /*27280*/  LDL.LU R25, [R1+0x4] ;  /* 0x0000040001197983 */ /* 0x000ee80000300800 */
[----:B------:R-:W4:Y:S04]  /*27290*/  LDL.LU R29, [R1+0x3c24] ;  /* 0x003c2400011d7983 */ /* 0x000f280000300800 */
        /* <DEDUP_REMOVED lines=8> */
[C---:B---3--:R-:W-:Y:S03]  /*27320*/  HMMA.16816.F32.BF16 R24, R16.reuse, R8, R24 ;  /* 0x000000081018723c */ /* 0x048fe60000041818 */
[----:B------:R-:W0:Y:S03]  /*27330*/  LDSM.16.MT88.4 R8, [R2+UR6+0x22000] ;  /* 0x022000060208783b */ /* 0x000e260008004200 */
[----:B--2---:R-:W-:-:S15]  /*27340*/  HMMA.16816.F32.BF16 R12, R16, R4, R12 ;  /* 0x00000004100c723c */ /* 0x004fde000004180c */
[----:B------:R-:W-:-:S09]  /*27350*/  NOP ;  /* 0x0000000000007918 */ /* 0x000fd20000000000 */
[----:B-1----:R-:W-:Y:S01]  /*27360*/  MOV R6, R14 ;  /* 0x0000000e00067202 */ /* 0x002fe20000000f00 */
[----:B------:R-:W-:Y:S01]  /*27370*/  IMAD.MOV.U32 R5, RZ, RZ, R13 ;  /* 0x000000ffff057224 */ /* 0x000fe200078e000d */
[----:B------:R-:W-:Y:S02]  /*27380*/  MOV R7, R15 ;  /* 0x0000000f00077202 */ /* 0x000fe40000000f00 */
[----:B------:R-:W-:Y:S01]  /*27390*/  MOV R4, R12 ;  /* 0x0000000c00047202 */ /* 0x000fe20000000f00 */
[----:B------:R-:W2:Y:S04]  /*273a0*/  LDL.LU.64 R14, [R1+0x3c00] ;  /* 0x003c0000010e7983 */ /* 0x000ea80000300a00 */
[----:B------:R-:W3:Y:S04]  /*273b0*/  LDL.LU.64 R12, [R1+0x3bf8] ;  /* 0x003bf800010c7983 */ /* 0x000ee80000300a00 */
[----:B------:R-:W-:Y:S04]  /*273c0*/  STL [R1+0x3b80], R4 ;  /* 0x003b800401007387 */ /* 0x000fe80000100800 */
[----:B------:R-:W-:Y:S04]  /*273d0*/  STL [R1+0x3b7c], R5 ;  /* 0x003b7c0501007387 */ /* 0x000fe80000100800 */
[----:B------:R-:W-:Y:S04]  /*273e0*/  STL [R1+0x3b78], R7 ;  /* 0x003b780701007387 */ /* 0x000fe80000100800 */
[----:B------:R-:W-:Y:S04]  /*273f0*/  STL [R1+0x3b18], R2 ;  /* 0x003b180201007387 */ /* 0x000fe80000100800 */
[----:B------:R-:W-:Y:S04]  /*27400*/  STL.64 [R1], R24 ;  /* 0x0000001801007387 */ /* 0x000fe80000100a00 */
[----:B------:R-:W-:Y:S04]  /*27410*/  STL.64 [R1+0x8], R26 ;  /* 0x0000081a01007387 */ /* 0x000fe80000100a00 */
[----:B----4-:R-:W1:Y:S04]  /*27420*/  LDSM.16.M88.4 R24, [R0+UR6+0x100] ;  /* 0x000100060018783b */ /* 0x010e680008000200 */
[----:B0-----:R-:W-:Y:S04]  /*27430*/  STL.64 [R1+0x3b00], R10 ;  /* 0x003b000a01007387 */ /* 0x001fe80000100a00 */
[----:B------:R0:W-:Y:S02]  /*27440*/  STL.64 [R1+0x3af8], R8 ;  /* 0x003af80801007387 */ /* 0x0001e40000100a00 */
[----:B0-----:R-:W-:-:S02]  /*27450*/  MOV R8, R20 ;  /* 0x0000001400087202 */ /* 0x001fc40000000f00 */
[----:B------:R-:W4:Y:S01]  /*27460*/  LDL.LU R20, [R1+0x3bf0] ;  /* 0x003bf00001147983 */ /* 0x000f220000300800 */
[----:B------:R-:W-:-:S03]  /*27470*/  MOV R9, R3 ;  /* 0x0000000300097202 */ /* 0x000fc60000000f00 */
[----:B------:R-:W4:Y:S04]  /*27480*/  LDL.LU R10, [R1+0xe8] ;  /* 0x0000e800010a7983 */ /* 0x000f280000300800 */
[----:B-1----:R-:W-:Y:S01]  /*27490*/  STL [R1+0xb0], R24 ;  /* 0x0000b01801007387 */ /* 0x002fe20000100800 */
[----:B------:R-:W-:-:S03]  /*274a0*/  MOV R3, R25 ;  /* 0x0000001900037202 */ /* 0x000fc60000000f00 */
[----:B------:R-:W-:Y:S04]  /*274b0*/  STL.64 [R1+0xb8], R26 ;  /* 0x0000b81a01007387 */ /* 0x000fe80000100a00 */
[----:B------:R-:W0:Y:S04]  /*274c0*/  LDSM.16.M88.4 R24, [R0+UR6+0x8100] ;  /* 0x008100060018783b */ /* 0x000e280008000200 */
[----:B------:R-:W-:Y:S04]  /*274d0*/  STL [R1+0x3b1c], R3 ;  /* 0x003b1c0301007387 */ /* 0x000fe80000100800 */
[----:B0-----:R-:W-:Y:S04]  /*274e0*/  STL.64 [R1+0xc0], R24 ;  /* 0x0000c01801007387 */ /* 0x001fe80000100a00 */
[----:B------:R-:W-:Y:S04]  /*274f0*/  STL.64 [R1+0xc8], R26 ;  /* 0x0000c81a01007387 */ /* 0x000fe80000100a00 */
[----:B------:R-:W0:Y:S04]  /*27500*/  LDSM.16.M88.4 R24, [R0+UR6+0x10100] ;  /* 0x010100060018783b */ /* 0x000e280008000200 */
[----:B0-----:R-:W-:Y:S04]  /*27510*/  STL.64 [R1+0xd0], R24 ;  /* 0x0000d01801007387 */ /* 0x001fe80000100a00 */
[----:B------:R-:W-:Y:S04]  /*27520*/  STL.64 [R1+0xd8], R26 ;  /* 0x0000d81a01007387 */ /* 0x000fe80000100a00 */
[----:B------:R-:W0:Y:S01]  /*27530*/  LDSM.16.M88.4 R24, [R0+UR6+0x18100] ;  /* 0x018100060018783b */ /* 0x000e220008000200 */
[----:B------:R-:W-:-:S03]  /*27540*/  IMAD.MOV.U32 R11, RZ, RZ, R29 ;  /* 0x000000ffff0b7224 */ /* 0x000fc600078e001d */
[----:B0-----:R0:W-:Y:S01]  /*27550*/  STL.64 [R1+0xf0], R24 ;  /* 0x0000f01801007387 */ /* 0x0011e20000100a00 */
[----:B------:R-:W-:-:S03]  /*27560*/  MOV R29, R27 ;  /* 0x0000001b001d7202 */ /* 0x000fc60000000f00 */
[----:B------:R1:W-:Y:S01]  /*27570*/  STL [R1+0xf8], R26 ;  /* 0x0000f81a01007387 */ /* 0x0003e20000100800 */
[----:B0-----:R-:W-:Y:S01]  /*27580*/  MOV R24, R21 ;  /* 0x0000001500187202 */ /* 0x001fe20000000f00 */
[----:B-1----:R-:W-:Y:S02]  /*27590*/  IMAD.MOV.U32 R26, RZ, RZ, R23 ;  /* 0x000000ffff1a7224 */ /* 0x002fe400078e0017 */
[----:B------:R-:W4:Y:S01]  /*275a0*/  LDL.LU R21, [R1+0x3bec] ;  /* 0x003bec0001157983 */ /* 0x000f220000300800 */
[----:B------:R-:W-:-:S03]  /*275b0*/  MOV R25, R22 ;  /* 0x0000001600197202 */ /* 0x000fc60000000f00 */
[----:B------:R-:W4:Y:S04]  /*275c0*/  LDL.LU R22, [R1+0x3be8] ;  /* 0x003be80001167983 */ /* 0x000f280000300800 */
[----:B------:R-:W4:Y:S01]  /*275d0*/  LDL.LU R23, [R1+0x3be4] ;  /* 0x003be40001177983 */ /* 0x000f220000300800 */
[----:B---3--:R-:W-:-:S03]  /*275e0*/  MOV R27, R12 ;  /* 0x0000000c001b7202 */ /* 0x008fc60000000f00 */
[----:B------:R-:W3:Y:S04]  /*275f0*/  LDL.LU R12, [R1+0x3be0] ;  /* 0x003be000010c7983 */ /* 0x000ee80000300800 */
[----:B------:R0:W-:Y:S04]  /*27600*/  STL.64 [R1+0x3ba0], R26 ;  /* 0x003ba01a01007387 */ /* 0x0001e80000100a00 */
[----:B------:R1:W-:Y:S01]  /*27610*/  STL.64 [R1+0x3b98], R24 ;  /* 0x003b981801007387 */ /* 0x0003e20000100a00 */
[----:B0-----:R-:W-:Y:S02]  /*27620*/  MOV R26, R28 ;  /* 0x0000001c001a7202 */ /* 0x001fe40000000f00 */
[----:B-1----:R-:W-:-:S02]  /*27630*/  MOV R24, R13 ;  /* 0x0000000d00187202 */ /* 0x002fc40000000f00 */
[----:B------:R-:W3:Y:S01]  /*27640*/  LDL.LU R13, [R1+0x3bdc] ;  /* 0x003bdc00010d7983 */ /* 0x000ee20000300800 */
[----:B--2---:R-:W-:-:S03]  /*27650*/  MOV R25, R14 ;  /* 0x0000000e00197202 */ /* 0x004fc60000000f00 */
[----:B------:R-:W3:Y:S04]  /*27660*/  LDL.LU R14, [R1+0x3bd8] ;  /* 0x003bd800010e7983 */ /* 0x000ee80000300800 */
[----:B------:R-:W2:Y:S01]  /*27670*/  LDL.LU R28, [R1+0x3bd4] ;  /* 0x003bd400011c7983 */ /* 0x000ea20000300800 */
[----:B------:R-:W-:-:S03]  /*27680*/  IMAD.MOV.U32 R27, RZ, RZ, R15 ;  /* 0x000000ffff1b7224 */ /* 0x000fc600078e000f */
[----:B------:R-:W3:Y:S04]  /*27690*/  LDL.LU R15, [R1+0x3bd0] ;  /* 0x003bd000010f7983 */ /* 0x000ee80000300800 */
[----:B------:R4:W-:Y:S04]  /*276a0*/  STL.64 [R1+0x3bb8], R26 ;  /* 0x003bb81a01007387 */ /* 0x0009e80000100a00 */
[----:B------:R0:W-:Y:S01]  /*276b0*/  STL.64 [R1+0x3bb0], R24 ;  /* 0x003bb01801007387 */ /* 0x0001e20000100a00 */
[----:B----4-:R-:W-:-:S03]  /*276c0*/  MOV R27, R20 ;  /* 0x00000014001b7202 */ /* 0x010fc60000000f00 */
[----:B------:R-:W-:Y:S04]  /*276d0*/  STL [R1+0x3a94], R29 ;  /* 0x003a941d01007387 */ /* 0x000fe80000100800 */
[----:B------:R1:W-:Y:S01]  /*276e0*/  STL [R1+0x3968], R0 ;  /* 0x0039680001007387 */ /* 0x0003e20000100800 */
[----:B------:R-:W-:Y:S02]  /*276f0*/  MOV R26, R21 ;  /* 0x00000015001a7202 */ /* 0x000fe40000000f00 */
[----:B0-----:R-:W-:Y:S02]  /*27700*/  MOV R25, R22 ;  /* 0x0000001600197202 */ /* 0x001fe40000000f00 */
[----:B------:R-:W-:Y:S02]  /*27710*/  MOV R24, R23 ;  /* 0x0000001700187202 */ /* 0x000fe40000000f00 */
[----:B--2---:R-:W0:Y:S01]  /*27720*/  LDSM.16.MT88.4 R20, [R28+UR6+0x22000] ;  /* 0x022000061c14783b */ /* 0x004e220008004200 */
[----:B---3--:R-:W-:Y:S03]  /*27730*/  HMMA.16816.F32.BF16 R12, R16, R8, R12 ;  /* 0x00000008100c723c */ /* 0x008fe6000004180c */
[----:B------:R-:W-:-:S15]  /*27740*/  STL [R1+0x3b20], R28 ;  /* 0x003b201c01007387 */ /* 0x000fde0000100800 */
[----:B------:R-:W-:-:S06]  /*27750*/  NOP ;  /* 0x0000000000007918 */ /* 0x000fcc0000000000 */
[----:B------:R-:W-:Y:S01]  /*27760*/  MOV R8, R14 ;  /* 0x0000000e00087202 */ /* 0x000fe20000000f00 */
[----:B------:R-:W-:Y:S01]  /*27770*/  IMAD.MOV.U32 R16, RZ, RZ, R12 ;  /* 0x000000ffff107224 */ /* 0x000fe200078e000c */
[----:B-1----:R-:W-:Y:S02]  /*27780*/  MOV R0, R15 ;  /* 0x0000000f00007202 */ /* 0x002fe40000000f00 */
[----:B------:R-:W-:Y:S01]  /*27790*/  MOV R9, R13 ;  /* 0x0000000d00097202 */ /* 0x000fe20000000f00 */
[----:B0-----:R0:W-:Y:S04]  /*277a0*/  STL.64 [R1+0x3ab0], R22 ;  /* 0x003ab01601007387 */ /* 0x0011e80000100a00 */
[----:B------:R-:W-:Y:S04]  /*277b0*/  STL.64 [R1+0x3aa8], R20 ;  /* 0x003aa81401007387 */ /* 0x000fe80000100a00 */
[----:B0-----:R-:W2:Y:S04]  /*277c0*/  LDL.64 R22, [R1+0x78] ;  /* 0x0000780001167983 */ /* 0x001ea80000100a00 */
[----:B------:R-:W2:Y:S04]  /*277d0*/  LDL.LU.64 R14, [R1+0x3bc8] ;  /* 0x003bc800010e7983 */ /* 0x000ea80000300a00 */
[----:B------:R-:W2:Y:S04]  /*277e0*/  LDL.LU.64 R12, [R1+0x3bc0] ;  /* 0x003bc000010c7983 */ /* 0x000ea80000300a00 */
[----:B------:R-:W-:Y:S04]  /*277f0*/  STL [R1+0x3b30], R0 ;  /* 0x003b300001007387 */ /* 0x000fe80000100800 */
[----:B------:R-:W-:Y:S04]  /*27800*/  STL [R1+0x3b2c], R8 ;  /* 0x003b2c0801007387 */ /* 0x000fe80000100800 */
[----:B------:R-:W-:Y:S04]  /*27810*/  STL [R1+0x3b28], R9 ;  /* 0x003b280901007387 */ /* 0x000fe80000100800 */
[----:B------:R0:W-:Y:S04]  /*27820*/  STL.64 [R1+0x3ba8], R10 ;  /* 0x003ba80a01007387 */ /* 0x0001e80000100a00 */
[----:B0-----:R-:W3:Y:S04]  /*27830*/  LDL.LU.64 R10, [R1+0x88] ;  /* 0x00008800010a7983 */ /* 0x001ee80000300a00 */
[----:B------:R-:W-:Y:S04]  /*27840*/  STL [R1+0x3b24], R16 ;  /* 0x003b241001007387 */ /* 0x000fe80000100800 */
[----:B------:R-:W4:Y:S04]  /*27850*/  LDL.LU R18, [R1+0xa8] ;  /* 0x0000a80001127983 */ /* 0x000f280000300800 */
[----:B------:R-:W4:Y:S01]  /*27860*/  LDL.LU R19, [R1+0xac] ;  /* 0x0000ac0001137983 */ /* 0x000f220000300800 */
[----:B--2---:R-:W-:-:S15]  /*27870*/  HMMA.16816.F32.BF16 R24, R12, R22, R24 ;  /* 0x000000160c18723c */ /* 0x004fde0000041818 */
[----:B------:R-:W-:-:S09]  /*27880*/  NOP ;  /* 0x0000000000007918 */ /* 0x000fd20000000000 */
[----:B------:R-:W-:Y:S01]  /*27890*/  MOV R20, R26 ;  /* 0x0000001a00147202 */ /* 0x000fe20000000f00 */
[----:B------:R-:W-:Y:S01]  /*278a0*/  IMAD.MOV.U32 R29, RZ, RZ, R24 ;  /* 0x000000ffff1d7224 */ /* 0x000fe200078e0018 */
[----:B------:R-:W-:Y:S02]  /*278b0*/  MOV R17, R27 ;  /* 0x0000001b00117202 */ /* 0x000fe40000000f00 */
[----:B------:R-:W-:Y:S01]  /*278c0*/  MOV R21, R25 ;  /* 0x0000001900157202 */ /* 0x000fe20000000f00 */
[----:B------:R-:W2:Y:S04]  /*278d0*/  LDL.LU.64 R26, [R1+0x3bb8] ;  /* 0x003bb800011a7983 */ /* 0x000ea80000300a00 */
[----:B------:R-:W2:Y:S01]  /*278e0*/  LDL.LU.64 R24, [R1+0x3bb0] ;  /* 0x003bb00001187983 */ /* 0x000ea20000300a00 */
[----:B------:R-:W-:-:S03]  /*278f0*/  MOV R7, R22 ;  /* 0x0000001600077202 */ /* 0x000fc60000000f00 */
[----:B------:R0:W-:Y:S01]  /*27900*/  STL.64 [R1+0x3b60], R20 ;  /* 0x003b601401007387 */ /* 0x0001e20000100a00 */
[----:B---3--:R-:W-:Y:S01]  /*27910*/  MOV R4, R10 ;  /* 0x0000000a00047202 */ /* 0x008fe20000000f00 */
[----:B------:R-:W-:Y:S02]  /*27920*/  IMAD.MOV.U32 R5, RZ, RZ, R11 ;  /* 0x000000ffff057224 */ /* 0x000fe400078e000b */
[----:B0-----:R-:W3:Y:S04]  /*27930*/  LDL.LU R20, [R1+0x20] ;  /* 0x0000200001147983 */ /* 0x001ee80000300800 */
[----:B------:R-:W3:Y:S04]  /*27940*/  LDL.LU R21, [R1+0x24] ;  /* 0x0000240001157983 */ /* 0x000ee80000300800 */
[----:B------:R-:W3:Y:S04]  /*27950*/  LDL.LU R22, [R1+0x28] ;  /* 0x0000280001167983 */ /* 0x000ee80000300800 */
[----:B------:R-:W3:Y:S04]  /*27960*/  LDL.LU R23, [R1+0x2c] ;  /* 0x00002c0001177983 */ /* 0x000ee80000300800 */
[----:B------:R0:W-:Y:S01]  /*27970*/  STL [R1+0x3b34], R29 ;  /* 0x003b341d01007387 */ /* 0x0001e20000100800 */
[----:B--2---:R-:W-:Y:S03]  /*27980*/  HMMA.16816.F32.BF16 R24, R12, R10, R24 ;  /* 0x0000000a0c18723c */ /* 0x004fe60000041818 */
[----:B------:R-:W2:-:S15]  /*27990*/  LDL.LU.64 R10, [R1+0x3ba8] ;  /* 0x003ba800010a7983 */ /* 0x000e9e0000300a00 */
[----:B------:R-:W-:-:S06]  /*279a0*/  NOP ;  /* 0x0000000000007918 */ /* 0x000fcc0000000000 */
[----:B------:R-:W-:Y:S02]  /*279b0*/  MOV R3, R26 ;  /* 0x0000001a00037202 */ /* 0x000fe40000000f00 */
[----:B------:R-:W-:Y:S02]  /*279c0*/  MOV R2, R27 ;  /* 0x0000001b00027202 */ /* 0x000fe40000000f00 */
[----:B------:R-:W-:Y:S01]  /*279d0*/  MOV R16, R24 ;  /* 0x0000001800107202 */ /* 0x000fe20000000f00 */
[----:B------:R-:W4:Y:S01]  /*279e0*/  LDL.LU.64 R26, [R1+0x3ba0] ;  /* 0x003ba000011a7983 */ /* 0x000f220000300a00 */
[----:B------:R-:W-:-:S03]  /*279f0*/  MOV R28, R25 ;  /* 0x00000019001c7202 */ /* 0x000fc60000000f00 */
[----:B------:R-:W4:Y:S02]  /*27a00*/  LDL.LU.64 R24, [R1+0x3b98] ;  /* 0x003b980001187983 */ /* 0x000f240000300a00 */
[----:B----4-:R-:W-:-:S15]  /*27a10*/  HMMA.16816.F32.BF16 R24, R12, R18, R24 ;  /* 0x000000120c18723c */ /* 0x010fde0000041818 */
[----:B------:R-:W-:-:S09]  /*27a20*/  NOP ;  /* 0x0000000000007918 */ /* 0x000fd20000000000 */
[----:B------:R-:W-:Y:S01]  /*27a30*/  MOV R8, R26 ;  /* 0x0000001a00087202 */ /* 0x000fe20000000f00 */
[----:B0-----:R-:W-:Y:S01]  /*27a40*/  IMAD.MOV.U32 R29, RZ, RZ, R24 ;  /* 0x000000ffff1d7224 */ /* 0x001fe200078e0018 */
[----:B------:R-:W-:Y:S02]  /*27a50*/  MOV R9, R27 ;  /* 0x0000001b00097202 */ /* 0x000fe40000000f00 */
[----:B------:R-:W-:Y:S01]  /*27a60*/  MOV R0, R25 ;  /* 0x0000001900007202 */ /* 0x000fe20000000f00 */
[----:B------:R-:W4:Y:S04]  /*27a70*/  LDL.LU.64 R26, [R1+0x3b90] ;  /* 0x003b9000011a7983 */ /* 0x000f280000300a00 */
[----:B------:R-:W4:Y:S04]  /*27a80*/  LDL.LU.64 R24, [R1+0x3b88] ;  /* 0x003b880001187983 */ /* 0x000f280000300a00 */
[----:B------:R0:W-:Y:S04]  /*27a90*/  STL.64 [R1+0x3b40], R18 ;  /* 0x003b401201007387 */ /* 0x0001e80000100a00 */
[----:B------:R-:W-:Y:S01]  /*27aa0*/  STL.64 [R1+0x3b38], R16 ;  /* 0x003b381001007387 */ /* 0x000fe20000100a00 */
[----:B0-----:R-:W-:Y:S01]  /*27ab0*/  MOV R18, R4 ;  /* 0x0000000400127202 */ /* 0x001fe20000000f00 */
[----:B------:R-:W-:-:S02]  /*27ac0*/  IMAD.MOV.U32 R19, RZ, RZ, R5 ;  /* 0x000000ffff137224 */ /* 0x000fc400078e0005 */
[----:B------:R-:W3:Y:S04]  /*27ad0*/  LDL.LU R4, [R1+0x3b80] ;  /* 0x003b800001047983 */ /* 0x000ee80000300800 */
[----:B------:R-:W3:Y:S04]  /*27ae0*/  LDL.LU R5, [R1+0x3b7c] ;  /* 0x003b7c0001057983 */ /* 0x000ee80000300800 */
[----:B------:R0:W-:Y:S02]  /*27af0*/  STL.64 [R1+0x3b58], R18 ;  /* 0x003b581201007387 */ /* 0x0001e40000100a00 */
[----:B0-----:R-:W-:-:S02]  /*27b00*/  MOV R18, R7 ;  /* 0x0000000700127202 */ /* 0x001fc40000000f00 */
[----:B------:R-:W3:Y:S04]  /*27b10*/  LDL.LU R7, [R1+0x3b78] ;  /* 0x003b780001077983 */ /* 0x000ee80000300800 */
[----:B------:R-:W3:Y:S04]  /*27b20*/  LDL.LU R19, [R1+0x7c] ;  /* 0x00007c0001137983 */ /* 0x000ee80000300800 */
[----:B--2---:R0:W-:Y:S04]  /*27b30*/  STL.64 [R1+0x3b50], R10 ;  /* 0x003b500a01007387 */ /* 0x0041e80000100a00 */
[----:B------:R3:W-:Y:S01]  /*27b40*/  STL.64 [R1+0x3b48], R8 ;  /* 0x003b480801007387 */ /* 0x0007e20000100a00 */
[----:B----4-:R-:W-:Y:S07]  /*27b50*/  HMMA.16816.F32.BF16 R24, R12, R10, R24 ;  /* 0x0000000a0c18723c */ /* 0x010fee0000041818 */
[----:B0-----:R-:W-:-:S02]  /*27b60*/  MOV R10, R6 ;  /* 0x00000006000a7202 */ /* 0x001fc40000000f00 */
[----:B---3--:R-:W-:Y:S02]  /*27b70*/  MOV R8, R4 ;  /* 0x0000000400087202 */ /* 0x008fe40000000f00 */
[----:B------:R-:W2:Y:S01]  /*27b80*/  LDL.LU R4, [R1+0x3b74] ;  /* 0x003b740001047983 */ /* 0x000ea20000300800 */
[----:B------:R-:W-:-:S03]  /*27b90*/  MOV R9, R5 ;  /* 0x0000000500097202 */ /* 0x000fc60000000f00 */
[----:B------:R-:W2:Y:S04]  /*27ba0*/  LDL.LU R5, [R1+0x3b70] ;  /* 0x003b700001057983 */ /* 0x000ea80000300800 */
[----:B------:R-:W2:Y:S01]  /*27bb0*/  LDL.LU R6, [R1+0x3b6c] ;  /* 0x003b6c0001067983 */ /* 0x000ea20000300800 */
[----:B------:R-:W-:-:S03]  /*27bc0*/  IMAD.MOV.U32 R11, RZ, RZ, R7 ;  /* 0x000000ffff0b7224 */ /* 0x000fc600078e0007 */
[----:B------:R-:W2:Y:S04]  /*27bd0*/  LDL.LU R7, [R1+0x3b68] ;  /* 0x003b680001077983 */ /* 0x000ea80000300800 */
[----:B------:R-:W3:Y:S04]  /*27be0*/  LDL.LU R12, [R1] ;  /* 0x00000000010c7983 */ /* 0x000ee80000300800 */
[----:B------:R-:W3:Y:S04]  /*27bf0*/  LDL.LU R13, [R1+0x4] ;  /* 0x00000400010d7983 */ /* 0x000ee80000300800 */
[----:B------:R-:W3:Y:S04]  /*27c00*/  LDL.LU R14, [R1+0x8] ;  /* 0x00000800010e7983 */ /* 0x000ee80000300800 */
[----:B------:R-:W3:Y:S04]  /*27c10*/  LDL.LU R15, [R1+0xc] ;  /* 0x00000c00010f7983 */ /* 0x000ee80000300800 */
[----:B------:R-:W-:Y:S04]  /*27c20*/  STL [R1+0x3ac0], R25 ;  /* 0x003ac01901007387 */ /* 0x000fe80000100800 */
[----:B------:R-:W-:Y:S04]  /*27c30*/  STL [R1+0x3abc], R26 ;  /* 0x003abc1a01007387 */ /* 0x000fe80000100800 */
[----:B------:R-:W-:Y:S01]  /*27c40*/  STL [R1+0x3ab8], R27 ;  /* 0x003ab81b01007387 */ /* 0x000fe20000100800 */
[----:B--2---:R-:W-:Y:S03]  /*27c50*/  HMMA.16816.F32.BF16 R16, R4, R18, R20 ;  /* 0x000000120410723c */ /* 0x004fe60000041814 */
[----:B------:R-:W2:-:S15]  /*27c60*/  LDL.LU.64 R20, [R1+0x3b60] ;  /* 0x003b600001147983 */ /* 0x000e9e0000300a00 */
[----:B------:R-:W-:-:S05]  /*27c70*/  NOP ;  /* 0x0000000000007918 */ /* 0x000fca0000000000 */
[----:B------:R0:W-:Y:S01]  /*27c80*/  STL.64 [R1+0x20], R16 ;  /* 0x0000201001007387 */ /* 0x0001e20000100a00 */
[----:B------:R-:W-:Y:S02]  /*27c90*/  MOV R23, R18 ;  /* 0x0000001200177202 */ /* 0x000fe40000000f00 */
[----:B------:R-:W-:Y:S02]  /*27ca0*/  MOV R22, R19 ;  /* 0x0000001300167202 */ /* 0x000fe40000000f00 */
[----:B------:R-:W0:Y:S02]  /*27cb0*/  LDL.LU.64 R18, [R1+0x3b58] ;  /* 0x003b580001127983 */ /* 0x000e240000300a00 */
[----:B0-----:R-:W-:Y:S02]  /*27cc0*/  HMMA.16816.F32.BF16 R16, R4, R18, R8 ;  /* 0x000000120410723c */ /* 0x001fe40000041808 */
[----:B------:R-:W4:Y:S04]  /*27cd0*/  LDL.LU.64 R10, [R1+0x3b50] ;  /* 0x003b5000010a7983 */ /* 0x000f280000300a00 */
[----:B------:R-:W3:-:S15]  /*27ce0*/  LDL.LU.64 R8, [R1+0x3b48] ;  /* 0x003b480001087983 */ /* 0x000ede0000300a00 */
[----:B------:R-:W-:-:S02]  /*27cf0*/  NOP ;  /* 0x0000000000007918 */ /* 0x000fc40000000000 */
[----:B------:R0:W-:Y:S01]  /*27d00*/  STL [R1+0x1c], R19 ;  /* 0x00001c1301007387 */ /* 0x0001e20000100800 */
[----:B------:R-:W-:Y:S01]  /*27d10*/  IMAD.MOV.U32 R27, RZ, RZ, R18 ;  /* 0x000000ffff1b7224 */ /* 0x000fe200078e0012 */
[----:B------:R-:W-:Y:S02]  /*27d20*/  MOV R25, R16 ;  /* 0x0000001000197202 */ /* 0x000fe40000000f00 */
[----:B------:R-:W-:Y:S01]  /*27d30*/  MOV R26, R17 ;  /* 0x00000011001a7202 */ /* 0x000fe20000000f00 */
[----:B0-----:R-:W4:Y:S04]  /*27d40*/  LDL.LU.64 R18, [R1+0x3b40] ;  /* 0x003b400001127983 */ /* 0x001f280000300a00 */
[----:B------:R-:W2:Y:S04]  /*27d50*/  LDL.LU.64 R16, [R1+0x3b38] ;  /* 0x003b380001107983 */ /* 0x000ea80000300a00 */
[----:B------:R-:W-:Y:S04]  /*27d60*/  STL.64 [R1+0x3ad0], R26 ;  /* 0x003ad01a01007387 */ /* 0x000fe80000100a00 */
[----:B------:R0:W-:Y:S02]  /*27d70*/  STL.64 [R1+0x3ac8], R24 ;  /* 0x003ac81801007387 */ /* 0x0001e40000100a00 */
[----:B0-----:R-:W-:-:S02]  /*27d80*/  MOV R24, R29 ;  /* 0x0000001d00187202 */ /* 0x001fc40000000f00 */
[----:B------:R-:W4:Y:S01]  /*27d90*/  LDL.LU R29, [R1+0x3b34] ;  /* 0x003b3400011d7983 */ /* 0x000f220000300800 */
[----:B------:R-:W-:-:S03]  /*27da0*/  MOV R25, R0 ;  /* 0x0000000000197202 */ /* 0x000fc60000000f00 */
[----:B------:R-:W4:Y:S01]  /*27db0*/  LDL.LU R0, [R1+0x3b30] ;  /* 0x003b300001007983 */ /* 0x000f220000300800 */
[----:B---3--:R-:W-:Y:S02]  /*27dc0*/  MOV R26, R8 ;  /* 0x00000008001a7202 */ /* 0x008fe40000000f00 */
[----:B------:R-:W-:Y:S01]  /*27dd0*/  MOV R27, R9 ;  /* 0x00000009001b7202 */ /* 0x000fe20000000f00 */
[----:B------:R-:W3:Y:S04]  /*27de0*/  LDL.LU R8, [R1+0x3b2c] ;  /* 0x003b2c0001087983 */ /* 0x000ee80000300800 */
[----:B------:R-:W3:Y:S04]  /*27df0*/  LDL.LU R9, [R1+0x3b28] ;  /* 0x003b280001097983 */ /* 0x000ee80000300800 */
[----:B------:R0:W-:Y:S04]  /*27e00*/  STL.64 [R1+0x3ae0], R26 ;  /* 0x003ae01a01007387 */ /* 0x0001e80000100a00 */
[----:B------:R1:W-:Y:S01]  /*27e10*/  STL.64 [R1+0x3ad8], R24 ;  /* 0x003ad81801007387 */ /* 0x0003e20000100a00 */
[----:B0-----:R-:W-:-:S02]  /*27e20*/  MOV R26, R3 ;  /* 0x00000003001a7202 */ /* 0x001fc40000000f00 */
[----:B------:R-:W-:Y:S02]  /*27e30*/  MOV R27, R2 ;  /* 0x00000002001b7202 */ /* 0x000fe40000000f00 */
[----:B-1----:R-:W-:Y:S01]  /*27e40*/  MOV R25, R28 ;  /* 0x0000001c00197202 */ /* 0x002fe20000000f00 */
[----:B--2---:R-:W-:Y:S02]  /*27e50*/  IMAD.MOV.U32 R24, RZ, RZ, R16 ;  /* 0x000000ffff187224 */ /* 0x004fe400078e0010 */
[----:B------:R-:W2:Y:S04]  /*27e60*/  LDL.LU R16, [R1+0x3b24] ;  /* 0x003b240001107983 */ /* 0x000ea80000300800 */
[----:B------:R-:W3:Y:S04]  /*27e70*/  LDL.LU R28, [R1+0x3b20] ;  /* 0x003b2000011c7983 */ /* 0x000ee80000300800 */
[----:B------:R-:W3:Y:S04]  /*27e80*/  LDL.LU R3, [R1+0x3b1c] ;  /* 0x003b1c0001037983 */ /* 0x000ee80000300800 */
[----:B------:R-:W3:Y:S04]  /*27e90*/  LDL.LU R2, [R1+0x3b18] ;  /* 0x003b180001027983 */ /* 0x000ee80000300800 */
[----:B------:R0:W-:Y:S04]  /*27ea0*/  STL.64 [R1+0x3af0], R26 ;  /* 0x003af01a01007387 */ /* 0x0001e80000100a00 */
[----:B------:R4:W-:Y:S01]  /*27eb0*/  STL.64 [R1+0x3ae8], R24 ;  /* 0x003ae81801007387 */ /* 0x0009e20000100a00 */
[----:B0-----:R-:W-:-:S02]  /*27ec0*/  MOV R26, R20 ;  /* 0x00000014001a7202 */ /* 0x001fc40000000f00 */
[----:B------:R-:W-:Y:S02]  /*27ed0*/  MOV R27, R17 ;  /* 0x00000011001b7202 */ /* 0x000fe40000000f00 */
[----:B----4-:R-:W-:Y:S01]  /*27ee0*/  MOV R24, R29 ;  /* 0x0000001d00187202 */ /* 0x010fe20000000f00 */
[----:B------:R-:W-:Y:S02]  /*27ef0*/  IMAD.MOV.U32 R25, RZ, RZ, R21 ;  /* 0x000000ffff197224 */ /* 0x000fe400078e0015 */
[----:B------:R0:W-:Y:S04]  /*27f00*/  STL.64 [R1+0x3b10], R26 ;  /* 0x003b101a01007387 */ /* 0x0001e80000100a00 */
[----:B------:R2:W-:Y:S01]  /*27f10*/  STL.64 [R1+0x3b08], R24 ;  /* 0x003b081801007387 */ /* 0x0005e20000100a00 */
[----:B0-----:R-:W-:-:S02]  /*27f20*/  MOV R27, R0 ;  /* 0x00000000001b7202 */ /* 0x001fc40000000f00 */
[----:B--2---:R-:W-:Y:S02]  /*27f30*/  MOV R24, R16 ;  /* 0x0000001000187202 */ /* 0x004fe40000000f00 */
[----:B------:R-:W-:Y:S01]  /*27f40*/  HMMA.16816.F32.BF16 R16, R4, R18, R12 ;  /* 0x000000120410723c */ /* 0x000fe2000004180c */
[----:B---3--:R-:W0:Y:S05]  /*27f50*/  LDSM.16.MT88.4 R12, [R2+UR6+0x22400] ;  /* 0x02240006020c783b */ /* 0x008e2a0008004200 */
[----:B0-----:R-:W-:-:S15]  /*27f60*/  STL [R1+0x3a70], R12 ;  /* 0x003a700c01007387 */ /* 0x001fde0000100800 */
[----:B------:R-:W-:-:S02]  /*27f70*/  NOP ;  /* 0x0000000000007918 */ /* 0x000fc40000000000 */
[----:B------:R-:W-:Y:S04]  /*27f80*/  STL.64 [R1], R16 ;  /* 0x0000001001007387 */ /* 0x000fe80000100a00 */
[----:B------:R-:W-:Y:S04]  /*27f90*/  STL.64 [R1+0x8], R18 ;  /* 0x0000081201007387 */ /* 0x000fe80000100a00 */
[----:B------:R-:W0:Y:S01]  /*27fa0*/  LDSM.16.MT88.4 R16, [R28+UR6+0x22400] ;  /* 0x022400061c10783b */ /* 0x000e220008004200 */
[----:B------:R-:W-:-:S03]  /*27fb0*/  MOV R25, R9 ;  /* 0x0000000900197202 */ /* 0x000fc60000000f00 */
[----:B------:R1:W-:Y:S01]  /*27fc0*/  STL [R1+0x3a6c], R13 ;  /* 0x003a6c0d01007387 */ /* 0x0003e20000100800 */
[----:B------:R-:W-:-:S03]  /*27fd0*/  IMAD.MOV.U32 R26, RZ, RZ, R8 ;  /* 0x000000ffff1a7224 */ /* 0x000fc600078e0008 */
[----:B------:R-:W-:Y:S04]  /*27fe0*/  STL [R1+0x3a68], R14 ;  /* 0x003a680e01007387 */ /* 0x000fe80000100800 */
[----:B------:R-:W-:Y:S04]  /*27ff0*/  STL [R1+0x3a64], R15 ;  /* 0x003a640f01007387 */ /* 0x000fe80000100800 */
[----:B-1----:R-:W2:Y:S04]  /*28000*/  LDL.LU.64 R12, [R1+0xd0] ;  /* 0x0000d000010c7983 */ /* 0x002ea80000300a00 */
[----:B------:R-:W-:Y:S01]  /*28010*/  STL [R1+0x3a74], R28 ;  /* 0x003a741c01007387 */ /* 0x000fe20000100800 */
[----:B------:R-:W-:Y:S03]  /*28020*/  HMMA.16816.F32.BF16 R4, R4, R10, R24 ;  /* 0x0000000a0404723c */ /* 0x000fe60000041818 */
[----:B0-----:R0:W-:Y:S04]  /*28030*/  STL [R1+0x3a1c], R16 ;  /* 0x003a1c1001007387 */ /* 0x0011e80000100800 */
[----:B------:R1:W-:Y:S04]  /*28040*/  STL [R1+0x3a18], R17 ;  /* 0x003a181101007387 */ /* 0x0003e80000100800 */
[----:B------:R-:W-:Y:S04]  /*28050*/  STL [R1+0x3a14], R18 ;  /* 0x003a141201007387 */ /* 0x000fe80000100800 */
[----:B------:R-:W-:Y:S04]  /*28060*/  STL [R1+0x3a10], R19 ;  /* 0x003a101301007387 */ /* 0x000fe80000100800 */
[----:B0-----:R-:W3:Y:S04]  /*28070*/  LDL.LU R16, [R1+0xb0] ;  /* 0x0000b00001107983 */ /* 0x001ee80000300800 */
[----:B------:R-:W4:Y:S04]  /*28080*/  LDL.LU.64 R20, [R1+0xf0] ;  /* 0x0000f00001147983 */ /* 0x000f280000300a00 */
[----:B------:R-:W3:Y:S04]  /*28090*/  LDL.LU.64 R26, [R1+0x3b10] ;  /* 0x003b1000011a7983 */ /* 0x000ee80000300a00 */
[----:B------:R-:W3:Y:S04]  /*280a0*/  LDL.LU.64 R24, [R1+0x3b08] ;  /* 0x003b080001187983 */ /* 0x000ee80000300a00 */
[----:B------:R-:W3:Y:S04]  /*280b0*/  LDL.LU.64 R10, [R1+0x3b00] ;  /* 0x003b0000010a7983 */ /* 0x000ee80000300a00 */
[----:B------:R-:W3:Y:S01]  /*280c0*/  LDL.LU.64 R8, [R1+0x3af8] ;  /* 0x003af80001087983 */ /* 0x000ee20000300a00 */
[----:B-1----:R-:W-:-:S02]  /*280d0*/  MOV R17, R3 ;  /* 0x0000000300117202 */ /* 0x002fc40000000f00 */
[----:B------:R-:W-:Y:S01]  /*280e0*/  MOV R0, R7 ;  /* 0x0000000700007202 */ /* 0x000fe20000000f00 */
[----:B------:R0:W-:Y:S04]  /*280f0*/  STL.64 [R1+0x30], R4 ;  /* 0x0000300401007387 */ /* 0x0001e80000100a00 */
[----:B------:R-:W-:Y:S04]  /*28100*/  STL [R1+0x38], R6 ;  /* 0x0000380601007387 */ /* 0x000fe80000100800 */
[----:B0-----:R-:W2:Y:S04]  /*28110*/  LDL.LU.64 R4, [R1+0xc0] ;  /* 0x0000c00001047983 */ /* 0x001ea80000300a00 */
[----:B------:R-:W-:Y:S01]  /*28120*/  STL [R1+0x3a78], R0 ;  /* 0x003a780001007387 */ /* 0x000fe20000100800 */
[----:B---3--:R-:W-:-:S15]  /*28130*/  HMMA.16816.F32.BF16 R24, R8, R16, R24 ;  /* 0x000000100818723c */ /* 0x008fde0000041818 */
[----:B------:R-:W-:-:S08]  /*28140*/  NOP ;  /* 0x0000000000007918 */ /* 0x000fd00000000000 */
[----:B------:R-:W-:Y:S04]  /*28150*/  STL.64 [R1+0x40], R24 ;  /* 0x0000401801007387 */ /* 0x000fe80000100a00 */
[----:B------:R0:W-:Y:S04]  /*28160*/  STL.64 [R1+0x48], R26 ;  /* 0x0000481a01007387 */ /* 0x0001e80000100a00 */
[----:B0-----:R-:W3:Y:S04]  /*28170*/  LDL.LU.64 R26, [R1+0x3af0] ;  /* 0x003af000011a7983 */ /* 0x001ee80000300a00 */
[----:B------:R-:W3:Y:S01]  /*28180*/  LDL.LU.64 R24, [R1+0x3ae8] ;  /* 0x003ae80001187983 */ /* 0x000ee20000300a00 */
[----:B--2---:R-:W-:Y:S01]  /*28190*/  MOV R29, R4 ;  /* 0x00000004001d7202 */ /* 0x004fe20000000f00 */
[----:B------:R-:W-:Y:S01]  /*281a0*/  IMAD.MOV.U32 R3, RZ, RZ, R5 ;  /* 0x000000ffff037224 */ /* 0x000fe200078e0005 */
[----:B---3--:R-:W-:-:S15]  /*281b0*/  HMMA.16816.F32.BF16 R24, R8, R4, R24 ;  /* 0x000000040818723c */ /* 0x008fde0000041818 */
[----:B------:R-:W-:-:S09]  /*281c0*/  NOP ;  /* 0x0000000000007918 */ /* 0x000fd20000000000 */
[----:B------:R-:W-:Y:S02]  /*281d0*/  MOV R5, R26 ;  /* 0x0000001a00057202 */ /* 0x000fe40000000f00 */
[----:B------:R-:W-:Y:S02]  /*281e0*/  MOV R4, R27 ;  /* 0x0000001b00047202 */ /* 0x000fe40000000f00 */
[----:B------:R-:W-:Y:S01]  /*281f0*/  MOV R7, R24 ;  /* 0x0000001800077202 */ /* 0x000fe20000000f00 */
[----:B------:R-:W2:Y:S01]  /*28200*/  LDL.LU.64 R26, [R1+0x3ae0] ;  /* 0x003ae000011a7983 */ /* 0x000ea20000300a00 */
[----:B------:R-:W-:-:S03]  /*28210*/  MOV R6, R25 ;  /* 0x0000001900067202 */ /* 0x000fc60000000f00 */
[----:B------:R-:W2:Y:S01]  /*28220*/  LDL.LU.64 R24, [R1+0x3ad8] ;  /* 0x003ad80001187983 */ /* 0x000ea20000300a00 */
[----:B------:R-:W-:Y:S01]  /*28230*/  IMAD.MOV.U32 R19, RZ, RZ, R12 ;  /* 0x000000ffff137224 */ /* 0x000fe200078e000c */
[----:B------:R-:W-:Y:S02]  /*28240*/  MOV R18, R13 ;  /* 0x0000000d00127202 */ /* 0x000fe40000000f00 */
[----:B------:R-:W-:Y:S04]  /*28250*/  STL [R1+0x3a80], R6 ;  /* 0x003a800601007387 */ /* 0x000fe80000100800 */
[----:B------:R-:W-:Y:S01]  /*28260*/  STL [R1+0x3a7c], R7 ;  /* 0x003a7c0701007387 */ /* 0x000fe20000100800 */
[----:B--2---:R-:W-:-:S15]  /*28270*/  HMMA.16816.F32.BF16 R24, R8, R12, R24 ;  /* 0x0000000c0818723c */ /* 0x004fde0000041818 */
[----:B------:R-:W-:-:S09]  /*28280*/  NOP ;  /* 0x0000000000007918 */ /* 0x000fd20000000000 */
[----:B------:R-:W-:Y:S01]  /*28290*/  MOV R12, R26 ;  /* 0x0000001a000c7202 */ /* 0x000fe20000000f00 */
[----:B------:R-:W-:Y:S01]  /*282a0*/  IMAD.MOV.U32 R13, RZ, RZ, R27 ;  /* 0x000000ffff0d7224 */ /* 0x000fe200078e001b */
[----:B------:R-:W-:Y:S01]  /*282b0*/  MOV R0, R24 ;  /* 0x0000001800007202 */ /* 0x000fe20000000f00 */
[----:B------:R-:W2:Y:S01]  /*282c0*/  LDL.LU.64 R26, [R1+0x3ad0] ;  /* 0x003ad000011a7983 */ /* 0x000ea20000300a00 */
[----:B------:R-:W-:-:S03]  /*282d0*/  MOV R28, R25 ;  /* 0x00000019001c7202 */ /* 0x000fc60000000f00 */
[----:B------:R-:W3:Y:S04]  /*282e0*/  LDL.LU.64 R24, [R1+0x3ac8] ;  /* 0x003ac80001187983 */ /* 0x000ee80000300a00 */
[----:B------:R2:W-:Y:S02]  /*282f0*/  STL.64 [R1+0x3a88], R12 ;  /* 0x003a880c01007387 */ /* 0x0005e40000100a00 */
[----:B--2---:R-:W-:Y:S02]  /*28300*/  MOV R13, R26 ;  /* 0x0000001a000d7202 */ /* 0x004fe40000000f00 */
[----:B------:R-:W-:Y:S02]  /*28310*/  MOV R14, R27 ;  /* 0x0000001b000e7202 */ /* 0x000fe40000000f00 */
[----:B---3--:R-:W-:-:S02]  /*28320*/  MOV R12, R25 ;  /* 0x00000019000c7202 */ /* 0x008fc40000000f00 */
[----:B------:R-:W2:Y:S04]  /*28330*/  LDL.LU R25, [R1+0x3ac0] ;  /* 0x003ac00001197983 */ /* 0x000ea80000300800 */
[----:B------:R-:W2:Y:S04]  /*28340*/  LDL.LU R26, [R1+0x3abc] ;  /* 0x003abc00011a7983 */ /* 0x000ea80000300800 */
[----:B------:R-:W2:Y:S04]  /*28350*/  LDL.LU R27, [R1+0x3ab8] ;  /* 0x003ab800011b7983 */ /* 0x000ea80000300800 */
[----:B------:R-:W3:Y:S01]  /*28360*/  LDL.LU R15, [R1+0x1c] ;  /* 0x00001c00010f7983 */ /* 0x000ee20000300800 */
[----:B----4-:R-:W-:-:S02]  /*28370*/  MOV R6, R20 ;  /* 0x0000001400067202 */ /* 0x010fc40000000f00 */
[----:B------:R-:W-:Y:S01]  /*28380*/  MOV R7, R21 ;  /* 0x0000001500077202 */ /* 0x000fe20000000f00 */
[----:B--2---:R-:W-:Y:S01]  /*28390*/  HMMA.16816.F32.BF16 R24, R8, R20, R24 ;  /* 0x000000140818723c */ /* 0x004fe20000041818 */
[----:B---3--:R0:W-:Y:S04]  /*283a0*/  STL.64 [R1+0x3aa0], R14 ;  /* 0x003aa00e01007387 */ /* 0x0081e80000100a00 */
[----:B------:R1:W-:Y:S01]  /*283b0*/  STL.64 [R1+0x3a98], R12 ;  /* 0x003a980c01007387 */ /* 0x0003e20000100a00 */
[----:B0-----:R-:W-:Y:S01]  /*283c0*/  MOV R14, R23 ;  /* 0x00000017000e7202 */ /* 0x001fe20000000f00 */
[----:B------:R-:W-:Y:S02]  /*283d0*/  IMAD.MOV.U32 R15, RZ, RZ, R22 ;  /* 0x000000ffff0f7224 */ /* 0x000fe400078e0016 */
[----:B-1----:R-:W2:Y:S04]  /*283e0*/  LDL.LU R12, [R1+0x20] ;  /* 0x00002000010c7983 */ /* 0x002ea80000300800 */
[----:B------:R-:W2:Y:S04]  /*283f0*/  LDL.LU R13, [R1+0x24] ;  /* 0x00002400010d7983 */ /* 0x000ea80000300800 */
[----:B------:R-:W2:Y:S04]  /*28400*/  LDL.LU.64 R22, [R1+0x3ab0] ;  /* 0x003ab00001167983 */ /* 0x000ea80000300a00 */
[----:B------:R-:W2:Y:S04]  /*28410*/  LDL.LU.64 R20, [R1+0x3aa8] ;  /* 0x003aa80001147983 */ /* 0x000ea80000300a00 */
[----:B------:R-:W-:Y:S04]  /*28420*/  STL [R1+0x3a24], R27 ;  /* 0x003a241b01007387 */ /* 0x000fe80000100800 */
[----:B------:R-:W-:Y:S01]  /*28430*/  STL [R1+0x3a60], R26 ;  /* 0x003a601a01007387 */ /* 0x000fe20000100800 */
[----:B------:R-:W-:-:S03]  /*28440*/  MOV R8, R19 ;  /* 0x0000001300087202 */ /* 0x000fc60000000f00 */
[----:B------:R0:W-:Y:S01]  /*28450*/  STL.64 [R1+0x3a58], R24 ;  /* 0x003a581801007387 */ /* 0x0001e20000100a00 */
[----:B------:R-:W-:-:S03]  /*28460*/  MOV R9, R18 ;  /* 0x0000001200097202 */ /* 0x000fc60000000f00 */
[----:B0-----:R-:W3:Y:S04]  /*28470*/  LDL.LU R24, [R1] ;  /* 0x0000000001187983 */ /* 0x001ee80000300800 */
[----:B------:R-:W3:Y:S04]  /*28480*/  LDL.LU R25, [R1+0x4] ;  /* 0x0000040001197983 */ /* 0x000ee80000300800 */
[----:B------:R-:W3:Y:S04]  /*28490*/  LDL.LU R26, [R1+0x8] ;  /* 0x00000800011a7983 */ /* 0x000ee80000300800 */
[----:B------:R-:W3:Y:S01]  /*284a0*/  LDL.LU R27, [R1+0xc] ;  /* 0x00000c00011b7983 */ /* 0x000ee20000300800 */
[----:B--2---:R-:W-:-:S15]  /*284b0*/  HMMA.16816.F32.BF16 R12, R20, R16, R12 ;  /* 0x00000010140c723c */ /* 0x004fde000004180c */
[----:B------:R-:W-:-:S09]  /*284c0*/  NOP ;  /* 0x0000000000007918 */ /* 0x000fd20000000000 */
[----:B------:R-:W-:Y:S01]  /*284d0*/  MOV R18, R14 ;  /* 0x0000000e00127202 */ /* 0x000fe20000000f00 */
[----:B------:R-:W-:Y:S01]  /*284e0*/  IMAD.MOV.U32 R16, RZ, RZ, R12 ;  /* 0x000000ffff107224 */ /* 0x000fe200078e000c */
[----:B------:R-:W-:Y:S02]  /*284f0*/  MOV R19, R15 ;  /* 0x0000000f00137202 */ /* 0x000fe40000000f00 */
[----:B------:R-:W-:Y:S01]  /*28500*/  MOV R17, R13 ;  /* 0x0000000d00117202 */ /* 0x000fe20000000f00 */
[----:B------:R-:W2:Y:S04]  /*28510*/  LDL.LU.64 R14, [R1+0x3aa0] ;  /* 0x003aa000010e7983 */ /* 0x000ea80000300a00 */
[----:B------:R-:W2:Y:S04]  /*28520*/  LDL.LU.64 R12, [R1+0x3a98] ;  /* 0x003a9800010c7983 */ /* 0x000ea80000300a00 */
[----:B------:R-:W-:Y:S04]  /*28530*/  STL.64 [R1+0x3a30], R18 ;  /* 0x003a301201007387 */ /* 0x000fe80000100a00 */
[----:B------:R0:W-:Y:S02]  /*28540*/  STL.64 [R1+0x3a28], R16 ;  /* 0x003a281001007387 */ /* 0x0001e40000100a00 */
[----:B0-----:R-:W-:Y:S01]  /*28550*/  MOV R16, R29 ;  /* 0x0000001d00107202 */ /* 0x001fe20000000f00 */
[----:B------:R-:W-:Y:S01]  /*28560*/  IMAD.MOV.U32 R17, RZ, RZ, R3 ;  /* 0x000000ffff117224 */ /* 0x000fe200078e0003 */
[----:B------:R-:W4:Y:S04]  /*28570*/  LDL.LU R29, [R1+0x3a94] ;  /* 0x003a9400011d7983 */ /* 0x000f280000300800 */
[----:B------:R-:W4:Y:S02]  /*28580*/  LDL.LU R3, [R1+0x3a90] ;  /* 0x003a900001037983 */ /* 0x000f240000300800 */
[----:B--2---:R-:W-:Y:S02]  /*28590*/  HMMA.16816.F32.BF16 R16, R20, R16, R12 ;  /* 0x000000101410723c */ /* 0x004fe4000004180c */
[----:B------:R-:W2:-:S15]  /*285a0*/  LDL.LU.64 R12, [R1+0x3a88] ;  /* 0x003a8800010c7983 */ /* 0x000e9e0000300a00 */
[----:B------:R-:W-:-:S06]  /*285b0*/  NOP ;  /* 0x0000000000007918 */ /* 0x000fcc0000000000 */
[----:B------:R3:W-:Y:S01]  /*285c0*/  STL.64 [R1+0x18], R18 ;  /* 0x0000181201007387 */ /* 0x0007e20000100a00 */
[----:B------:R-:W-:Y:S02]  /*285d0*/  MOV R14, R16 ;  /* 0x00000010000e7202 */ /* 0x000fe40000000f00 */
[----:B------:R-:W-:Y:S02]  /*285e0*/  MOV R15, R17 ;  /* 0x00000011000f7202 */ /* 0x000fe40000000f00 */
[----:B---3--:R-:W-:Y:S01]  /*285f0*/  HMMA.16816.F32.BF16 R16, R20, R8, R24 ;  /* 0x000000081410723c */ /* 0x008fe20000041818 */
[----:B------:R-:W0:Y:S04]  /*28600*/  LDSM.16.MT88.4 R8, [R2+UR6+0x22800] ;  /* 0x022800060208783b */ /* 0x000e280008004200 */
[----:B------:R-:W-:Y:S04]  /*28610*/  STL [R1+0x39d4], R2 ;  /* 0x0039d40201007387 */ /* 0x000fe80000100800 */
[----:B----4-:R-:W-:-:S14]  /*28620*/  LDSM.16.M88.4 R24, [R3+UR6+0x100] ;  /* 0x000100060318783b */ /* 0x010fdc0008000200 */
[----:B------:R-:W-:Y:S04]  /*28630*/  STL.64 [R1], R16 ;  /* 0x0000001001007387 */ /* 0x000fe80000100a00 */
[----:B------:R-:W-:Y:S04]  /*28640*/  STL.64 [R1+0x8], R18 ;  /* 0x0000081201007387 */ /* 0x000fe80000100a00 */
[----:B------:R-:W1:Y:S04]  /*28650*/  LDSM.16.M88.4 R16, [R3+UR6+0x8100] ;  /* 0x008100060310783b */ /* 0x000e680008000200 */
[----:B0-----:R-:W-:Y:S04]  /*28660*/  STL.64 [R1+0x39b8], R10 ;  /* 0x0039b80a01007387 */ /* 0x001fe80000100a00 */
[----:B------:R0:W-:Y:S02]  /*28670*/  STL.64 [R1+0x39b0], R8 ;  /* 0x0039b00801007387 */ /* 0x0001e40000100a00 */
[----:B0-----:R-:W-:-:S02]  /*28680*/  MOV R8, R6 ;  /* 0x0000000600087202 */ /* 0x001fc40000000f00 */
[----:B------:R-:W3:Y:S01]  /*28690*/  LDL.LU R6, [R1+0x3a80] ;  /* 0x003a800001067983 */ /* 0x000ee20000300800 */
[----:B------:R-:W-:-:S03]  /*286a0*/  MOV R9, R7 ;  /* 0x0000000700097202 */ /* 0x000fc60000000f00 */
[----:B------:R-:W4:Y:S01]  /*286b0*/  LDL.LU R7, [R1+0x3a7c] ;  /* 0x003a7c0001077983 */ /* 0x000f220000300800 */
[----:B------:R-:W-:-:S03]  /*286c0*/  IMAD.MOV.U32 R11, RZ, RZ, R29 ;  /* 0x000000ffff0b7224 */ /* 0x000fc600078e001d */
[----:B------:R-:W4:Y:S04]  /*286d0*/  LDL.LU R10, [R1+0xf8] ;  /* 0x0000f800010a7983 */ /* 0x000f280000300800 */
[----:B-1----:R-:W-:Y:S01]  /*286e0*/  STL [R1+0x80], R16 ;  /* 0x0000801001007387 */ /* 0x002fe20000100800 */
[----:B------:R-:W-:-:S03]  /*286f0*/  MOV R29, R17 ;  /* 0x00000011001d7202 */ /* 0x000fc60000000f00 */
[----:B------:R0:W-:Y:S04]  /*28700*/  STL.64 [R1+0x70], R24 ;  /* 0x0000701801007387 */ /* 0x0001e80000100a00 */
[----:B------:R-:W-:Y:S04]  /*28710*/  STL.64 [R1+0x78], R26 ;  /* 0x0000781a01007387 */ /* 0x000fe80000100a00 */
[----:B------:R-:W-:Y:S04]  /*28720*/  STL.64 [R1+0x88], R18 ;  /* 0x0000881201007387 */ /* 0x000fe80000100a00 */
[----:B------:R-:W1:Y:S04]  /*28730*/  LDSM.16.M88.4 R16, [R3+UR6+0x10100] ;  /* 0x010100060310783b */ /* 0x000e680008000200 */
[----:B------:R-:W-:Y:S04]  /*28740*/  STL [R1+0x39c8], R29 ;  /* 0x0039c81d01007387 */ /* 0x000fe80000100800 */
[----:B0-----:R-:W4:Y:S04]  /*28750*/  LDL.LU R24, [R1+0x40] ;  /* 0x0000400001187983 */ /* 0x001f280000300800 */
[----:B-1----:R-:W-:Y:S04]  /*28760*/  STL.64 [R1+0x90], R16 ;  /* 0x0000901001007387 */ /* 0x002fe80000100a00 */
[----:B------:R-:W-:Y:S04]  /*28770*/  STL.64 [R1+0x98], R18 ;  /* 0x0000981201007387 */ /* 0x000fe80000100a00 */
[----:B------:R-:W0:Y:S04]  /*28780*/  LDSM.16.M88.4 R16, [R3+UR6+0x18100] ;  /* 0x018100060310783b */ /* 0x000e280008000200 */
[----:B------:R-:W4:Y:S04]  /*28790*/  LDL.LU R25, [R1+0x44] ;  /* 0x0000440001197983 */ /* 0x000f280000300800 */
[----:B------:R-:W4:Y:S04]  /*287a0*/  LDL.LU R26, [R1+0x48] ;  /* 0x00004800011a7983 */ /* 0x000f280000300800 */
[----:B------:R-:W4:Y:S04]  /*287b0*/  LDL.LU R27, [R1+0x4c] ;  /* 0x00004c00011b7983 */ /* 0x000f280000300800 */
[----:B0-----:R0:W-:Y:S04]  /*287c0*/  STL.64 [R1+0xe0], R16 ;  /* 0x0000e01001007387 */ /* 0x0011e80000100a00 */
[----:B------:R2:W-:Y:S01]  /*287d0*/  STL.64 [R1+0xe8], R18 ;  /* 0x0000e81201007387 */ /* 0x0005e20000100a00 */
[----:B0-----:R-:W-:-:S03]  /*287e0*/  MOV R16, R0 ;  /* 0x0000000000107202 */ /* 0x001fc60000000f00 */
[----:B------:R-:W4:Y:S01]  /*287f0*/  LDL.LU R0, [R1+0x3a78] ;  /* 0x003a780001007983 */ /* 0x000f220000300800 */
[----:B------:R-:W-:-:S03]  /*28800*/  MOV R17, R28 ;  /* 0x0000001c00117202 */ /* 0x000fc60000000f00 */
[----:B------:R-:W4:Y:S01]  /*28810*/  LDL.LU R28, [R1+0x3a74] ;  /* 0x003a7400011c7983 */ /* 0x000f220000300800 */
[----:B--2---:R-:W-:Y:S01]  /*28820*/  MOV R18, R12 ;  /* 0x0000000c00127202 */ /* 0x004fe20000000f00 */
[----:B------:R-:W-:Y:S02]  /*28830*/  IMAD.MOV.U32 R19, RZ, RZ, R13 ;  /* 0x000000ffff137224 */ /* 0x000fe400078e000d */
[----:B------:R-:W2:Y:S04]  /*28840*/  LDL.LU R12, [R1+0x3a70] ;  /* 0x003a7000010c7983 */ /* 0x000ea80000300800 */
[----:B------:R-:W2:Y:S04]  /*28850*/  LDL.LU R13, [R1+0x3a6c] ;  /* 0x003a6c00010d7983 */ /* 0x000ea80000300800 */
[----:B------:R0:W-:Y:S04]  /*28860*/  STL.64 [R1+0x3a50], R18 ;  /* 0x003a501201007387 */ /* 0x0001e80000100a00 */
[----:B------:R3:W-:Y:S01]  /*28870*/  STL.64 [R1+0x3a48], R16 ;  /* 0x003a481001007387 */ /* 0x0007e20000100a00 */
[----:B0-----:R-:W-:-:S02]  /*28880*/  MOV R18, R5 ;  /* 0x0000000500127202 */ /* 0x001fc40000000f00 */
[----:B------:R-:W-:Y:S01]  /*28890*/  MOV R19, R4 ;  /* 0x0000000400137202 */ /* 0x000fe20000000f00 */
[----:B------:R-:W-:Y:S01]  /*288a0*/  STL [R1+0x3820], R3 ;  /* 0x0038200301007387 */ /* 0x000fe20000100800 */
[----:B---3--:R-:W-:Y:S02]  /*288b0*/  MOV R17, R6 ;  /* 0x0000000600117202 */ /* 0x008fe40000000f00 */
[----:B----4-:R-:W-:Y:S02]  /*288c0*/  MOV R16, R7 ;  /* 0x0000000700107202 */ /* 0x010fe40000000f00 */
[----:B------:R-:W0:Y:S04]  /*288d0*/  LDSM.16.MT88.4 R4, [R28+UR6+0x22800] ;  /* 0x022800061c04783b */ /* 0x000e280008004200 */
[----:B------:R-:W-:Y:S04]  /*288e0*/  STL [R1+0x39cc], R28 ;  /* 0x0039cc1c01007387 */ /* 0x000fe80000100800 */
[----:B0-----:R-:W-:Y:S04]  /*288f0*/  STL.64 [R1+0x3978], R6 ;  /* 0x0039780601007387 */ /* 0x001fe80000100a00 */
[----:B------:R0:W-:Y:S04]  /*28900*/  STL.64 [R1+0x3970], R4 ;  /* 0x0039700401007387 */ /* 0x0001e80000100a00 */
[----:B0-----:R-:W3:Y:S04]  /*28910*/  LDL.LU R4, [R1+0x30] ;  /* 0x0000300001047983 */ /* 0x001ee80000300800 */
[----:B------:R-:W3:Y:S04]  /*28920*/  LDL.LU R5, [R1+0x34] ;  /* 0x0000340001057983 */ /* 0x000ee80000300800 */
[----:B------:R-:W3:Y:S01]  /*28930*/  LDL.LU R6, [R1+0x38] ;  /* 0x0000380001067983 */ /* 0x000ee20000300800 */
[----:B------:R-:W-:-:S07]  /*28940*/  IMAD.MOV.U32 R7, RZ, RZ, R0 ;  /* 0x000000ffff077224 */ /* 0x000fce00078e0000 */
[----:B---3--:R-:W-:-:S15]  /*28950*/  HMMA.16816.F32.BF16 R20, R20, R8, R4 ;  /* 0x000000081414723c */ /* 0x008fde0000041804 */
[----:B------:R-:W-:-:S09]  /*28960*/  NOP ;  /* 0x0000000000007918 */ /* 0x000fd20000000000 */
[----:B------:R-:W-:Y:S02]  /*28970*/  MOV R0, R23 ;  /* 0x0000001700007202 */ /* 0x000fe40000000f00 */
[----:B------:R-:W-:Y:S02]  /*28980*/  MOV R4, R20 ;  /* 0x0000001400047202 */ /* 0x000fe40000000f00 */
[----:B------:R-:W-:Y:S01]  /*28990*/  MOV R5, R21 ;  /* 0x0000001500057202 */ /* 0x000fe20000000f00 */
[----:B------:R-:W-:Y:S04]  /*289a0*/  STL [R1+0x38], R22 ;  /* 0x0000381601007387 */ /* 0x000fe80000100800 */
[----:B------:R-:W-:Y:S04]  /*289b0*/  STL [R1+0x3a20], R0 ;  /* 0x003a200001007387 */ /* 0x000fe80000100800 */
[----:B------:R0:W-:Y:S02]  /*289c0*/  STL.64 [R1+0x39f0], R4 ;  /* 0x0039f00401007387 */ /* 0x0001e40000100a00 */
[----:B0-----:R-:W-:Y:S01]  /*289d0*/  MOV R4, R14 ;  /* 0x0000000e00047202 */ /* 0x001fe20000000f00 */
[----:B------:R-:W-:Y:S01]  /*289e0*/  IMAD.MOV.U32 R5, RZ, RZ, R15 ;  /* 0x000000ffff057224 */ /* 0x000fe200078e000f */
[----:B------:R-:W2:Y:S04]  /*289f0*/  LDL.LU R14, [R1+0x3a68] ;  /* 0x003a6800010e7983 */ /* 0x000ea80000300800 */
[----:B------:R-:W2:Y:S04]  /*28a00*/  LDL.LU R15, [R1+0x3a64] ;  /* 0x003a6400010f7983 */ /* 0x000ea80000300800 */
[----:B------:R-:W3:Y:S04]  /*28a10*/  LDL.LU R6, [R1+0x18] ;  /* 0x0000180001067983 */ /* 0x000ee80000300800 */
[----:B------:R-:W3:Y:S04]  /*28a20*/  LDL.LU R7, [R1+0x1c] ;  /* 0x00001c0001077983 */ /* 0x000ee80000300800 */
[----:B---3--:R0:W-:Y:S04]  /*28a30*/  STL.64 [R1+0x3a00], R6 ;  /* 0x003a000601007387 */ /* 0x0081e80000100a00 */
[----:B------:R-:W-:Y:S04]  /*28a40*/  STL.64 [R1+0x39f8], R4 ;  /* 0x0039f80401007387 */ /* 0x000fe80000100a00 */
[----:B0-----:R-:W2:Y:S04]  /*28a50*/  LDL.LU R6, [R1+0xb8] ;  /* 0x0000b80001067983 */ /* 0x001ea80000300800 */
[----:B------:R-:W2:Y:S02]  /*28a60*/  LDL.LU R7, [R1+0xbc] ;  /* 0x0000bc0001077983 */ /* 0x000ea40000300800 */
[----:B--2---:R-:W-:-:S15]  /*28a70*/  HMMA.16816.F32.BF16 R24, R12, R6, R24 ;  /* 0x000000060c18723c */ /* 0x004fde0000041818 */
[----:B------:R-:W-:-:S09]  /*28a80*/  NOP ;  /* 0x0000000000007918 */ /* 0x000fd20000000000 */
[----:B------:R-:W-:Y:S02]  /*28a90*/  MOV R9, R25 ;  /* 0x0000001900097202 */ /* 0x000fe40000000f00 */
[----:B------:R-:W-:Y:S02]  /*28aa0*/  MOV R8, R26 ;  /* 0x0000001a00087202 */ /* 0x000fe40000000f00 */
[----:B------:R-:W-:Y:S01]  /*28ab0*/  MOV R20, R24 ;  /* 0x0000001800147202 */ /* 0x000fe20000000f00 */
[----:B------:R-:W2:Y:S04]  /*28ac0*/  LDL.LU R26, [R1+0x3a60] ;  /* 0x003a6000011a7983 */ /* 0x000ea80000300800 */
[----:B------:R-:W2:Y:S04]  /*28ad0*/  LDL.LU.64 R24, [R1+0x3a58] ;  /* 0x003a580001187983 */ /* 0x000ea80000300a00 */
[----:B------:R-:W-:Y:S04]  /*28ae0*/  STL [R1+0x39d8], R9 ;  /* 0x0039d80901007387 */ /* 0x000fe80000100800 */
[----:B------:R0:W-:Y:S04]  /*28af0*/  STL.64 [R1+0x3a40], R10 ;  /* 0x003a400a01007387 */ /* 0x0001e80000100a00 */
[----:B------:R1:W-:Y:S04]  /*28b00*/  STL [R1+0x3a38], R8 ;  /* 0x003a380801007387 */ /* 0x0003e80000100800 */
[----:B0-----:R-:W3:Y:S04]  /*28b10*/  LDL.LU.64 R10, [R1+0xd8] ;  /* 0x0000d800010a7983 */ /* 0x001ee80000300a00 */
[----:B------:R0:W-:Y:S04]  /*28b20*/  STL [R1+0x39d0], R20 ;  /* 0x0039d01401007387 */ /* 0x0001e80000100800 */
[----:B------:R-:W4:Y:S01]  /*28b30*/  LDL.LU.64 R22, [R1+0xc8] ;  /* 0x0000c80001167983 */ /* 0x000f220000300a00 */
[----:B------:R-:W-:Y:S01]  /*28b40*/  MOV R3, R27 ;  /* 0x0000001b00037202 */ /* 0x000fe20000000f00 */
[----:B----4-:R-:W-:Y:S06]  /*28b50*/  HMMA.16816.F32.BF16 R16, R12, R22, R16 ;  /* 0x000000160c10723c */ /* 0x010fec0000041810 */
[----:B------:R-:W-:Y:S01]  /*28b60*/  IMAD.MOV.U32 R27, RZ, RZ, R22 ;  /* 0x000000ffff1b7224 */ /* 0x000fe200078e0016 */
[----:B------:R-:W-:-:S15]  /*28b70*/  MOV R0, R23 ;  /* 0x0000001700007202 */ /* 0x000fde0000000f00 */
[----:B------:R-:W-:-:S02]  /*28b80*/  NOP ;  /* 0x0000000000007918 */ /* 0x000fc40000000000 */
[----:B------:R-:W-:Y:S01]  /*28b90*/  MOV R22, R18 ;  /* 0x0000001200167202 */ /* 0x000fe20000000f00 */
[----:B------:R-:W-:Y:S01]  /*28ba0*/  IMAD.MOV.U32 R21, RZ, RZ, R19 ;  /* 0x000000ffff157224 */ /* 0x000fe200078e0013 */
[----:B------:R-:W-:Y:S01]  /*28bb0*/  MOV R29, R16 ;  /* 0x00000010001d7202 */ /* 0x000fe20000000f00 */
[----:B------:R-:W4:Y:S01]  /*28bc0*/  LDL.LU.64 R18, [R1+0x3a50] ;  /* 0x003a500001127983 */ /* 0x000f220000300a00 */
[----:B------:R-:W-:-:S03]  /*28bd0*/  MOV R23, R17 ;  /* 0x0000001100177202 */ /* 0x000fc60000000f00 */
[----:B------:R-:W4:Y:S01]  /*28be0*/  LDL.LU.64 R16, [R1+0x3a48] ;  /* 0x003a480001107983 */ /* 0x000f220000300a00 */
[----:B---3--:R-:W-:Y:S02]  /*28bf0*/  MOV R5, R10 ;  /* 0x0000000a00057202 */ /* 0x008fe40000000f00 */
[----:B------:R-:W-:Y:S01]  /*28c00*/  MOV R4, R11 ;  /* 0x0000000b00047202 */ /* 0x000fe20000000f00 */
[----:B----4-:R-:W-:Y:S01]  /*28c10*/  HMMA.16816.F32.BF16 R16, R12, R10, R16 ;  /* 0x0000000a0c10723c */ /* 0x010fe20000041810 */
[----:B------:R-:W2:Y:S04]  /*28c20*/  LDL.LU.64 R10, [R1+0x3a40] ;  /* 0x003a4000010a7983 */ /* 0x000ea80000300a00 */
[----:B-1----:R-:W3:-:S15]  /*28c30*/  LDL.LU R8, [R1+0x3a38] ;  /* 0x003a380001087983 */ /* 0x002ede0000300800 */
[----:B------:R-:W-:-:S04]  /*28c40*/  NOP ;  /* 0x0000000000007918 */ /* 0x000fc80000000000 */
[----:B0-----:R-:W-:Y:S01]  /*28c50*/  IMAD.MOV.U32 R20, RZ, RZ, R18 ;  /* 0x000000ffff147224 */ /* 0x001fe200078e0012 */
[----:B------:R-:W-:Y:S02]  /*28c60*/  MOV R28, R19 ;  /* 0x00000013001c7202 */ /* 0x000fe40000000f00 */
[----:B------:R-:W-:Y:S01]  /*28c70*/  MOV R9, R16 ;  /* 0x0000001000097202 */ /* 0x000fe20000000f00 */
[----:B------:R-:W4:Y:S01]  /*28c80*/  LDL.LU.64 R18, [R1+0x3a30] ;  /* 0x003a300001127983 */ /* 0x000f220000300a00 */
[----:B------:R-:W-:-:S03]  /*28c90*/  MOV R2, R17 ;  /* 0x0000001100027202 */ /* 0x000fc60000000f00 */
[----:B------:R-:W2:Y:S04]  /*28ca0*/  LDL.LU.64 R16, [R1+0x3a28] ;  /* 0x003a280001107983 */ /* 0x000ea80000300a00 */
[----:B------:R0:W-:Y:S04]  /*28cb0*/  STL.64 [R1+0x39e8], R22 ;  /* 0x0039e81601007387 */ /* 0x0001e80000100a00 */
[----:B------:R-:W-:Y:S01]  /*28cc0*/  STL.64 [R1+0x39e0], R20 ;  /* 0x0039e01401007387 */ /* 0x000fe20000100a00 */
[----:B0-----:R-:W-:Y:S02]  /*28cd0*/  MOV R22, R27 ;  /* 0x0000001b00167202 */ /* 0x001fe40000000f00 */
[----:B------:R-:W-:Y:S01]  /*28ce0*/  MOV R23, R0 ;  /* 0x0000000000177202 */ /* 0x000fe20000000f00 */
[----:B------:R-:W3:Y:S04]  /*28cf0*/  LDL.LU R27, [R1+0x3a24] ;  /* 0x003a2400011b7983 */ /* 0x000ee80000300800 */
[----:B------:R-:W3:Y:S04]  /*28d00*/  LDL.LU R0, [R1+0x3a20] ;  /* 0x003a200001007983 */ /* 0x000ee80000300800 */
[----:B------:R4:W-:Y:S02]  /*28d10*/  STL.64 [R1+0x3a08], R22 ;  /* 0x003a081601007387 */ /* 0x0009e40000100a00 */
[----:B----4-:R-:W-:-:S02]  /*28d20*/  MOV R22, R18 ;  /* 0x0000001200167202 */ /* 0x010fc40000000f00 */
[----:B--2---:R-:W-:Y:S01]  /*28d30*/  MOV R20, R16 ;  /* 0x0000001000147202 */ /* 0x004fe20000000f00 */
[----:B------:R-:W-:Y:S01]  /*28d40*/  IMAD.MOV.U32 R21, RZ, RZ, R17 ;  /* 0x000000ffff157224 */ /* 0x000fe200078e0011 */
[----:B------:R-:W2:Y:S01]  /*28d50*/  LDL.LU R16, [R1+0x3a1c] ;  /* 0x003a1c0001107983 */ /* 0x000ea20000300800 */
[----:B------:R-:W-:-:S03]  /*28d60*/  MOV R23, R19 ;  /* 0x0000001300177202 */ /* 0x000fc60000000f00 */
[----:B------:R-:W2:Y:S04]  /*28d70*/  LDL.LU R17, [R1+0x3a18] ;  /* 0x003a180001117983 */ /* 0x000ea80000300800 */
[----:B------:R-:W2:Y:S04]  /*28d80*/  LDL.LU R18, [R1+0x3a14] ;  /* 0x003a140001127983 */ /* 0x000ea80000300800 */
[----:B------:R-:W2:Y:S01]  /*28d90*/  LDL.LU R19, [R1+0x3a10] ;  /* 0x003a100001137983 */ /* 0x000ea20000300800 */
[----:B---3--:R-:W-:Y:S07]  /*28da0*/  HMMA.16816.F32.BF16 R24, R12, R10, R24 ;  /* 0x0000000a0c18723c */ /* 0x008fee0000041818 */
[----:B------:R-:W-:-:S02]  /*28db0*/  MOV R14, R5 ;  /* 0x00000005000e7202 */ /* 0x000fc40000000f00 */
[----:B------:R-:W-:-:S14]  /*28dc0*/  MOV R15, R4 ;  /* 0x00000004000f7202 */ /* 0x000fdc0000000f00 */
[----:B------:R-:W-:Y:S04]  /*28dd0*/  STL.64 [R1+0x3988], R26 ;  /* 0x0039881a01007387 */ /* 0x000fe80000100a00 */
[----:B------:R0:W-:Y:S04]  /*28de0*/  STL.64 [R1+0x3980], R24 ;  /* 0x0039801801007387 */ /* 0x0001e80000100a00 */
[----:B0-----:R-:W3:Y:S04]  /*28df0*/  LDL.LU R24, [R1] ;  /* 0x0000000001187983 */ /* 0x001ee80000300800 */
[----:B------:R-:W3:Y:S04]  /*28e00*/  LDL.LU R25, [R1+0x4] ;  /* 0x0000040001197983 */ /* 0x000ee80000300800 */
[----:B------:R-:W3:Y:S04]  /*28e10*/  LDL.LU R26, [R1+0x8] ;  /* 0x00000800011a7983 */ /* 0x000ee80000300800 */
[----:B------:R-:W3:Y:S01]  /*28e20*/  LDL.LU R27, [R1+0xc] ;  /* 0x00000c00011b7983 */ /* 0x000ee20000300800 */
[----:B--2---:R-:W-:Y:S03]  /*28e30*/  HMMA.16816.F32.BF16 R4, R16, R6, R20 ;  /* 0x000000061004723c */ /* 0x004fe60000041814 */
[----:B------:R-:W2:-:S15]  /*28e40*/  LDL.LU.64 R22, [R1+0x3a08] ;  /* 0x003a080001167983 */ /* 0x000e9e0000300a00 */
[----:B------:R-:W-:-:S05]  /*28e50*/  NOP ;  /* 0x0000000000007918 */ /* 0x000fca0000000000 */
[----:B------:R-:W-:Y:S04]  /*28e60*/  STL.64 [R1+0x20], R4 ;  /* 0x0000200401007387 */ /* 0x000fe80000100a00 */
[----:B------:R0:W-:Y:S04]  /*28e70*/  STL.64 [R1+0x28], R6 ;  /* 0x0000280601007387 */ /* 0x0001e80000100a00 */
[----:B0-----:R-:W2:Y:S04]  /*28e80*/  LDL.LU.64 R6, [R1+0x3a00] ;  /* 0x003a000001067983 */ /* 0x001ea80000300a00 */
[----:B------:R-:W2:Y:S01]  /*28e90*/  LDL.LU.64 R4, [R1+0x39f8] ;  /* 0x0039f80001047983 */ /* 0x000ea20000300a00 */
[C---:B---3--:R-:W-:Y:S06]  /*28ea0*/  HMMA.16816.F32.BF16 R12, R16.reuse, R14, R24 ;  /* 0x0000000e100c723c */ /* 0x048fec0000041818 */
[----:B--2---:R-:W-:Y:S01]  /*28eb0*/  HMMA.16816.F32.BF16 R20, R16, R22, R4 ;  /* 0x000000161014723c */ /* 0x004fe20000041804 */
[----:B------:R-:W2:-:S15]  /*28ec0*/  LDL.LU.64 R4, [R1+0x39f0] ;  /* 0x0039f00001047983 */ /* 0x000e9e0000300a00 */
[----:B------:R-:W-:-:S07]  /*28ed0*/  NOP ;  /* 0x0000000000007918 */ /* 0x000fce0000000000 */
[----:B------:R0:W-:Y:S01]  /*28ee0*/  STL.64 [R1+0x10], R20 ;  /* 0x0000101401007387 */ /* 0x0001e20000100a00 */
[----:B------:R-:W-:Y:S01]  /*28ef0*/  IMAD.MOV.U32 R7, RZ, RZ, R22 ;  /* 0x000000ffff077224 */ /* 0x000fe200078e0016 */
[----:B------:R-:W-:Y:S02]  /*28f00*/  MOV R6, R23 ;  /* 0x0000001700067202 */ /* 0x000fe40000000f00 */
[----:B------:R-:W3:Y:S04]  /*28f10*/  LDL.LU.64 R22, [R1+0x39e8] ;  /* 0x0039e80001167983 */ /* 0x000ee80000300a00 */
[----:B0-----:R-:W4:Y:S01]  /*28f20*/  LDL.LU.64 R20, [R1+0x39e0] ;  /* 0x0039e00001147983 */ /* 0x001f220000300a00 */
[----:B------:R-:W-:-:S03]  /*28f30*/  MOV R24, R9 ;  /* 0x0000000900187202 */ /* 0x000fc60000000f00 */
[----:B------:R0:W-:Y:S01]  /*28f40*/  STL.64 [R1+0x39c0], R6 ;  /* 0x0039c00601007387 */ /* 0x0001e20000100a00 */
[----:B------:R-:W-:-:S03]  /*28f50*/  IMAD.MOV.U32 R25, RZ, RZ, R2 ;  /* 0x000000ffff197224 */ /* 0x000fc600078e0002 */
[----:B0-----:R-:W2:Y:S04]  /*28f60*/  LDL.LU R6, [R1+0x38] ;  /* 0x0000380001067983 */ /* 0x001ea80000300800 */
[----:B------:R-:W-:Y:S04]  /*28f70*/  STL.64 [R1], R12 ;  /* 0x0000000c01007387 */ /* 0x000fe80000100a00 */
[----:B------:R-:W-:Y:S04]  /*28f80*/  STL [R1+0x8], R14 ;  /* 0x0000080e01007387 */ /* 0x000fe80000100800 */
[----:B------:R-:W2:Y:S04]  /*28f90*/  LDL.LU R9, [R1+0x39d8] ;  /* 0x0039d80001097983 */ /* 0x000ea80000300800 */
[----:B------:R-:W3:Y:S01]  /*28fa0*/  LDL.LU R2, [R1+0x39d4] ;  /* 0x0039d40001027983 */ /* 0x000ee20000300800 */
[----:B------:R-:W-:-:S02]  /*28fb0*/  MOV R27, R28 ;  /* 0x0000001c001b7202 */ /* 0x000fc40000000f00 */
[----:B------:R-:W-:Y:S02]  /*28fc0*/  MOV R7, R0 ;  /* 0x0000000000077202 */ /* 0x000fe40000000f00 */
[----:B------:R-:W-:Y:S02]  /*28fd0*/  MOV R0, R15 ;  /* 0x0000000f00007202 */ /* 0x000fe40000000f00 */
[----:B----4-:R-:W-:Y:S02]  /*28fe0*/  MOV R26, R20 ;  /* 0x00000014001a7202 */ /* 0x010fe40000000f00 */
[----:B------:R-:W4:Y:S04]  /*28ff0*/  LDL.LU R20, [R1+0x39d0] ;  /* 0x0039d00001147983 */ /* 0x000f280000300800 */
[----:B------:R-:W4:Y:S04]  /*29000*/  LDL.LU R28, [R1+0x39cc] ;  /* 0x0039cc00011c7983 */ /* 0x000f280000300800 */
[----:B---3--:R-:W0:Y:S04]  /*29010*/  LDSM.16.MT88.4 R12, [R2+UR6+0x22c00] ;  /* 0x022c0006020c783b */ /* 0x008e280008004200 */
[----:B------:R1:W-:Y:S04]  /*29020*/  STL.64 [R1+0x39a8], R26 ;  /* 0x0039a81a01007387 */ /* 0x0003e80000100a00 */
[----:B------:R3:W-:Y:S01]  /*29030*/  STL.64 [R1+0x39a0], R24 ;  /* 0x0039a01801007387 */ /* 0x0007e20000100a00 */
[----:B-1----:R-:W-:Y:S01]  /*29040*/  IMAD.MOV.U32 R26, RZ, RZ, R22 ;  /* 0x000000ffff1a7224 */ /* 0x002fe200078e0016 */
[----:B------:R-:W-:-:S02]  /*29050*/  MOV R27, R21 ;  /* 0x00000015001b7202 */ /* 0x000fc40000000f00 */
[----:B---3--:R-:W-:Y:S02]  /*29060*/  MOV R24, R29 ;  /* 0x0000001d00187202 */ /* 0x008fe40000000f00 */
[----:B------:R-:W3:Y:S01]  /*29070*/  LDL.LU R29, [R1+0x39c8] ;  /* 0x0039c800011d7983 */ /* 0x000ee20000300800 */
[----:B------:R-:W-:-:S03]  /*29080*/  MOV R25, R23 ;  /* 0x0000001700197202 */ /* 0x000fc60000000f00 */
[----:B0-----:R-:W-:Y:S01]  /*29090*/  STL [R1+0x392c], R12 ;  /* 0x00392c0c01007387 */ /* 0x001fe20000100800 */
[----:B--2---:R-:W-:Y:S03]  /*290a0*/  HMMA.16816.F32.BF16 R16, R16, R10, R4 ;  /* 0x0000000a1010723c */ /* 0x004fe60000041804 */
[----:B------:R0:W-:Y:S04]  /*290b0*/  STL [R1+0x3928], R13 ;  /* 0x0039280d01007387 */ /* 0x0001e80000100800 */
[----:B------:R1:W-:Y:S04]  /*290c0*/  STL [R1+0x3924], R14 ;  /* 0x0039240e01007387 */ /* 0x0003e80000100800 */
[----:B------:R-:W-:Y:S01]  /*290d0*/  STL [R1+0x3920], R15 ;  /* 0x0039200f01007387 */ /* 0x000fe20000100800 */
[----:B0-----:R-:W-:-:S02]  /*290e0*/  MOV R13, R9 ;  /* 0x00000009000d7202 */ /* 0x001fc40000000f00 */
[----:B-1----:R-:W-:Y:S02]  /*290f0*/  MOV R14, R8 ;  /* 0x00000008000e7202 */ /* 0x002fe40000000f00 */
[----:B----4-:R-:W-:Y:S02]  /*29100*/  MOV R12, R20 ;  /* 0x00000014000c7202 */ /* 0x010fe40000000f00 */
[----:B------:R-:W0:Y:S04]  /*29110*/  LDSM.16.MT88.4 R20, [R28+UR6+0x22c00] ;  /* 0x022c00061c14783b */ /* 0x000e280008004200 */
[----:B------:R-:W-:Y:S04]  /*29120*/  STL [R1+0x3930], R28 ;  /* 0x0039301c01007387 */ /* 0x000fe80000100800 */
[----:B0-----:R0:W-:Y:S04]  /*29130*/  STL [R1+0x38d8], R20 ;  /* 0x0038d81401007387 */ /* 0x0011e80000100800 */
[----:B------:R-:W-:Y:S04]  /*29140*/  STL [R1+0x38d4], R21 ;  /* 0x0038d41501007387 */ /* 0x000fe80000100800 */
[----:B------:R-:W-:Y:S04]  /*29150*/  STL [R1+0x38d0], R22 ;  /* 0x0038d01601007387 */ /* 0x000fe80000100800 */
[----:B------:R-:W-:Y:S04]  /*29160*/  STL [R1+0x38cc], R23 ;  /* 0x0038cc1701007387 */ /* 0x000fe80000100800 */
[----:B0-----:R-:W2:Y:S04]  /*29170*/  LDL.LU R20, [R1+0x80] ;  /* 0x0000800001147983 */ /* 0x001ea80000300800 */
[----:B------:R-:W4:Y:S04]  /*29180*/  LDL.LU.64 R6, [R1+0x39c0] ;  /* 0x0039c00001067983 */ /* 0x000f280000300a00 */
[----:B------:R-:W2:Y:S04]  /*29190*/  LDL.LU.64 R10, [R1+0x39b8] ;  /* 0x0039b800010a7983 */ /* 0x000ea80000300a00 */
[----:B------:R-:W2:Y:S04]  /*291a0*/  LDL.LU.64 R8, [R1+0x39b0] ;  /* 0x0039b00001087983 */ /* 0x000ea80000300a00 */
[----:B------:R0:W-:Y:S04]  /*291b0*/  STL.64 [R1+0x30], R16 ;  /* 0x0000301001007387 */ /* 0x0001e80000100a00 */
[----:B------:R-:W-:Y:S04]  /*291c0*/  STL [R1+0x38], R18 ;  /* 0x0000381201007387 */ /* 0x000fe80000100800 */
[----:B0-----:R-:W4:Y:S04]  /*291d0*/  LDL.LU.64 R16, [R1+0x70] ;  /* 0x0000700001107983 */ /* 0x001f280000300a00 */
[----:B------:R-:W4:Y:S04]  /*291e0*/  LDL R4, [R1+0xe0] ;  /* 0x0000e00001047983 */ /* 0x000f280000100800 */
[----:B------:R-:W4:Y:S01]  /*291f0*/  LDL R5, [R1+0xe4] ;  /* 0x0000e40001057983 */ /* 0x000f220000100800 */
[----:B------:R-:W-:Y:S01]  /*29200*/  IMAD.MOV.U32 R15, RZ, RZ, R3 ;  /* 0x000000ffff0f7224 */ /* 0x000fe200078e0003 */
[----:B---3--:R-:W-:-:S02]  /*29210*/  MOV R21, R29 ;  /* 0x0000001d00157202 */ /* 0x008fc40000000f00 */
[----:B------:R-:W-:-:S05]  /*29220*/  MOV R29, R19 ;  /* 0x00000013001d7202 */ /* 0x000fca0000000f00 */
[C---:B--2---:R-:W-:Y:S06]  /*29230*/  HMMA.16816.F32.BF16 R24, R8.reuse, R20, R24 ;  /* 0x000000140818723c */ /* 0x044fec0000041818 */
[----:B----4-:R-:W-:Y:S01]  /*29240*/  HMMA.16816.F32.BF16 R12, R8, R16, R12 ;  /* 0x00000010080c723c */ /* 0x010fe2000004180c */
[----:B------:R0:W-:Y:S04]  /*29250*/  STL.64 [R1+0x3998], R6 ;  /* 0x0039980601007387 */ /* 0x0001e80000100a00 */
[----:B------:R1:W-:Y:S01]  /*29260*/  STL.64 [R1+0x3990], R4 ;  /* 0x0039900401007387 */ /* 0x0003e20000100a00 */
[----:B0-----:R-:W-:-:S02]  /*29270*/  MOV R6, R17 ;  /* 0x0000001100067202 */ /* 0x001fc40000000f00 */
[----:B------:R-:W-:-:S10]  /*29280*/  MOV R7, R16 ;  /* 0x0000001000077202 */ /* 0x000fd40000000f00 */
[----:B------:R-:W-:Y:S01]  /*29290*/  MOV R19, R27 ;  /* 0x0000001b00137202 */ /* 0x000fe20000000f00 */
[----:B-1----:R-:W2:Y:S05]  /*292a0*/  LDL.LU.64 R4, [R1+0x90] ;  /* 0x0000900001047983 */ /* 0x002eaa0000300a00 */
[----:B------:R-:W-:Y:S01]  /*292b0*/  MOV R17, R13 ;  /* 0x0000000d00117202 */ /* 0x000fe20000000f00 */
[----:B------:R-:W-:Y:S01]  /*292c0*/  IMAD.MOV.U32 R18, RZ, RZ, R12 ;  /* 0x000000ffff127224 */ /* 0x000fe200078e000c */
[----:B------:R-:W-:Y:S02]  /*292d0*/  MOV R3, R15 ;  /* 0x0000000f00037202 */ /* 0x000fe40000000f00 */
[----:B------:R-:W-:Y:S01]  /*292e0*/  MOV R16, R14 ;  /* 0x0000000e00107202 */ /* 0x000fe20000000f00 */
[----:B------:R-:W-:Y:S01]  /*292f0*/  STL [R1+0x3938], R17 ;  /* 0x0039381101007387 */ /* 0x000fe20000100800 */
[----:B------:R-:W-:Y:S01]  /*29300*/  MOV R15, R26 ;  /* 0x0000001a000f7202 */ /* 0x000fe20000000f00 */
[----:B------:R-:W-:Y:S01]  /*29310*/  IMAD.MOV.U32 R14, RZ, RZ, R25 ;  /* 0x000000ffff0e7224 */ /* 0x000fe200078e0019 */
[----:B------:R-:W-:Y:S01]  /*29320*/  MOV R13, R24 ;  /* 0x00000018000d7202 */ /* 0x000fe20000000f00 */
[----:B------:R-:W-:Y:S04]  /*29330*/  STL [R1+0x3934], R18 ;  /* 0x0039341201007387 */ /* 0x000fe80000100800 */
[----:B------:R-:W2:Y:S04]  /*29340*/  LDL.LU.64 R26, [R1+0x39a8] ;  /* 0x0039a800011a7983 */ /* 0x000ea80000300a00 */
[----:B------:R-:W2:Y:S04]  /*29350*/  LDL.LU.64 R24, [R1+0x39a0] ;  /* 0x0039a00001187983 */ /* 0x000ea80000300a00 */
[----:B------:R0:W-:Y:S02]  /*29360*/  STL.64 [R1+0x3950], R20 ;  /* 0x0039501401007387 */ /* 0x0001e40000100a00 */
[----:B0-----:R-:W-:-:S02]  /*29370*/  MOV R20, R7 ;  /* 0x0000000700147202 */ /* 0x001fc40000000f00 */
[----:B------:R-:W-:Y:S02]  /*29380*/  MOV R21, R6 ;  /* 0x0000000600157202 */ /* 0x000fe40000000f00 */
[----:B------:R-:W3:Y:S01]  /*29390*/  LDL.LU.64 R6, [R1+0x3998] ;  /* 0x0039980001067983 */ /* 0x000ee20000300a00 */
[----:B--2---:R-:W-:Y:S06]  /*293a0*/  HMMA.16816.F32.BF16 R24, R8, R4, R24 ;  /* 0x000000040818723c */ /* 0x004fec0000041818 */
[----:B------:R-:W-:Y:S01]  /*293b0*/  IMAD.MOV.U32 R23, RZ, RZ, R4 ;  /* 0x000000ffff177224 */ /* 0x000fe200078e0004 */
[----:B------:R-:W-:-:S02]  /*293c0*/  MOV R22, R5 ;  /* 0x0000000500167202 */ /* 0x000fc40000000f00 */
[----:B------:R-:W2:-:S15]  /*293d0*/  LDL.LU.64 R4, [R1+0x3990] ;  /* 0x0039900001047983 */ /* 0x000e9e0000300a00 */
[----:B------:R-:W-:Y:S01]  /*293e0*/  MOV R28, R26 ;  /* 0x0000001a001c7202 */ /* 0x000fe20000000f00 */
[----:B------:R-:W-:Y:S01]  /*293f0*/  IMAD.MOV.U32 R12, RZ, RZ, R27 ;  /* 0x000000ffff0c7224 */ /* 0x000fe200078e001b */
[----:B------:R-:W-:Y:S01]  /*29400*/  MOV R17, R24 ;  /* 0x0000001800117202 */ /* 0x000fe20000000f00 */
[----:B------:R-:W2:Y:S01]  /*29410*/  LDL.LU.64 R26, [R1+0x3988] ;  /* 0x00398800011a7983 */ /* 0x000ea20000300a00 */
[----:B------:R-:W-:-:S03]  /*29420*/  MOV R18, R25 ;  /* 0x0000001900127202 */ /* 0x000fc60000000f00 */
[----:B------:R-:W2:Y:S04]  /*29430*/  LDL.LU.64 R24, [R1+0x3980] ;  /* 0x0039800001187983 */ /* 0x000ea80000300a00 */
[----:B------:R-:W-:Y:S04]  /*29440*/  STL.64 [R1+0x3960], R14 ;  /* 0x0039600e01007387 */ /* 0x000fe80000100a00 */
[----:B------:R0:W-:Y:S04]  /*29450*/  STL.64 [R1+0x3958], R12 ;  /* 0x0039580c01007387 */ /* 0x0001e80000100a00 */
[----:B0-----:R-:W4:Y:S04]  /*29460*/  LDL.LU R12, [R1+0x20] ;  /* 0x00002000010c7983 */ /* 0x001f280000300800 */
[----:B------:R-:W4:Y:S04]  /*29470*/  LDL.LU R13, [R1+0x24] ;  /* 0x00002400010d7983 */ /* 0x000f280000300800 */
[----:B------:R-:W4:Y:S04]  /*29480*/  LDL.LU R14, [R1+0x28] ;  /* 0x00002800010e7983 */ /* 0x000f280000300800 */
[----:B------:R-:W4:Y:S04]  /*29490*/  LDL.LU R15, [R1+0x2c] ;  /* 0x00002c00010f7983 */ /* 0x000f280000300800 */
[----:B------:R3:W-:Y:S04]  /*294a0*/  STL.64 [R1+0x3948], R18 ;  /* 0x0039481201007387 */ /* 0x0007e80000100a00 */
[----:B------:R0:W-:Y:S01]  /*294b0*/  STL.64 [R1+0x3940], R16 ;  /* 0x0039401001007387 */ /* 0x0001e20000100a00 */
[----:B---3--:R-:W-:-:S02]  /*294c0*/  MOV R18, R7 ;  /* 0x0000000700127202 */ /* 0x008fc40000000f00 */
[----:B------:R-:W-:Y:S01]  /*294d0*/  MOV R19, R6 ;  /* 0x0000000600137202 */ /* 0x000fe20000000f00 */
[----:B0-----:R-:W3:Y:S04]  /*294e0*/  LDL.LU R16, [R1+0x10] ;  /* 0x0000100001107983 */ /* 0x001ee80000300800 */
[----:B------:R-:W3:Y:S04]  /*294f0*/  LDL.LU R17, [R1+0x14] ;  /* 0x0000140001117983 */ /* 0x000ee80000300800 */
[----:B------:R-:W4:Y:S01]  /*29500*/  LDL.LU.64 R6, [R1+0x3978] ;  /* 0x0039780001067983 */ /* 0x000f220000300a00 */
[----:B--2---:R-:W-:Y:S03]  /*29510*/  HMMA.16816.F32.BF16 R24, R8, R4, R24 ;  /* 0x000000040818723c */ /* 0x004fe60000041818 */
[----:B------:R-:W4:Y:S04]  /*29520*/  LDL.LU.64 R4, [R1+0x3970] ;  /* 0x0039700001047983 */ /* 0x000f280000300a00 */
[----:B------:R-:W-:-:S02]  /*29530*/  MOV R8, R23 ;  /* 0x0000001700087202 */ /* 0x000fc40000000f00 */
[----:B------:R-:W-:-:S14]  /*29540*/  MOV R9, R22 ;  /* 0x0000001600097202 */ /* 0x000fdc0000000f00 */
[----:B------:R0:W-:Y:S04]  /*29550*/  STL.64 [R1+0x38f8], R26 ;  /* 0x0038f81a01007387 */ /* 0x0001e80000100a00 */
[----:B------:R1:W-:Y:S01]  /*29560*/  STL.64 [R1+0x38f0], R24 ;  /* 0x0038f01801007387 */ /* 0x0003e20000100a00 */
[----:B0-----:R-:W-:-:S03]  /*29570*/  IMAD.MOV.U32 R27, RZ, RZ, R0 ;  /* 0x000000ffff1b7224 */ /* 0x001fc600078e0000 */
[----:B-1----:R-:W2:Y:S04]  /*29580*/  LDL.LU R24, [R1] ;  /* 0x0000000001187983 */ /* 0x002ea80000300800 */
[----:B------:R-:W2:Y:S04]  /*29590*/  LDL.LU R25, [R1+0x4] ;  /* 0x0000040001197983 */ /* 0x000ea80000300800 */
[----:B------:R-:W2:Y:S04]  /*295a0*/  LDL.LU R26, [R1+0x8] ;  /* 0x00000800011a7983 */ /* 0x000ea80000300800 */
[----:B------:R-:W3:Y:S01]  /*295b0*/  LDL.LU R0, [R1+0x3968] ;  /* 0x0039680001007983 */ /* 0x000ee20000300800 */
[----:B----4-:R-:W-:Y:S03]  /*295c0*/  HMMA.16816.F32.BF16 R20, R4, R20, R12 ;  /* 0x000000140414723c */ /* 0x010fe6000004180c */
[----:B------:R-:W4:Y:S04]  /*295d0*/  LDL.LU.64 R14, [R1+0x3960] ;  /* 0x00396000010e7983 */ /* 0x000f280000300a00 */
[----:B------:R-:W4:-:S15]  /*295e0*/  LDL.LU.64 R12, [R1+0x3958] ;  /* 0x00395800010c7983 */ /* 0x000f1e0000300a00 */
[----:B------:R-:W-:-:S01]  /*295f0*/  NOP ;  /* 0x0000000000007918 */ /* 0x000fc20000000000 */
[----:B------:R0:W-:Y:S04]  /*29600*/  STL.64 [R1+0x20], R20 ;  /* 0x0000201401007387 */ /* 0x0001e80000100a00 */
[----:B------:R1:W-:Y:S04]  /*29610*/  STL.64 [R1+0x28], R22 ;  /* 0x0000281601007387 */ /* 0x0003e80000100a00 */
[----:B0-----:R-:W3:Y:S01]  /*29620*/  LDL.LU.64 R20, [R1+0x3950] ;  /* 0x0039500001147983 */ /* 0x001ee20000300a00 */
[C---:B--2---:R-:W-:Y:S03]  /*29630*/  HMMA.16816.F32.BF16 R24, R4.reuse, R8, R24 ;  /* 0x000000080418723c */ /* 0x044fe60000041818 */
[----:B------:R-:W0:Y:S03]  /*29640*/  LDSM.16.MT88.4 R8, [R2+UR6+0x23000] ;  /* 0x023000060208783b */ /* 0x000e260008004200 */
[----:B---3--:R-:W-:-:S15]  /*29650*/  HMMA.16816.F32.BF16 R16, R4, R20, R16 ;  /* 0x000000140410723c */ /* 0x008fde0000041810 */
[----:B------:R-:W-:-:S09]  /*29660*/  NOP ;  /* 0x0000000000007918 */ /* 0x000fd20000000000 */
[----:B-1----:R-:W-:Y:S02]  /*29670*/  MOV R22, R18 ;  /* 0x0000001200167202 */ /* 0x002fe40000000f00 */
[----:B------:R-:W-:Y:S02]  /*29680*/  MOV R23, R19 ;  /* 0x0000001300177202 */ /* 0x000fe40000000f00 */
[----:B------:R-:W-:Y:S01]  /*29690*/  MOV R20, R16 ;  /* 0x0000001000147202 */ /* 0x000fe20000000f00 */
[----:B------:R-:W2:Y:S01]  /*296a0*/  LDL.LU.64 R18, [R1+0x3948] ;  /* 0x0039480001127983 */ /* 0x000ea20000300a00 */
[----:B------:R-:W-:-:S03]  /*296b0*/  MOV R21, R17 ;  /* 0x0000001100157202 */ /* 0x000fc60000000f00 */
[----:B------:R-:W3:Y:S04]  /*296c0*/  LDL.LU.64 R16, [R1+0x3940] ;  /* 0x0039400001107983 */ /* 0x000ee80000300a00 */
[----:B------:R-:W-:Y:S04]  /*296d0*/  STL.64 [R1+0x38e8], R22 ;  /* 0x0038e81601007387 */ /* 0x000fe80000100a00 */
[----:B------:R1:W-:Y:S04]  /*296e0*/  STL.64 [R1+0x38e0], R20 ;  /* 0x0038e01401007387 */ /* 0x0003e80000100a00 */
[----:B-1----:R-:W4:Y:S04]  /*296f0*/  LDL.LU.64 R20, [R1+0xe0] ;  /* 0x0000e00001147983 */ /* 0x002f280000300a00 */
[----:B------:R-:W4:Y:S04]  /*29700*/  LDL.LU.64 R22, [R1+0xe8] ;  /* 0x0000e80001167983 */ /* 0x000f280000300a00 */
[----:B------:R-:W-:Y:S04]  /*29710*/  STL [R1+0x38bc], R2 ;  /* 0x0038bc0201007387 */ /* 0x000fe80000100800 */
[----:B------:R-:W-:Y:S04]  /*29720*/  STL.64 [R1], R24 ;  /* 0x0000001801007387 */ /* 0x000fe80000100a00 */
[----:B------:R-:W-:Y:S04]  /*29730*/  STL.64 [R1+0x8], R26 ;  /* 0x0000081a01007387 */ /* 0x000fe80000100a00 */
[----:B------:R-:W1:Y:S04]  /*29740*/  LDSM.16.M88.4 R24, [R0+UR6+0x180] ;  /* 0x000180060018783b */ /* 0x000e680008000200 */
[----:B0-----:R0:W-:Y:S04]  /*29750*/  STL.64 [R1+0x3880], R10 ;  /* 0x0038800a01007387 */ /* 0x0011e80000100a00 */
[----:B------:R0:W-:Y:S02]  /*29760*/  STL.64 [R1+0x3878], R8 ;  /* 0x0038780801007387 */ /* 0x0001e40000100a00 */
[----:B0-----:R-:W-:-:S02]  /*29770*/  IMAD.MOV.U32 R11, RZ, RZ, R29 ;  /* 0x000000ffff0b7224 */ /* 0x001fc400078e001d */
[----:B------:R-:W4:Y:S04]  /*29780*/  LDL.LU R8, [R1+0x30] ;  /* 0x0000300001087983 */ /* 0x000f280000300800 */
[----:B------:R-:W4:Y:S04]  /*29790*/  LDL.LU R9, [R1+0x34] ;  /* 0x0000340001097983 */ /* 0x000f280000300800 */
[----:B------:R-:W4:Y:S04]  /*297a0*/  LDL.LU R10, [R1+0x38] ;  /* 0x00003800010a7983 */ /* 0x000f280000300800 */
[----:B-1----:R-:W-:Y:S01]  /*297b0*/  STL.64 [R1+0xa0], R24 ;  /* 0x0000a01801007387 */ /* 0x002fe20000100a00 */
[----:B------:R-:W-:-:S03]  /*297c0*/  MOV R29, R25 ;  /* 0x00000019001d7202 */ /* 0x000fc60000000f00 */
[----:B------:R0:W-:Y:S02]  /*297d0*/  STL.64 [R1+0xa8], R26 ;  /* 0x0000a81a01007387 */ /* 0x0001e40000100a00 */
[----:B0-----:R-:W-:Y:S02]  /*297e0*/  MOV R26, R28 ;  /* 0x0000001c001a7202 */ /* 0x001fe40000000f00 */
[----:B--2---:R-:W-:Y:S02]  /*297f0*/  MOV R25, R18 ;  /* 0x0000001200197202 */ /* 0x004fe40000000f00 */
[----:B---3--:R-:W-:Y:S02]  /*29800*/  MOV R24, R17 ;  /* 0x0000001100187202 */ /* 0x008fe40000000f00 */
[----:B------:R-:W2:Y:S04]  /*29810*/  LDL.LU R17, [R1+0x3938] ;  /* 0x0039380001117983 */ /* 0x000ea80000300800 */
[----:B------:R-:W3:Y:S04]  /*29820*/  LDL.LU R18, [R1+0x3934] ;  /* 0x0039340001127983 */ /* 0x000ee80000300800 */
[----:B------:R-:W3:Y:S01]  /*29830*/  LDL.LU R28, [R1+0x3930] ;  /* 0x00393000011c7983 */ /* 0x000ee20000300800 */
[----:B----4-:R-:W-:-:S03]  /*29840*/  IMAD.MOV.U32 R27, RZ, RZ, R12 ;  /* 0x000000ffff1b7224 */ /* 0x010fc600078e000c */
[----:B------:R-:W4:Y:S04]  /*29850*/  LDL.LU R12, [R1+0x392c] ;  /* 0x00392c00010c7983 */ /* 0x000f280000300800 */
[----:B------:R0:W-:Y:S04]  /*29860*/  STL.64 [R1+0x3908], R26 ;  /* 0x0039081a01007387 */ /* 0x0001e80000100a00 */
[----:B------:R1:W-:Y:S01]  /*29870*/  STL.64 [R1+0x3900], R24 ;  /* 0x0039001801007387 */ /* 0x0003e20000100a00 */
[----:B0-----:R-:W-:Y:S02]  /*29880*/  MOV R26, R15 ;  /* 0x0000000f001a7202 */ /* 0x001fe40000000f00 */
[----:B------:R-:W-:-:S02]  /*29890*/  MOV R27, R19 ;  /* 0x00000013001b7202 */ /* 0x000fc40000000f00 */
[----:B-1----:R-:W-:Y:S02]  /*298a0*/  MOV R24, R13 ;  /* 0x0000000d00187202 */ /* 0x002fe40000000f00 */
[----:B------:R-:W-:Y:S01]  /*298b0*/  MOV R25, R14 ;  /* 0x0000000e00197202 */ /* 0x000fe20000000f00 */
[----:B------:R-:W4:Y:S04]  /*298c0*/  LDL.LU R13, [R1+0x3928] ;  /* 0x00392800010d7983 */ /* 0x000f280000300800 */
[----:B------:R-:W4:Y:S04]  /*298d0*/  LDL.LU R14, [R1+0x3924] ;  /* 0x00392400010e7983 */ /* 0x000f280000300800 */
[----:B------:R-:W4:Y:S04]  /*298e0*/  LDL.LU R15, [R1+0x3920] ;  /* 0x00392000010f7983 */ /* 0x000f280000300800 */
[----:B------:R0:W-:Y:S04]  /*298f0*/  STL.64 [R1+0x3918], R26 ;  /* 0x0039181a01007387 */ /* 0x0001e80000100a00 */
[----:B------:R2:W-:Y:S01]  /*29900*/  STL.64 [R1+0x3910], R24 ;  /* 0x0039101801007387 */ /* 0x0005e20000100a00 */
[----:B0-----:R-:W-:-:S03]  /*29910*/  MOV R26, R16 ;  /* 0x00000010001a7202 */ /* 0x001fc60000000f00 */
[----:B------:R-:W-:Y:S01]  /*29920*/  STL [R1+0x38c0], R29 ;  /* 0x0038c01d01007387 */ /* 0x000fe20000100800 */
[----:B------:R-:W-:Y:S01]  /*29930*/  HMMA.16816.F32.BF16 R8, R4, R20, R8 ;  /* 0x000000140408723c */ /* 0x000fe20000041808 */
[----:B--2---:R-:W-:Y:S01]  /*29940*/  MOV R25, R17 ;  /* 0x0000001100197202 */ /* 0x004fe20000000f00 */
[----:B---3--:R-:W-:Y:S02]  /*29950*/  IMAD.MOV.U32 R24, RZ, RZ, R18 ;  /* 0x000000ffff187224 */ /* 0x008fe400078e0012 */
[----:B------:R-:W0:Y:S04]  /*29960*/  LDSM.16.M88.4 R16, [R0+UR6+0x8180] ;  /* 0x008180060010783b */ /* 0x000e280008000200 */
[----:B0-----:R-:W-:Y:S04]  /*29970*/  STL.64 [R1+0xb0], R16 ;  /* 0x0000b01001007387 */ /* 0x001fe80000100a00 */
[----:B------:R-:W-:Y:S04]  /*29980*/  STL.64 [R1+0xb8], R18 ;  /* 0x0000b81201007387 */ /* 0x000fe80000100a00 */
[----:B------:R-:W0:Y:S04]  /*29990*/  LDSM.16.M88.4 R16, [R0+UR6+0x10180] ;  /* 0x010180060010783b */ /* 0x000e280008000200 */
[----:B0-----:R-:W-:Y:S04]  /*299a0*/  STL.64 [R1+0xc0], R16 ;  /* 0x0000c01001007387 */ /* 0x001fe80000100a00 */
[----:B------:R-:W-:Y:S04]  /*299b0*/  STL.64 [R1+0xc8], R18 ;  /* 0x0000c81201007387 */ /* 0x000fe80000100a00 */
[----:B------:R-:W0:Y:S04]  /*299c0*/  LDSM.16.M88.4 R16, [R0+UR6+0x18180] ;  /* 0x018180060010783b */ /* 0x000e280008000200 */
[----:B------:R-:W-:Y:S04]  /*299d0*/  STL [R1+0x36e8], R0 ;  /* 0x0036e80001007387 */ /* 0x000fe80000100800 */
[----:B0-----:R-:W-:Y:S04]  /*299e0*/  STL.64 [R1+0xf0], R16 ;  /* 0x0000f01001007387 */ /* 0x001fe80000100a00 */
[----:B------:R-:W-:Y:S04]  /*299f0*/  STL.64 [R1+0xf8], R18 ;  /* 0x0000f81201007387 */ /* 0x000fe80000100a00 */
[----:B------:R-:W0:Y:S04]  /*29a00*/  LDSM.16.MT88.4 R16, [R28+UR6+0x23000] ;  /* 0x023000061c10783b */ /* 0x000e280008004200 */
[----:B------:R-:W-:Y:S04]  /*29a10*/  STL [R1+0x38c4], R28 ;  /* 0x0038c41c01007387 */ /* 0x000fe80000100800 */
[----:B0-----:R-:W-:Y:S04]  /*29a20*/  STL [R1+0x3844], R16 ;  /* 0x0038441001007387 */ /* 0x001fe80000100800 */
[----:B------:R-:W-:Y:S04]  /*29a30*/  STL [R1+0x3840], R17 ;  /* 0x0038401101007387 */ /* 0x000fe80000100800 */
[----:B------:R-:W-:Y:S04]  /*29a40*/  STL [R1+0x3828], R18 ;  /* 0x0038281201007387 */ /* 0x000fe80000100800 */
[----:B------:R0:W-:Y:S04]  /*29a50*/  STL [R1+0x3824], R19 ;  /* 0x0038241301007387 */ /* 0x0001e80000100800 */
[----:B0-----:R-:W2:Y:S04]  /*29a60*/  LDL.LU.64 R18, [R1+0x98] ;  /* 0x0000980001127983 */ /* 0x001ea80000300a00 */
[----:B------:R-:W4:Y:S01]  /*29a70*/  LDL.LU.64 R6, [R1+0x78] ;  /* 0x0000780001067983 */ /* 0x000f220000300a00 */
[----:B------:R-:W-:-:S03]  /*29a80*/  MOV R27, R3 ;  /* 0x00000003001b7202 */ /* 0x000fc60000000f00 */
[----:B------:R0:W-:Y:S04]  /*29a90*/  STL.64 [R1+0x3890], R10 ;  /* 0x0038900a01007387 */ /* 0x0001e80000100a00 */
[----:B------:R-:W-:Y:S04]  /*29aa0*/  STL.64 [R1+0x3888], R8 ;  /* 0x0038880801007387 */ /* 0x000fe80000100a00 */
[----:B0-----:R-:W3:Y:S01]  /*29ab0*/  LDL.LU.64 R10, [R1+0x88] ;  /* 0x00008800010a7983 */ /* 0x001ee20000300a00 */
[----:B----4-:R-:W-:Y:S06]  /*29ac0*/  HMMA.16816.F32.BF16 R24, R12, R6, R24 ;  /* 0x000000060c18723c */ /* 0x010fec0000041818 */
[----:B------:R-:W-:Y:S01]  /*29ad0*/  MOV R29, R6 ;  /* 0x00000006001d7202 */ /* 0x000fe20000000f00 */
[----:B------:R-:W-:-:S15]  /*29ae0*/  IMAD.MOV.U32 R2, RZ, RZ, R7 ;  /* 0x000000ffff027224 */ /* 0x000fde00078e0007 */
[----:B------:R-:W-:-:S01]  /*29af0*/  NOP ;  /* 0x0000000000007918 */ /* 0x000fc20000000000 */
[----:B------:R0:W-:Y:S01]  /*29b00*/  STL [R1+0x40], R24 ;  /* 0x0000401801007387 */ /* 0x0001e20000100800 */
[----:B------:R-:W-:Y:S02]  /*29b10*/  MOV R6, R26 ;  /* 0x0000001a00067202 */ /* 0x000fe40000000f00 */
[----:B------:R-:W-:Y:S02]  /*29b20*/  MOV R3, R27 ;  /* 0x0000001b00037202 */ /* 0x000fe40000000f00 */
[----:B------:R-:W-:Y:S01]  /*29b30*/  MOV R7, R25 ;  /* 0x0000001900077202 */ /* 0x000fe20000000f00 */
[----:B------:R-:W4:Y:S04]  /*29b40*/  LDL.LU.64 R26, [R1+0x3918] ;  /* 0x00391800011a7983 */ /* 0x000f280000300a00 */
[----:B0-----:R-:W4:Y:S04]  /*29b50*/  LDL.LU.64 R24, [R1+0x3910] ;  /* 0x0039100001187983 */ /* 0x001f280000300a00 */
[----:B------:R0:W-:Y:S01]  /*29b60*/  STL [R1+0x38c8], R3 ;  /* 0x0038c80301007387 */ /* 0x0001e20000100800 */
[----:B---3--:R-:W-:Y:S01]  /*29b70*/  IMAD.MOV.U32 R0, RZ, RZ, R11 ;  /* 0x000000ffff007224 */ /* 0x008fe200078e000b */
[----:B0-----:R-:W-:Y:S01]  /*29b80*/  MOV R3, R10 ;  /* 0x0000000a00037202 */ /* 0x001fe20000000f00 */
[----:B----4-:R-:W-:-:S15]  /*29b90*/  HMMA.16816.F32.BF16 R24, R12, R10, R24 ;  /* 0x0000000a0c18723c */ /* 0x010fde0000041818 */
[----:B------:R-:W-:-:S08]  /*29ba0*/  NOP ;  /* 0x0000000000007918 */ /* 0x000fd00000000000 */
[----:B------:R-:W-:Y:S04]  /*29bb0*/  STL.64 [R1+0x50], R24 ;  /* 0x0000501801007387 */ /* 0x000fe80000100a00 */
[----:B------:R0:W-:Y:S04]  /*29bc0*/  STL.64 [R1+0x58], R26 ;  /* 0x0000581a01007387 */ /* 0x0001e80000100a00 */
[----:B0-----:R-:W2:Y:S04]  /*29bd0*/  LDL.LU.64 R26, [R1+0x3908] ;  /* 0x00390800011a7983 */ /* 0x001ea80000300a00 */
[----:B------:R-:W2:Y:S04]  /*29be0*/  LDL.LU.64 R24, [R1+0x3900] ;  /* 0x0039000001187983 */ /* 0x000ea80000300a00 */
[----:B------:R-:W3:Y:S04]  /*29bf0*/  LDL.LU R8, [R1] ;  /* 0x0000000001087983 */ /* 0x000ee80000300800 */
[----:B------:R-:W3:Y:S04]  /*29c00*/  LDL.LU R9, [R1+0x4] ;  /* 0x0000040001097983 */ /* 0x000ee80000300800 */
[----:B------:R-:W4:Y:S04]  /*29c10*/  LDL.LU R10, [R1+0x8] ;  /* 0x00000800010a7983 */ /* 0x000f280000300800 */
[----:B------:R-:W4:Y:S01]  /*29c20*/  LDL.LU R11, [R1+0xc] ;  /* 0x00000c00010b7983 */ /* 0x000f220000300800 */
[----:B--2---:R-:W-:Y:S03]  /*29c30*/  HMMA.16816.F32.BF16 R24, R12, R18, R24 ;  /* 0x000000120c18723c */ /* 0x004fe60000041818 */
[----:B----4-:R0:W-:Y:S04]  /*29c40*/  STL.64 [R1+0x38a0], R10 ;  /* 0x0038a00a01007387 */ /* 0x0101e80000100a00 */
[----:B---3--:R1:W-:-:S15]  /*29c50*/  STL.64 [R1+0x3898], R8 ;  /* 0x0038980801007387 */ /* 0x0083de0000100a00 */
[----:B------:R-:W-:-:S02]  /*29c60*/  NOP ;  /* 0x0000000000007918 */ /* 0x000fc40000000000 */
[----:B------:R-:W-:Y:S01]  /*29c70*/  IMAD.MOV.U32 R16, RZ, RZ, R24 ;  /* 0x000000ffff107224 */ /* 0x000fe200078e0018 */
[----:B0-----:R-:W-:Y:S02]  /*29c80*/  MOV R11, R0 ;  /* 0x00000000000b7202 */ /* 0x001fe40000000f00 */
[----:B------:R-:W-:Y:S02]  /*29c90*/  MOV R0, R27 ;  /* 0x0000001b00007202 */ /* 0x000fe40000000f00 */
[----:B-1----:R-:W-:Y:S02]  /*29ca0*/  MOV R8, R26 ;  /* 0x0000001a00087202 */ /* 0x002fe40000000f00 */
[----:B------:R-:W-:Y:S01]  /*29cb0*/  MOV R9, R25 ;  /* 0x0000001900097202 */ /* 0x000fe20000000f00 */
[----:B------:R-:W2:Y:S04]  /*29cc0*/  LDL.LU.64 R26, [R1+0x38f8] ;  /* 0x0038f800011a7983 */ /* 0x000ea80000300a00 */
[----:B------:R-:W2:Y:S01]  /*29cd0*/  LDL.LU.64 R24, [R1+0x38f0] ;  /* 0x0038f00001187983 */ /* 0x000ea20000300a00 */
[----:B------:R-:W-:-:S03]  /*29ce0*/  MOV R10, R3 ;  /* 0x00000003000a7202 */ /* 0x000fc60000000f00 */
[----:B------:R0:W-:Y:S01]  /*29cf0*/  STL [R1+0x38b8], R16 ;  /* 0x0038b81001007387 */ /* 0x0001e20000100800 */
[----:B------:R-:W-:Y:S01]  /*29d00*/  MOV R3, R18 ;  /* 0x0000001200037202 */ /* 0x000fe20000000f00 */
[----:B------:R-:W-:Y:S01]  /*29d10*/  IMAD.MOV.U32 R4, RZ, RZ, R23 ;  /* 0x000000ffff047224 */ /* 0x000fe200078e0017 */
[----:B------:R-:W-:Y:S02]  /*29d20*/  MOV R28, R19 ;  /* 0x00000013001c7202 */ /* 0x000fe40000000f00 */
[----:B------:R-:W-:Y:S01]  /*29d30*/  MOV R5, R22 ;  /* 0x0000001600057202 */ /* 0x000fe20000000f00 */
[----:B0-----:R-:W3:Y:S04]  /*29d40*/  LDL.LU R16, [R1+0x20] ;  /* 0x0000200001107983 */ /* 0x001ee80000300800 */
[----:B------:R-:W3:Y:S04]  /*29d50*/  LDL.LU R17, [R1+0x24] ;  /* 0x0000240001117983 */ /* 0x000ee80000300800 */
[----:B------:R-:W3:Y:S04]  /*29d60*/  LDL.LU R18, [R1+0x28] ;  /* 0x0000280001127983 */ /* 0x000ee80000300800 */
[----:B------:R-:W3:Y:S01]  /*29d70*/  LDL.LU R19, [R1+0x2c] ;  /* 0x00002c0001137983 */ /* 0x000ee20000300800 */
[----:B--2---:R-:W-:Y:S03]  /*29d80*/  HMMA.16816.F32.BF16 R24, R12, R22, R24 ;  /* 0x000000160c18723c */ /* 0x004fe60000041818 */
[----:B------:R-:W2:Y:S04]  /*29d90*/  LDL.LU.64 R22, [R1+0x38e8] ;  /* 0x0038e80001167983 */ /* 0x000ea80000300a00 */
[----:B------:R-:W4:Y:S04]  /*29da0*/  LDL.LU.64 R20, [R1+0x38e0] ;  /* 0x0038e00001147983 */ /* 0x000f280000300a00 */
[----:B------:R2:W-:Y:S04]  /*29db0*/  STL.64 [R1+0x38b0], R6 ;  /* 0x0038b00601007387 */ /* 0x0005e80000100a00 */
[----:B------:R4:W-:Y:S01]  /*29dc0*/  STL.64 [R1+0x38a8], R4 ;  /* 0x0038a80401007387 */ /* 0x0009e20000100a00 */
[----:B--2---:R-:W-:-:S02]  /*29dd0*/  MOV R6, R22 ;  /* 0x0000001600067202 */ /* 0x004fc40000000f00 */
[----:B----4-:R-:W-:Y:S02]  /*29de0*/  MOV R4, R20 ;  /* 0x0000001400047202 */ /* 0x010fe40000000f00 */
[----:B------:R-:W3:Y:S01]  /*29df0*/  LDL.LU R20, [R1+0x38d8] ;  /* 0x0038d80001147983 */ /* 0x000ee20000300800 */
[----:B------:R-:W-:Y:S02]  /*29e00*/  MOV R5, R21 ;  /* 0x0000001500057202 */ /* 0x000fe40000000f00 */
[----:B------:R-:W-:Y:S01]  /*29e10*/  MOV R7, R23 ;  /* 0x0000001700077202 */ /* 0x000fe20000000f00 */
[----:B------:R-:W3:Y:S04]  /*29e20*/  LDL.LU R21, [R1+0x38d4] ;  /* 0x0038d40001157983 */ /* 0x000ee80000300800 */
[----:B------:R-:W3:Y:S04]  /*29e30*/  LDL.LU R22, [R1+0x38d0] ;  /* 0x0038d00001167983 */ /* 0x000ee80000300800 */
[----:B------:R-:W3:Y:S01]  /*29e40*/  LDL.LU R23, [R1+0x38cc] ;  /* 0x0038cc0001177983 */ /* 0x000ee20000300800 */
[----:B------:R-:W-:Y:S01]  /*29e50*/  IMAD.MOV.U32 R14, RZ, RZ, R3 ;  /* 0x000000ffff0e7224 */ /* 0x000fe200078e0003 */
[----:B------:R-:W-:-:S02]  /*29e60*/  MOV R15, R28 ;  /* 0x0000001c000f7202 */ /* 0x000fc40000000f00 */
[----:B------:R-:W2:Y:S04]  /*29e70*/  LDL.LU R3, [R1+0x38c8] ;  /* 0x0038c80001037983 */ /* 0x000ea80000300800 */
[----:B------:R-:W4:Y:S04]  /*29e80*/  LDL.LU R28, [R1+0x38c4] ;  /* 0x0038c400011c7983 */ /* 0x000f280000300800 */
[----:B------:R0:W-:Y:S04]  /*29e90*/  STL.64 [R1+0x3850], R26 ;  /* 0x0038501a01007387 */ /* 0x0001e80000100a00 */
[----:B------:R3:W-:Y:S01]  /*29ea0*/  STL.64 [R1+0x3848], R24 ;  /* 0x0038481801007387 */ /* 0x0007e20000100a00 */
[----:B0-----:R-:W-:-:S02]  /*29eb0*/  MOV R26, R29 ;  /* 0x0000001d001a7202 */ /* 0x001fc40000000f00 */
[----:B------:R-:W-:Y:S01]  /*29ec0*/  MOV R27, R2 ;  /* 0x00000002001b7202 */ /* 0x000fe20000000f00 */
[----:B------:R-:W2:Y:S04]  /*29ed0*/  LDL.LU R29, [R1+0x38c0] ;  /* 0x0038c000011d7983 */ /* 0x000ea80000300800 */
[----:B------:R-:W4:Y:S02]  /*29ee0*/  LDL.LU R2, [R1+0x38bc] ;  /* 0x0038bc0001027983 */ /* 0x000f240000300800 */
[----:B---3--:R-:W-:Y:S02]  /*29ef0*/  HMMA.16816.F32.BF16 R24, R20, R26, R16 ;  /* 0x0000001a1418723c */ /* 0x008fe40000041810 */
[----:B------:R-:W3:-:S15]  /*29f00*/  LDL.LU R16, [R1+0x38b8] ;  /* 0x0038b80001107983 */ /* 0x000ede0000300800 */
[----:B------:R-:W-:-:S06]  /*29f10*/  NOP ;  /* 0x0000000000007918 */ /* 0x000fcc0000000000 */
[----:B------:R0:W-:Y:S01]  /*29f20*/  STL.64 [R1+0x20], R24 ;  /* 0x0000201801007387 */ /* 0x0001e20000100a00 */
[----:B------:R-:W-:Y:S02]  /*29f30*/  MOV R19, R26 ;  /* 0x0000001a00137202 */ /* 0x000fe40000000f00 */
[----:B------:R-:W-:Y:S02]  /*29f40*/  MOV R26, R8 ;  /* 0x00000008001a7202 */ /* 0x000fe40000000f00 */
[----:B0-----:R-:W-:Y:S02]  /*29f50*/  MOV R25, R9 ;  /* 0x0000000900197202 */ /* 0x001fe40000000f00 */
[----:B------:R-:W-:Y:S01]  /*29f60*/  HMMA.16816.F32.BF16 R8, R20, R10, R4 ;  /* 0x0000000a1408723c */ /* 0x000fe20000041804 */
[----:B------:R-:W-:Y:S01]  /*29f70*/  IMAD.MOV.U32 R18, RZ, RZ, R27 ;  /* 0x000000ffff127224 */ /* 0x000fe200078e001b */
[----:B------:R-:W-:-:S05]  /*29f80*/  MOV R27, R0 ;  /* 0x00000000001b7202 */ /* 0x000fca0000000f00 */
[----:B------:R-:W-:-:S15]  /*29f90*/  STL.64 [R1+0x3860], R26 ;  /* 0x0038601a01007387 */ /* 0x000fde0000100a00 */
[----:B------:R-:W-:-:S02]  /*29fa0*/  NOP ;  /* 0x0000000000007918 */ /* 0x000fc40000000000 */
[----:B------:R-:W-:Y:S02]  /*29fb0*/  MOV R0, R11 ;  /* 0x0000000b00007202 */ /* 0x000fe40000000f00 */
[----:B------:R-:W-:Y:S02]  /*29fc0*/  MOV R17, R9 ;  /* 0x0000000900117202 */ /* 0x000fe40000000f00 */
[----:B---3--:R-:W-:-:S05]  /*29fd0*/  MOV R24, R16 ;  /* 0x0000001000187202 */ /* 0x008fca0000000f00 */
[----:B------:R0:W-:Y:S01]  /*29fe0*/  STL.64 [R1+0x3858], R24 ;  /* 0x0038581801007387 */ /* 0x0001e20000100a00 */
[----:B------:R-:W-:-:S03]  /*29ff0*/  MOV R16, R8 ;  /* 0x0000000800107202 */ /* 0x000fc60000000f00 */
[----:B0-----:R-:W3:Y:S01]  /*2a000*/  LDL R24, [R1+0xa0] ;  /* 0x0000a00001187983 */ /* 0x001ee20000100800 */
[----:B--2---:R-:W-:Y:S01]  /*2a010*/  IMAD.MOV.U32 R25, RZ, RZ, R29 ;  /* 0x000000ffff197224 */ /* 0x004fe200078e001d */
[----:B------:R-:W-:Y:S02]  /*2a020*/  MOV R29, R10 ;  /* 0x0000000a001d7202 */ /* 0x000fe40000000f00 */
[----:B------:R-:W2:Y:S04]  /*2a030*/  LDL.LU.64 R6, [R1+0x38b0] ;  /* 0x0038b00001067983 */ /* 0x000ea80000300a00 */
[----:B------:R-:W3:Y:S04]  /*2a040*/  LDL.LU.64 R4, [R1+0x38a8] ;  /* 0x0038a80001047983 */ /* 0x000ee80000300a00 */
[----:B------:R-:W4:Y:S04]  /*2a050*/  LDL.LU.64 R10, [R1+0x38a0] ;  /* 0x0038a000010a7983 */ /* 0x000f280000300a00 */
[----:B------:R-:W4:Y:S04]  /*2a060*/  LDL.LU.64 R8, [R1+0x3898] ;  /* 0x0038980001087983 */ /* 0x000f280000300a00 */
[----:B------:R-:W-:Y:S04]  /*2a070*/  STL.64 [R1+0x3870], R18 ;  /* 0x0038701201007387 */ /* 0x000fe80000100a00 */
[----:B------:R0:W-:Y:S04]  /*2a080*/  STL.64 [R1+0x3868], R16 ;  /* 0x0038681001007387 */ /* 0x0001e80000100a00 */
[----:B0-----:R-:W3:Y:S01]  /*2a090*/  LDL.LU R16, [R1+0x40] ;  /* 0x0000400001107983 */ /* 0x001ee20000300800 */
[----:B------:R-:W-:Y:S01]  /*2a0a0*/  MOV R19, R3 ;  /* 0x0000000300137202 */ /* 0x000fe20000000f00 */
[----:B----4-:R-:W-:Y:S02]  /*2a0b0*/  HMMA.16816.F32.BF16 R12, R20, R14, R8 ;  /* 0x0000000e140c723c */ /* 0x010fe40000041808 */
[----:B------:R-:W4:Y:S04]  /*2a0c0*/  LDL.LU.64 R10, [R1+0x3890] ;  /* 0x00389000010a7983 */ /* 0x000f280000300a00 */
[----:B------:R-:W4:-:S15]  /*2a0d0*/  LDL.LU.64 R8, [R1+0x3888] ;  /* 0x0038880001087983 */ /* 0x000f1e0000300a00 */
[----:B------:R-:W-:-:S02]  /*2a0e0*/  NOP ;  /* 0x0000000000007918 */ /* 0x000fc40000000000 */
[----:B------:R-:W-:Y:S01]  /*2a0f0*/  STL.64 [R1], R12 ;  /* 0x0000000c01007387 */ /* 0x000fe20000100a00 */
[----:B------:R-:W-:-:S03]  /*2a100*/  MOV R3, R15 ;  /* 0x0000000f00037202 */ /* 0x000fc60000000f00 */
[----:B------:R-:W-:Y:S04]  /*2a110*/  STL [R1+0x8], R14 ;  /* 0x0000080e01007387 */ /* 0x000fe80000100800 */
[----:B------:R-:W0:Y:S01]  /*2a120*/  LDSM.16.MT88.4 R12, [R2+UR6+0x23400] ;  /* 0x02340006020c783b */ /* 0x000e220008004200 */
[----:B--2---:R-:W-:Y:S01]  /*2a130*/  IMAD.MOV.U32 R17, RZ, RZ, R7 ;  /* 0x000000ffff117224 */ /* 0x004fe200078e0007 */
[----:B------:R-:W-:Y:S02]  /*2a140*/  MOV R18, R6 ;  /* 0x0000000600127202 */ /* 0x000fe40000000f00 */
[----:B0-----:R3:W-:Y:S02]  /*2a150*/  STL.64 [R1+0x37f0], R14 ;  /* 0x0037f00e01007387 */ /* 0x0017e40000100a00 */
[----:B---3--:R-:W-:Y:S01]  /*2a160*/  MOV R14, R5 ;  /* 0x00000005000e7202 */ /* 0x008fe20000000f00 */
[----:B------:R-:W-:-:S02]  /*2a170*/  IMAD.MOV.U32 R15, RZ, RZ, R4 ;  /* 0x000000ffff0f7224 */ /* 0x000fc400078e0004 */
[----:B------:R-:W0:Y:S04]  /*2a180*/  LDSM.16.MT88.4 R4, [R28+UR6+0x23400] ;  /* 0x023400061c04783b */ /* 0x000e280008004200 */
[----:B------:R-:W-:Y:S04]  /*2a190*/  STL.64 [R1+0x37e8], R12 ;  /* 0x0037e80c01007387 */ /* 0x000fe80000100a00 */
[----:B0-----:R-:W-:Y:S04]  /*2a1a0*/  STL [R1+0x3794], R6 ;  /* 0x0037940601007387 */ /* 0x001fe80000100800 */
[----:B------:R-:W-:Y:S04]  /*2a1b0*/  STL [R1+0x3790], R7 ;  /* 0x0037900701007387 */ /* 0x000fe80000100800 */
[----:B------:R0:W-:Y:S04]  /*2a1c0*/  STL.64 [R1+0x37c0], R4 ;  /* 0x0037c00401007387 */ /* 0x0001e80000100a00 */
[----:B0-----:R-:W2:Y:S04]  /*2a1d0*/  LDL.LU R4, [R1+0x50] ;  /* 0x0000500001047983 */ /* 0x001ea80000300800 */
[----:B------:R-:W2:Y:S04]  /*2a1e0*/  LDL.LU R5, [R1+0x54] ;  /* 0x0000540001057983 */ /* 0x000ea80000300800 */
[----:B------:R-:W2:Y:S04]  /*2a1f0*/  LDL.LU R6, [R1+0x58] ;  /* 0x0000580001067983 */ /* 0x000ea80000300800 */
[----:B------:R-:W2:Y:S01]  /*2a200*/  LDL.LU R7, [R1+0x5c] ;  /* 0x00005c0001077983 */ /* 0x000ea20000300800 */
[----:B----4-:R-:W-:Y:S03]  /*2a210*/  HMMA.16816.F32.BF16 R12, R20, R14, R8 ;  /* 0x0000000e140c723c */ /* 0x010fe60000041808 */
[----:B------:R-:W3:Y:S04]  /*2a220*/  LDL.LU.64 R10, [R1+0x3880] ;  /* 0x00388000010a7983 */ /* 0x000ee80000300a00 */
[----:B------:R-:W3:Y:S04]  /*2a230*/  LDL.LU.64 R8, [R1+0x3878] ;  /* 0x0038780001087983 */ /* 0x000ee80000300a00 */
[----:B------:R-:W4:-:S12]  /*2a240*/  LDL.LU.64 R20, [R1+0xc0] ;  /* 0x0000c00001147983 */ /* 0x000f180000300a00 */
[----:B------:R-:W-:Y:S04]  /*2a250*/  STL.64 [R1+0x3800], R14 ;  /* 0x0038000e01007387 */ /* 0x000fe80000100a00 */
[----:B------:R0:W-:Y:S04]  /*2a260*/  STL.64 [R1+0x37f8], R12 ;  /* 0x0037f80c01007387 */ /* 0x0001e80000100a00 */
[----:B0-----:R-:W2:Y:S04]  /*2a270*/  LDL.LU R12, [R1+0xb0] ;  /* 0x0000b000010c7983 */ /* 0x001ea80000300800 */
[----:B------:R-:W2:Y:S01]  /*2a280*/  LDL.LU R13, [R1+0xb4] ;  /* 0x0000b400010d7983 */ /* 0x000ea20000300800 */
[----:B---3--:R-:W-:Y:S03]  /*2a290*/  HMMA.16816.F32.BF16 R24, R8, R24, R16 ;  /* 0x000000180818723c */ /* 0x008fe60000041810 */
[----:B------:R-:W3:Y:S04]  /*2a2a0*/  LDL.LU.64 R18, [R1+0x3870] ;  /* 0x0038700001127983 */ /* 0x000ee80000300a00 */
[----:B------:R-:W4:-:S15]  /*2a2b0*/  LDL.LU.64 R16, [R1+0x3868] ;  /* 0x0038680001107983 */ /* 0x000f1e0000300a00 */
[----:B------:R-:W-:-:S01]  /*2a2c0*/  NOP ;  /* 0x0000000000007918 */ /* 0x000fc20000000000 */
[----:B------:R-:W-:Y:S04]  /*2a2d0*/  STL.64 [R1+0x40], R24 ;  /* 0x0000401801007387 */ /* 0x000fe80000100a00 */
[----:B------:R0:W-:Y:S04]  /*2a2e0*/  STL.64 [R1+0x48], R26 ;  /* 0x0000481a01007387 */ /* 0x0001e80000100a00 */
[----:B0-----:R-:W4:Y:S04]  /*2a2f0*/  LDL.LU.64 R26, [R1+0x3860] ;  /* 0x00386000011a7983 */ /* 0x001f280000300a00 */
[----:B------:R-:W4:Y:S01]  /*2a300*/  LDL.LU.64 R24, [R1+0x3858] ;  /* 0x0038580001187983 */ /* 0x000f220000300a00 */
[----:B--2---:R-:W-:Y:S06]  /*2a310*/  HMMA.16816.F32.BF16 R4, R8, R12, R4 ;  /* 0x0000000c0804723c */ /* 0x004fec0000041804 */
[----:B------:R0:W-:Y:S04]  /*2a320*/  STL.64 [R1+0x3818], R12 ;  /* 0x0038180c01007387 */ /* 0x0001e80000100a00 */
[----:B0-----:R-:W2:Y:S04]  /*2a330*/  LDL.LU R12, [R1+0x20] ;  /* 0x00002000010c7983 */ /* 0x001ea80000300800 */
[----:B------:R-:W2:Y:S01]  /*2a340*/  LDL.LU R13, [R1+0x24] ;  /* 0x00002400010d7983 */ /* 0x000ea20000300800 */
[----:B---3--:R-:W-:-:S02]  /*2a350*/  MOV R14, R19 ;  /* 0x00000013000e7202 */ /* 0x008fc40000000f00 */
[----:B------:R-:W-:-:S05]  /*2a360*/  MOV R15, R18 ;  /* 0x00000012000f7202 */ /* 0x000fca0000000f00 */
[----:B------:R-:W-:Y:S01]  /*2a370*/  STL.64 [R1+0x3838], R14 ;  /* 0x0038380e01007387 */ /* 0x000fe20000100a00 */
[----:B----4-:R-:W-:Y:S02]  /*2a380*/  MOV R18, R20 ;  /* 0x0000001400127202 */ /* 0x010fe40000000f00 */
[----:B------:R-:W-:Y:S01]  /*2a390*/  MOV R19, R21 ;  /* 0x0000001500137202 */ /* 0x000fe20000000f00 */
[----:B------:R-:W-:Y:S01]  /*2a3a0*/  HMMA.16816.F32.BF16 R24, R8, R20, R24 ;  /* 0x000000140818723c */ /* 0x000fe20000041818 */
[----:B--2---:R0:W-:-:S15]  /*2a3b0*/  STL.64 [R1+0x3830], R12 ;  /* 0x0038300c01007387 */ /* 0x0041de0000100a00 */
[----:B------:R-:W-:-:S08]  /*2a3c0*/  NOP ;  /* 0x0000000000007918 */ /* 0x000fd00000000000 */
[----:B------:R-:W-:Y:S01]  /*2a3d0*/  MOV R21, R26 ;  /* 0x0000001a00157202 */ /* 0x000fe20000000f00 */
[----:B------:R-:W-:Y:S01]  /*2a3e0*/  IMAD.MOV.U32 R23, RZ, RZ, R24 ;  /* 0x000000ffff177224 */ /* 0x000fe200078e0018 */
[----:B------:R-:W-:Y:S01]  /*2a3f0*/  MOV R20, R27 ;  /* 0x0000001b00147202 */ /* 0x000fe20000000f00 */
[----:B0-----:R-:W2:Y:S04]  /*2a400*/  LDL.LU.64 R12, [R1+0xf0] ;  /* 0x0000f000010c7983 */ /* 0x001ea80000300a00 */
[----:B------:R-:W-:Y:S01]  /*2a410*/  STL.64 [R1+0x37e0], R6 ;  /* 0x0037e00601007387 */ /* 0x000fe20000100a00 */
[----:B------:R-:W-:-:S03]  /*2a420*/  MOV R22, R25 ;  /* 0x0000001900167202 */ /* 0x000fc60000000f00 */
[----:B------:R0:W-:Y:S04]  /*2a430*/  STL.64 [R1+0x37d8], R4 ;  /* 0x0037d80401007387 */ /* 0x0001e80000100a00 */
[----:B0-----:R-:W3:Y:S04]  /*2a440*/  LDL.LU.64 R4, [R1+0xa0] ;  /* 0x0000a00001047983 */ /* 0x001ee80000300a00 */
[----:B------:R-:W4:Y:S04]  /*2a450*/  LDL.LU.64 R6, [R1+0xa8] ;  /* 0x0000a80001067983 */ /* 0x000f280000300a00 */
[----:B------:R-:W3:Y:S04]  /*2a460*/  LDL.LU.64 R26, [R1+0x3850] ;  /* 0x00385000011a7983 */ /* 0x000ee80000300a00 */
[----:B------:R-:W3:Y:S04]  /*2a470*/  LDL.LU.64 R24, [R1+0x3848] ;  /* 0x0038480001187983 */ /* 0x000ee80000300a00 */
[----:B------:R0:W-:Y:S04]  /*2a480*/  STL.64 [R1+0x3810], R22 ;  /* 0x0038101601007387 */ /* 0x0001e80000100a00 */
[----:B------:R1:W-:Y:S01]  /*2a490*/  STL.64 [R1+0x3808], R20 ;  /* 0x0038081401007387 */ /* 0x0003e20000100a00 */
[----:B0-----:R-:W-:-:S02]  /*2a4a0*/  MOV R22, R29 ;  /* 0x0000001d00167202 */ /* 0x001fc40000000f00 */
[----:B------:R-:W-:Y:S02]  /*2a4b0*/  MOV R23, R0 ;  /* 0x0000000000177202 */ /* 0x000fe40000000f00 */
[----:B-1----:R-:W-:Y:S01]  /*2a4c0*/  MOV R20, R16 ;  /* 0x0000001000147202 */ /* 0x002fe20000000f00 */
[----:B------:R-:W-:Y:S01]  /*2a4d0*/  IMAD.MOV.U32 R21, RZ, RZ, R17 ;  /* 0x000000ffff157224 */ /* 0x000fe200078e0011 */
[----:B------:R-:W4:Y:S04]  /*2a4e0*/  LDL.LU R16, [R1+0x3844] ;  /* 0x0038440001107983 */ /* 0x000f280000300800 */
[----:B------:R-:W4:Y:S04]  /*2a4f0*/  LDL.LU R17, [R1+0x3840] ;  /* 0x0038400001117983 */ /* 0x000f280000300800 */
[----:B------:R-:W4:Y:S01]  /*2a500*/  LDL.LU.64 R14, [R1+0x3838] ;  /* 0x00383800010e7983 */ /* 0x000f220000300a00 */
[----:B--2---:R-:W-:-:S02]  /*2a510*/  MOV R29, R12 ;  /* 0x0000000c001d7202 */ /* 0x004fc40000000f00 */
[----:B------:R-:W-:Y:S01]  /*2a520*/  MOV R0, R13 ;  /* 0x0000000d00007202 */ /* 0x000fe20000000f00 */
[----:B---3--:R-:W-:Y:S01]  /*2a530*/  HMMA.16816.F32.BF16 R24, R8, R12, R24 ;  /* 0x0000000c0818723c */ /* 0x008fe20000041818 */
[----:B------:R-:W4:Y:S06]  /*2a540*/  LDL.LU.64 R12, [R1+0x3830] ;  /* 0x00383000010c7983 */ /* 0x000f2c0000300a00 */
[----:B------:R-:W-:Y:S01]  /*2a550*/  IMAD.MOV.U32 R8, RZ, RZ, R18 ;  /* 0x000000ffff087224 */ /* 0x000fe200078e0012 */
[----:B------:R-:W-:Y:S01]  /*2a560*/  MOV R9, R19 ;  /* 0x0000001300097202 */ /* 0x000fe20000000f00 */
[----:B------:R-:W4:Y:S04]  /*2a570*/  LDL.LU R18, [R1+0x3828] ;  /* 0x0038280001127983 */ /* 0x000f280000300800 */
[----:B------:R-:W4:Y:S10]  /*2a580*/  LDL.LU R19, [R1+0x3824] ;  /* 0x0038240001137983 */ /* 0x000f340000300800 */
[----:B------:R0:W-:Y:S04]  /*2a590*/  STL.64 [R1+0x37b0], R26 ;  /* 0x0037b01a01007387 */ /* 0x0001e80000100a00 */
[----:B------:R1:W-:Y:S01]  /*2a5a0*/  STL.64 [R1+0x37a8], R24 ;  /* 0x0037a81801007387 */ /* 0x0003e20000100a00 */
[----:B0-----:R-:W-:-:S03]  /*2a5b0*/  MOV R27, R3 ;  /* 0x00000003001b7202 */ /* 0x001fc60000000f00 */
[----:B-1----:R-:W2:Y:S04]  /*2a5c0*/  LDL.LU R24, [R1] ;  /* 0x0000000001187983 */ /* 0x002ea80000300800 */
[----:B------:R-:W2:Y:S04]  /*2a5d0*/  LDL.LU R25, [R1+0x4] ;  /* 0x0000040001197983 */ /* 0x000ea80000300800 */
[----:B------:R-:W2:Y:S04]  /*2a5e0*/  LDL.LU R26, [R1+0x8] ;  /* 0x00000800011a7983 */ /* 0x000ea80000300800 */
[----:B------:R-:W3:Y:S01]  /*2a5f0*/  LDL.LU R3, [R1+0x3820] ;  /* 0x0038200001037983 */ /* 0x000ee20000300800 */
[----:B----4-:R-:W-:-:S15]  /*2a600*/  HMMA.16816.F32.BF16 R12, R16, R4, R12 ;  /* 0x00000004100c723c */ /* 0x010fde000004180c */
[----:B------:R-:W-:-:S08]  /*2a610*/  NOP ;  /* 0x0000000000007918 */ /* 0x000fd00000000000 */
[----:B------:R0:W-:Y:S04]  /*2a620*/  STL.64 [R1+0x20], R12 ;  /* 0x0000200c01007387 */ /* 0x0001e80000100a00 */
[----:B------:R1:W-:Y:S04]  /*2a630*/  STL.64 [R1+0x28], R14 ;  /* 0x0000280e01007387 */ /* 0x0003e80000100a00 */
[----:B0-----:R-:W1:Y:S01]  /*2a640*/  LDL.LU.64 R12, [R1+0x3818] ;  /* 0x00381800010c7983 */ /* 0x001e620000300a00 */
[C---:B--2---:R-:W-:Y:S03]  /*2a650*/  HMMA.16816.F32.BF16 R24, R16.reuse, R8, R24 ;  /* 0x000000081018723c */ /* 0x044fe60000041818 */
[----:B------:R-:W0:Y:S03]  /*2a660*/  LDSM.16.MT88.4 R8, [R2+UR6+0x23800] ;  /* 0x023800060208783b */ /* 0x000e260008004200 */
[----:B-1----:R-:W-:Y:S01]  /*2a670*/  HMMA.16816.F32.BF16 R12, R16, R12, R20 ;  /* 0x0000000c100c723c */ /* 0x002fe20000041814 */
[----:B------:R-:W2:Y:S04]  /*2a680*/  LDL.LU.64 R22, [R1+0x3810] ;  /* 0x0038100001167983 */ /* 0x000ea80000300a00 */
[----:B------:R-:W4:-:S15]  /*2a690*/  LDL.LU.64 R20, [R1+0x3808] ;  /* 0x0038080001147983 */ /* 0x000f1e0000300a00 */
[----:B------:R-:W-:-:S03]  /*2a6a0*/  NOP ;  /* 0x0000000000007918 */ /* 0x000fc60000000000 */
[----:B------:R-:W-:Y:S04]  /*2a6b0*/  STL.64 [R1+0x10], R12 ;  /* 0x0000100c01007387 */ /* 0x000fe80000100a00 */
[----:B------:R1:W-:Y:S04]  /*2a6c0*/  STL.64 [R1+0x18], R14 ;  /* 0x0000180e01007387 */ /* 0x0003e80000100a00 */
[----:B-1----:R-:W4:Y:S04]  /*2a6d0*/  LDL.LU.64 R14, [R1+0x3800] ;  /* 0x00380000010e7983 */ /* 0x002f280000300a00 */
[----:B------:R-:W4:Y:S04]  /*2a6e0*/  LDL.LU.64 R12, [R1+0x37f8] ;  /* 0x0037f800010c7983 */ /* 0x000f280000300a00 */
[----:B------:R-:W-:Y:S04]  /*2a6f0*/  STL [R1+0x3758], R2 ;  /* 0x0037580201007387 */ /* 0x000fe80000100800 */
[----:B------:R-:W-:Y:S04]  /*2a700*/  STL.64 [R1], R24 ;  /* 0x0000001801007387 */ /* 0x000fe80000100a00 */
[----:B------:R-:W-:Y:S04]  /*2a710*/  STL.64 [R1+0x8], R26 ;  /* 0x0000081a01007387 */ /* 0x000fe80000100a00 */
[----:B---3--:R-:W1:Y:S04]  /*2a720*/  LDSM.16.M88.4 R24, [R3+UR6+0x180] ;  /* 0x000180060318783b */ /* 0x008e680008000200 */
[----:B0-----:R0:W-:Y:S04]  /*2a730*/  STL [R1+0x3754], R8 ;  /* 0x0037540801007387 */ /* 0x0011e80000100800 */
[----:B------:R3:W-:Y:S04]  /*2a740*/  STL [R1+0x3750], R9 ;  /* 0x0037500901007387 */ /* 0x0007e80000100800 */
[----:B------:R3:W-:Y:S04]  /*2a750*/  STL [R1+0x374c], R10 ;  /* 0x00374c0a01007387 */ /* 0x0007e80000100800 */
[----:B------:R3:W-:Y:S04]  /*2a760*/  STL [R1+0x3748], R11 ;  /* 0x0037480b01007387 */ /* 0x0007e80000100800 */
[----:B0-----:R-:W4:Y:S04]  /*2a770*/  LDL.LU R8, [R1+0x40] ;  /* 0x0000400001087983 */ /* 0x001f280000300800 */
[----:B---3--:R-:W3:Y:S04]  /*2a780*/  LDL.LU R9, [R1+0x44] ;  /* 0x0000440001097983 */ /* 0x008ee80000300800 */
[----:B------:R-:W3:Y:S04]  /*2a790*/  LDL.LU R10, [R1+0x48] ;  /* 0x00004800010a7983 */ /* 0x000ee80000300800 */
[----:B------:R-:W3:Y:S04]  /*2a7a0*/  LDL.LU R11, [R1+0x4c] ;  /* 0x00004c00010b7983 */ /* 0x000ee80000300800 */
[----:B-1----:R-:W-:Y:S04]  /*2a7b0*/  STL.64 [R1+0x70], R24 ;  /* 0x0000701801007387 */ /* 0x002fe80000100a00 */
[----:B------:R-:W-:Y:S04]  /*2a7c0*/  STL.64 [R1+0x78], R26 ;  /* 0x0000781a01007387 */ /* 0x000fe80000100a00 */
[----:B------:R-:W0:Y:S04]  /*2a7d0*/  LDSM.16.M88.4 R24, [R3+UR6+0x8180] ;  /* 0x008180060318783b */ /* 0x000e280008000200 */
[----:B0-----:R-:W-:Y:S04]  /*2a7e0*/  STL.64 [R1+0x80], R24 ;  /* 0x0000801801007387 */ /* 0x001fe80000100a00 */
[----:B------:R-:W-:Y:S04]  /*2a7f0*/  STL.64 [R1+0x88], R26 ;  /* 0x0000881a01007387 */ /* 0x000fe80000100a00 */
[----:B------:R-:W0:Y:S04]  /*2a800*/  LDSM.16.M88.4 R24, [R3+UR6+0x10180] ;  /* 0x010180060318783b */ /* 0x000e280008000200 */
[----:B0-----:R2:W-:Y:S04]  /*2a810*/  STL.64 [R1+0x90], R24 ;  /* 0x0000901801007387 */ /* 0x0015e80000100a00 */
[----:B------:R4:W-:Y:S01]  /*2a820*/  STL.64 [R1+0x98], R26 ;  /* 0x0000981a01007387 */ /* 0x0009e20000100a00 */
[----:B--2---:R-:W-:-:S02]  /*2a830*/  MOV R24, R23 ;  /* 0x0000001700187202 */ /* 0x004fc40000000f00 */
[----:B------:R-:W-:Y:S01]  /*2a840*/  MOV R25, R22 ;  /* 0x0000001600197202 */ /* 0x000fe20000000f00 */
[----:B----4-:R-:W-:Y:S01]  /*2a850*/  IMAD.MOV.U32 R26, RZ, RZ, R21 ;  /* 0x000000ffff1a7224 */ /* 0x010fe200078e0015 */
[----:B------:R-:W-:Y:S02]  /*2a860*/  MOV R27, R20 ;  /* 0x00000014001b7202 */ /* 0x000fe40000000f00 */
[----:B------:R-:W0:Y:S04]  /*2a870*/  LDSM.16.M88.4 R20, [R3+UR6+0x18180] ;  /* 0x018180060314783b */ /* 0x000e280008000200 */
[----:B------:R1:W-:Y:S04]  /*2a880*/  STL.64 [R1+0x37d0], R26 ;  /* 0x0037d01a01007387 */ /* 0x0003e80000100a00 */
[----:B------:R-:W-:Y:S04]  /*2a890*/  STL.64 [R1+0x37c8], R24 ;  /* 0x0037c81801007387 */ /* 0x000fe80000100a00 */
[----:B-1----:R-:W2:Y:S04]  /*2a8a0*/  LDL.LU.64 R26, [R1+0xb8] ;  /* 0x0000b800011a7983 */ /* 0x002ea80000300a00 */
[----:B------:R-:W-:Y:S04]  /*2a8b0*/  STL [R1+0x3554], R3 ;  /* 0x0035540301007387 */ /* 0x000fe80000100800 */
[----:B0-----:R-:W-:Y:S04]  /*2a8c0*/  STL.64 [R1+0xd0], R20 ;  /* 0x0000d01401007387 */ /* 0x001fe80000100a00 */
[----:B------:R-:W-:Y:S04]  /*2a8d0*/  STL.64 [R1+0xd8], R22 ;  /* 0x0000d81601007387 */ /* 0x000fe80000100a00 */
[----:B------:R-:W0:Y:S04]  /*2a8e0*/  LDSM.16.MT88.4 R20, [R28+UR6+0x23800] ;  /* 0x023800061c14783b */ /* 0x000e280008004200 */
[----:B0-----:R0:W-:Y:S04]  /*2a8f0*/  STL [R1+0x3764], R20 ;  /* 0x0037641401007387 */ /* 0x0011e80000100800 */
[----:B------:R1:W-:Y:S04]  /*2a900*/  STL [R1+0x3760], R21 ;  /* 0x0037601501007387 */ /* 0x0003e80000100800 */
[----:B------:R-:W-:Y:S04]  /*2a910*/  STL [R1+0x375c], R28 ;  /* 0x00375c1c01007387 */ /* 0x000fe80000100800 */
[----:B------:R-:W-:Y:S04]  /*2a920*/  STL [R1+0x36f4], R22 ;  /* 0x0036f41601007387 */ /* 0x000fe80000100800 */
[----:B------:R4:W-:Y:S01]  /*2a930*/  STL [R1+0x36f0], R23 ;  /* 0x0036f01701007387 */ /* 0x0009e20000100800 */
[----:B0-----:R-:W-:-:S02]  /*2a940*/  MOV R20, R29 ;  /* 0x0000001d00147202 */ /* 0x001fc40000000f00 */
[----:B-1----:R-:W-:-:S07]  /*2a950*/  MOV R21, R0 ;  /* 0x0000000000157202 */ /* 0x002fce0000000f00 */
[----:B----4-:R-:W-:Y:S01]  /*2a960*/  HMMA.16816.F32.BF16 R20, R16, R20, R12 ;  /* 0x000000141014723c */ /* 0x010fe2000004180c */
[----:B------:R-:W3:Y:S04]  /*2a970*/  LDL.LU.64 R14, [R1+0x37f0] ;  /* 0x0037f000010e7983 */ /* 0x000ee80000300a00 */
[----:B------:R-:W3:-:S15]  /*2a980*/  LDL.LU.64 R12, [R1+0x37e8] ;  /* 0x0037e800010c7983 */ /* 0x000ede0000300a00 */
[----:B------:R-:W-:-:S04]  /*2a990*/  NOP ;  /* 0x0000000000007918 */ /* 0x000fc80000000000 */
[----:B------:R-:W-:Y:S01]  /*2a9a0*/  IMAD.MOV.U32 R18, RZ, RZ, R21 ;  /* 0x000000ffff127224 */ /* 0x000fe200078e0015 */
[----:B------:R-:W-:Y:S02]  /*2a9b0*/  MOV R19, R20 ;  /* 0x0000001400137202 */ /* 0x000fe40000000f00 */
[----:B------:R-:W-:Y:S02]  /*2a9c0*/  MOV R17, R22 ;  /* 0x0000001600117202 */ /* 0x000fe40000000f00 */
[----:B------:R-:W-:Y:S01]  /*2a9d0*/  MOV R16, R23 ;  /* 0x0000001700107202 */ /* 0x000fe20000000f00 */
[----:B------:R-:W-:Y:S04]  /*2a9e0*/  STL [R1+0x376c], R18 ;  /* 0x00376c1201007387 */ /* 0x000fe80000100800 */
[----:B------:R0:W-:Y:S04]  /*2a9f0*/  STL [R1+0x3768], R19 ;  /* 0x0037681301007387 */ /* 0x0001e80000100800 */
[----:B------:R-:W-:Y:S01]  /*2aa00*/  STL.64 [R1+0x37b8], R16 ;  /* 0x0037b81001007387 */ /* 0x000fe20000100a00 */
[----:B------:R-:W-:-:S02]  /*2aa10*/  MOV R22, R6 ;  /* 0x0000000600167202 */ /* 0x000fc40000000f00 */
[----:B------:R-:W-:Y:S01]  /*2aa20*/  MOV R23, R7 ;  /* 0x0000000700177202 */ /* 0x000fe20000000f00 */
[----:B0-----:R-:W4:Y:S01]  /*2aa30*/  LDL.LU.64 R18, [R1+0xc8] ;  /* 0x0000c80001127983 */ /* 0x001f220000300a00 */
[----:B---3--:R-:W-:Y:S03]  /*2aa40*/  HMMA.16816.F32.BF16 R8, R12, R6, R8 ;  /* 0x000000060c08723c */ /* 0x008fe60000041808 */
[----:B------:R-:W3:Y:S04]  /*2aa50*/  LDL.LU.64 R6, [R1+0x37e0] ;  /* 0x0037e00001067983 */ /* 0x000ee80000300a00 */
[----:B------:R-:W3:-:S15]  /*2aa60*/  LDL.LU.64 R4, [R1+0x37d8] ;  /* 0x0037d80001047983 */ /* 0x000ede0000300a00 */
[----:B------:R-:W-:-:S01]  /*2aa70*/  NOP ;  /* 0x0000000000007918 */ /* 0x000fc20000000000 */
[----:B------:R0:W-:Y:S01]  /*2aa80*/  STL [R1+0x40], R8 ;  /* 0x0000400801007387 */ /* 0x0001e20000100800 */
[----:B------:R-:W-:Y:S02]  /*2aa90*/  MOV R3, R10 ;  /* 0x0000000a00037202 */ /* 0x000fe40000000f00 */
[----:B------:R-:W-:Y:S02]  /*2aaa0*/  MOV R0, R11 ;  /* 0x0000000b00007202 */ /* 0x000fe40000000f00 */
[----:B--2---:R-:W-:Y:S02]  /*2aab0*/  MOV R11, R26 ;  /* 0x0000001a000b7202 */ /* 0x004fe40000000f00 */
[----:B------:R-:W-:Y:S01]  /*2aac0*/  MOV R10, R27 ;  /* 0x0000001b000a7202 */ /* 0x000fe20000000f00 */
[----:B---3--:R-:W-:Y:S01]  /*2aad0*/  HMMA.16816.F32.BF16 R4, R12, R26, R4 ;  /* 0x0000001a0c04723c */ /* 0x008fe20000041804 */
[----:B------:R-:W2:Y:S04]  /*2aae0*/  LDL.LU.64 R26, [R1+0x37d0] ;  /* 0x0037d000011a7983 */ /* 0x000ea80000300a00 */
[----:B------:R-:W2:-:S15]  /*2aaf0*/  LDL.LU.64 R24, [R1+0x37c8] ;  /* 0x0037c80001187983 */ /* 0x000e9e0000300a00 */
[----:B------:R-:W-:-:S04]  /*2ab00*/  NOP ;  /* 0x0000000000007918 */ /* 0x000fc80000000000 */
[----:B------:R-:W-:Y:S01]  /*2ab10*/  IMAD.MOV.U32 R28, RZ, RZ, R4 ;  /* 0x000000ffff1c7224 */ /* 0x000fe200078e0004 */
[----:B------:R-:W-:Y:S02]  /*2ab20*/  MOV R2, R5 ;  /* 0x0000000500027202 */ /* 0x000fe40000000f00 */
[----:B------:R-:W3:Y:S01]  /*2ab30*/  LDL.LU.64 R4, [R1+0x37c0] ;  /* 0x0037c00001047983 */ /* 0x000ee20000300a00 */
[----:B------:R-:W-:Y:S01]  /*2ab40*/  IMAD.MOV.U32 R29, RZ, RZ, R9 ;  /* 0x000000ffff1d7224 */ /* 0x000fe200078e0009 */
[----:B0-----:R-:W-:Y:S02]  /*2ab50*/  MOV R8, R6 ;  /* 0x0000000600087202 */ /* 0x001fe40000000f00 */
[----:B------:R-:W-:Y:S02]  /*2ab60*/  MOV R9, R7 ;  /* 0x0000000700097202 */ /* 0x000fe40000000f00 */
[----:B----4-:R-:W-:Y:S01]  /*2ab70*/  MOV R6, R18 ;  /* 0x0000001200067202 */ /* 0x010fe20000000f00 */
[----:B------:R-:W-:Y:S01]  /*2ab80*/  IMAD.MOV.U32 R7, RZ, RZ, R19 ;  /* 0x000000ffff077224 */ /* 0x000fe200078e0013 */
[----:B------:R-:W4:Y:S01]  /*2ab90*/  LDL.LU.64 R16, [R1+0x37b8] ;  /* 0x0037b80001107983 */ /* 0x000f220000300a00 */
[----:B--2---:R-:W-:-:S15]  /*2aba0*/  HMMA.16816.F32.BF16 R24, R12, R18, R24 ;  /* 0x000000120c18723c */ /* 0x004fde0000041818 */
[----:B------:R-:W-:-:S09]  /*2abb0*/  NOP ;  /* 0x0000000000007918 */ /* 0x000fd20000000000 */
[----:B------:R-:W-:Y:S02]  /*2abc0*/  MOV R20, R26 ;  /* 0x0000001a00147202 */ /* 0x000fe40000000f00 */
[----:B------:R-:W-:Y:S02]  /*2abd0*/  MOV R21, R27 ;  /* 0x0000001b00157202 */ /* 0x000fe40000000f00 */
[----:B------:R-:W-:Y:S02]  /*2abe0*/  MOV R18, R24 ;  /* 0x0000001800127202 */ /* 0x000fe40000000f00 */
[----:B------:R-:W-:Y:S01]  /*2abf0*/  MOV R19, R25 ;  /* 0x0000001900137202 */ /* 0x000fe20000000f00 */
[----:B------:R-:W2:Y:S04]  /*2ac00*/  LDL.LU.64 R26, [R1+0x37b0] ;  /* 0x0037b000011a7983 */ /* 0x000ea80000300a00 */
[----:B------:R-:W2:Y:S04]  /*2ac10*/  LDL.LU.64 R24, [R1+0x37a8] ;  /* 0x0037a80001187983 */ /* 0x000ea80000300a00 */
[----:B------:R0:W-:Y:S04]  /*2ac20*/  STL.64 [R1+0x37a0], R6 ;  /* 0x0037a00601007387 */ /* 0x0001e80000100a00 */
[----:B---3--:R-:W-:Y:S04]  /*2ac30*/  STL.64 [R1+0x3798], R4 ;  /* 0x0037980401007387 */ /* 0x008fe80000100a00 */
[----:B0-----:R-:W2:Y:S04]  /*2ac40*/  LDL.LU.64 R6, [R1+0xf8] ;  /* 0x0000f80001067983 */ /* 0x001ea80000300a00 */
[----:B------:R-:W-:Y:S04]  /*2ac50*/  STL.64 [R1+0x3780], R20 ;  /* 0x0037801401007387 */ /* 0x000fe80000100a00 */
[----:B------:R0:W-:Y:S04]  /*2ac60*/  STL.64 [R1+0x3778], R18 ;  /* 0x0037781201007387 */ /* 0x0001e80000100a00 */
[----:B----4-:R1:W-:Y:S01]  /*2ac70*/  STL.64 [R1+0x3770], R16 ;  /* 0x0037701001007387 */ /* 0x0103e20000100a00 */
[----:B0-----:R-:W-:Y:S01]  /*2ac80*/  IMAD.MOV.U32 R18, RZ, RZ, R11 ;  /* 0x000000ffff127224 */ /* 0x001fe200078e000b */
[----:B------:R-:W-:-:S05]  /*2ac90*/  MOV R19, R10 ;  /* 0x0000000a00137202 */ /* 0x000fca0000000f00 */
[----:B------:R0:W-:Y:S04]  /*2aca0*/  STL.64 [R1+0x3788], R18 ;  /* 0x0037881201007387 */ /* 0x0001e80000100a00 */
[----:B-1----:R-:W3:Y:S04]  /*2acb0*/  LDL.LU R16, [R1+0x20] ;  /* 0x0000200001107983 */ /* 0x002ee80000300800 */
[----:B------:R-:W3:Y:S04]  /*2acc0*/  LDL.LU R17, [R1+0x24] ;  /* 0x0000240001117983 */ /* 0x000ee80000300800 */
[----:B0-----:R-:W3:Y:S04]  /*2acd0*/  LDL.LU R18, [R1+0x28] ;  /* 0x0000280001127983 */ /* 0x001ee80000300800 */
[----:B------:R-:W3:Y:S01]  /*2ace0*/  LDL.LU R19, [R1+0x2c] ;  /* 0x00002c0001137983 */ /* 0x000ee20000300800 */
[----:B--2---:R-:W-:Y:S06]  /*2acf0*/  HMMA.16816.F32.BF16 R24, R12, R6, R24 ;  /* 0x000000060c18723c */ /* 0x004fec0000041818 */
[----:B------:R-:W-:-:S02]  /*2ad00*/  MOV R10, R6 ;  /* 0x00000006000a7202 */ /* 0x000fc40000000f00 */
[----:B------:R-:W-:Y:S02]  /*2ad10*/  MOV R11, R7 ;  /* 0x00000007000b7202 */ /* 0x000fe40000000f00 */
[----:B------:R-:W2:Y:S04]  /*2ad20*/  LDL.LU.64 R6, [R1+0x37a0] ;  /* 0x0037a00001067983 */ /* 0x000ea80000300a00 */
[----:B------:R-:W3:Y:S01]  /*2ad30*/  LDL.LU.64 R4, [R1+0x3798] ;  /* 0x0037980001047983 */ /* 0x000ee20000300a00 */
[----:B--2---:R-:W-:Y:S01]  /*2ad40*/  MOV R14, R6 ;  /* 0x00000006000e7202 */ /* 0x004fe20000000f00 */
[----:B------:R-:W-:Y:S02]  /*2ad50*/  IMAD.MOV.U32 R15, RZ, RZ, R7 ;  /* 0x000000ffff0f7224 */ /* 0x000fe400078e0007 */
[----:B------:R-:W3:Y:S04]  /*2ad60*/  LDL.LU R6, [R1+0x3794] ;  /* 0x0037940001067983 */ /* 0x000ee80000300800 */
[----:B------:R-:W3:Y:S04]  /*2ad70*/  LDL.LU R7, [R1+0x3790] ;  /* 0x0037900001077983 */ /* 0x000ee80000300800 */
[----:B------:R0:W-:Y:S04]  /*2ad80*/  STL [R1+0x3714], R24 ;  /* 0x0037141801007387 */ /* 0x0001e80000100800 */
[----:B------:R1:W-:Y:S04]  /*2ad90*/  STL [R1+0x3710], R25 ;  /* 0x0037101901007387 */ /* 0x0003e80000100800 */
[----:B------:R2:W-:Y:S04]  /*2ada0*/  STL [R1+0x370c], R26 ;  /* 0x00370c1a01007387 */ /* 0x0005e80000100800 */
[----:B------:R4:W-:Y:S04]  /*2adb0*/  STL [R1+0x3708], R27 ;  /* 0x0037081b01007387 */ /* 0x0009e80000100800 */
[----:B0-----:R-:W3:Y:S04]  /*2adc0*/  LDL.LU R24, [R1+0x10] ;  /* 0x0000100001187983 */ /* 0x001ee80000300800 */
[----:B-1----:R-:W3:Y:S04]  /*2add0*/  LDL.LU R25, [R1+0x14] ;  /* 0x0000140001197983 */ /* 0x002ee80000300800 */
[----:B--2---:R-:W2:Y:S04]  /*2ade0*/  LDL.LU R26, [R1+0x18] ;  /* 0x00001800011a7983 */ /* 0x004ea80000300800 */
[----:B----4-:R-:W2:Y:S01]  /*2adf0*/  LDL.LU R27, [R1+0x1c] ;  /* 0x00001c00011b7983 */ /* 0x010ea20000300800 */
[----:B---3--:R-:W-:Y:S03]  /*2ae00*/  HMMA.16816.F32.BF16 R20, R4, R22, R16 ;  /* 0x000000160414723c */ /* 0x008fe60000041810 */
[----:B------:R-:W2:-:S15]  /*2ae10*/  LDL.LU.64 R18, [R1+0x3788] ;  /* 0x0037880001127983 */ /* 0x000e9e0000300a00 */
[----:B------:R-:W-:-:S05]  /*2ae20*/  NOP ;  /* 0x0000000000007918 */ /* 0x000fca0000000000 */
[----:B------:R0:W-:Y:S04]  /*2ae30*/  STL.64 [R1+0x20], R20 ;  /* 0x0000201401007387 */ /* 0x0001e80000100a00 */
[----:B------:R-:W-:Y:S04]  /*2ae40*/  STL.64 [R1+0x28], R22 ;  /* 0x0000281601007387 */ /* 0x000fe80000100a00 */
[----:B0-----:R-:W3:Y:S01]  /*2ae50*/  LDL.LU.64 R20, [R1+0x3780] ;  /* 0x0037800001147983 */ /* 0x001ee20000300a00 */
[----:B--2---:R-:W-:-:S15]  /*2ae60*/  HMMA.16816.F32.BF16 R16, R4, R18, R24 ;  /* 0x000000120410723c */ /* 0x004fde0000041818 */
[----:B------:R-:W-:-:S09]  /*2ae70*/  NOP ;  /* 0x0000000000007918 */ /* 0x000fd20000000000 */
[----:B------:R-:W-:Y:S02]  /*2ae80*/  MOV R26, R18 ;  /* 0x00000012001a7202 */ /* 0x000fe40000000f00 */
[----:B------:R-:W-:Y:S02]  /*2ae90*/  MOV R27, R19 ;  /* 0x00000013001b7202 */ /* 0x000fe40000000f00 */
[----:B------:R-:W-:Y:S02]  /*2aea0*/  MOV R24, R16 ;  /* 0x0000001000187202 */ /* 0x000fe40000000f00 */
[----:B------:R-:W-:Y:S01]  /*2aeb0*/  MOV R25, R17 ;  /* 0x0000001100197202 */ /* 0x000fe20000000f00 */
[----:B------:R-:W2:Y:S04]  /*2aec0*/  LDL.LU.64 R18, [R1+0x3778] ;  /* 0x0037780001127983 */ /* 0x000ea80000300a00 */
[----:B------:R-:W4:Y:S04]  /*2aed0*/  LDL.LU.64 R16, [R1+0x3770] ;  /* 0x0037700001107983 */ /* 0x000f280000300a00 */
[----:B------:R-:W-:Y:S04]  /*2aee0*/  STL.64 [R1+0x3720], R26 ;  /* 0x0037201a01007387 */ /* 0x000fe80000100a00 */
[----:B------:R0:W-:Y:S04]  /*2aef0*/  STL.64 [R1+0x3718], R24 ;  /* 0x0037181801007387 */ /* 0x0001e80000100a00 */
[----:B0-----:R-:W3:Y:S04]  /*2af00*/  LDL.LU R24, [R1] ;  /* 0x0000000001187983 */ /* 0x001ee80000300800 */
[----:B------:R-:W3:Y:S04]  /*2af10*/  LDL.LU R25, [R1+0x4] ;  /* 0x0000040001197983 */ /* 0x000ee80000300800 */
[----:B------:R-:W3:Y:S04]  /*2af20*/  LDL.LU R26, [R1+0x8] ;  /* 0x00000800011a7983 */ /* 0x000ee80000300800 */
[----:B------:R-:W3:Y:S02]  /*2af30*/  LDL.LU R27, [R1+0xc] ;  /* 0x00000c00011b7983 */ /* 0x000ee40000300800 */
[----:B---3--:R-:W-:Y:S07]  /*2af40*/  HMMA.16816.F32.BF16 R12, R4, R14, R24 ;  /* 0x0000000e040c723c */ /* 0x008fee0000041818 */
[----:B--2---:R-:W-:-:S02]  /*2af50*/  MOV R24, R18 ;  /* 0x0000001200187202 */ /* 0x004fc40000000f00 */
[----:B------:R-:W-:Y:S01]  /*2af60*/  MOV R26, R20 ;  /* 0x00000014001a7202 */ /* 0x000fe20000000f00 */
[----:B------:R-:W-:Y:S01]  /*2af70*/  IMAD.MOV.U32 R27, RZ, RZ, R21 ;  /* 0x000000ffff1b7224 */ /* 0x000fe200078e0015 */
[----:B------:R-:W-:-:S12]  /*2af80*/  MOV R25, R19 ;  /* 0x0000001300197202 */ /* 0x000fd80000000f00 */
[----:B------:R-:W-:Y:S04]  /*2af90*/  STL.64 [R1+0x8], R14 ;  /* 0x0000080e01007387 */ /* 0x000fe80000100a00 */
[----:B------:R-:W2:Y:S04]  /*2afa0*/  LDL.LU R18, [R1+0x376c] ;  /* 0x00376c0001127983 */ /* 0x000ea80000300800 */
[----:B------:R-:W3:Y:S04]  /*2afb0*/  LDL.LU R19, [R1+0x3768] ;  /* 0x0037680001137983 */ /* 0x000ee80000300800 */
[----:B------:R-:W4:Y:S04]  /*2afc0*/  LDL.LU R20, [R1+0x3764] ;  /* 0x0037640001147983 */ /* 0x000f280000300800 */
[----:B------:R-:W4:Y:S04]  /*2afd0*/  LDL.LU R21, [R1+0x3760] ;  /* 0x0037600001157983 */ /* 0x000f280000300800 */
[----:B------:R-:W-:Y:S04]  /*2afe0*/  STL.64 [R1+0x3730], R26 ;  /* 0x0037301a01007387 */ /* 0x000fe80000100a00 */
[----:B------:R0:W-:Y:S02]  /*2aff0*/  STL.64 [R1+0x3728], R24 ;  /* 0x0037281801007387 */ /* 0x0001e40000100a00 */
[----:B0-----:R-:W-:-:S02]  /*2b000*/  MOV R24, R28 ;  /* 0x0000001c00187202 */ /* 0x001fc40000000f00 */
[----:B------:R-:W-:Y:S01]  /*2b010*/  MOV R25, R2 ;  /* 0x0000000200197202 */ /* 0x000fe20000000f00 */
[----:B------:R-:W2:Y:S04]  /*2b020*/  LDL.LU R28, [R1+0x375c] ;  /* 0x00375c00011c7983 */ /* 0x000ea80000300800 */
[----:B------:R-:W3:Y:S01]  /*2b030*/  LDL.LU R2, [R1+0x3758] ;  /* 0x0037580001027983 */ /* 0x000ee20000300800 */
[----:B------:R-:W-:Y:S01]  /*2b040*/  IMAD.MOV.U32 R22, RZ, RZ, R12 ;  /* 0x000000ffff167224 */ /* 0x000fe200078e000c */
[----:B------:R-:W-:Y:S02]  /*2b050*/  MOV R23, R13 ;  /* 0x0000000d00177202 */ /* 0x000fe40000000f00 */
[----:B------:R-:W-:Y:S02]  /*2b060*/  MOV R26, R8 ;  /* 0x00000008001a7202 */ /* 0x000fe40000000f00 */
[----:B------:R-:W-:Y:S01]  /*2b070*/  MOV R27, R9 ;  /* 0x00000009001b7202 */ /* 0x000fe20000000f00 */
[----:B------:R-:W2:Y:S04]  /*2b080*/  LDL.LU R8, [R1+0x3754] ;  /* 0x0037540001087983 */ /* 0x000ea80000300800 */
[----:B------:R-:W2:Y:S04]  /*2b090*/  LDL.LU R9, [R1+0x3750] ;  /* 0x0037500001097983 */ /* 0x000ea80000300800 */
[----:B------:R0:W-:Y:S02]  /*2b0a0*/  STL.64 [R1+0x3700], R22 ;  /* 0x0037001601007387 */ /* 0x0001e40000100a00 */
[----:B0-----:R-:W-:Y:S01]  /*2b0b0*/  IMAD.MOV.U32 R22, RZ, RZ, R10 ;  /* 0x000000ffff167224 */ /* 0x001fe200078e000a */
[----:B------:R-:W-:Y:S01]  /*2b0c0*/  MOV R23, R11 ;  /* 0x0000000b00177202 */ /* 0x000fe20000000f00 */
[----:B---3--:R-:W0:Y:S04]  /*2b0d0*/  LDSM.16.MT88.4 R12, [R2+UR6+0x23c00] ;  /* 0x023c0006020c783b */ /* 0x008e280008004200 */
[----:B----4-:R-:W-:Y:S04]  /*2b0e0*/  STL.64 [R1+0x36f8], R20 ;  /* 0x0036f81401007387 */ /* 0x010fe80000100a00 */
[----:B------:R-:W3:Y:S04]  /*2b0f0*/  LDL.LU R10, [R1+0x374c] ;  /* 0x00374c00010a7983 */ /* 0x000ee80000300800 */
[----:B------:R-:W3:Y:S04]  /*2b100*/  LDL.LU R11, [R1+0x3748] ;  /* 0x00374800010b7983 */ /* 0x000ee80000300800 */
[----:B------:R-:W-:Y:S04]  /*2b110*/  STL [R1+0x36ec], R2 ;  /* 0x0036ec0201007387 */ /* 0x000fe80000100800 */
[----:B0-----:R0:W-:Y:S04]  /*2b120*/  STL.64 [R1+0x3698], R14 ;  /* 0x0036980e01007387 */ /* 0x0011e80000100a00 */
[----:B------:R1:W-:Y:S01]  /*2b130*/  STL.64 [R1+0x3690], R12 ;  /* 0x0036900c01007387 */ /* 0x0003e20000100a00 */
[----:B0-----:R-:W-:-:S02]  /*2b140*/  MOV R14, R17 ;  /* 0x00000011000e7202 */ /* 0x001fc40000000f00 */
[----:B-1----:R-:W-:Y:S02]  /*2b150*/  MOV R12, R19 ;  /* 0x00000013000c7202 */ /* 0x002fe40000000f00 */
[----:B--2---:R-:W-:Y:S01]  /*2b160*/  MOV R13, R18 ;  /* 0x00000012000d7202 */ /* 0x004fe20000000f00 */
[----:B------:R-:W-:Y:S02]  /*2b170*/  IMAD.MOV.U32 R15, RZ, RZ, R16 ;  /* 0x000000ffff0f7224 */ /* 0x000fe400078e0010 */
[----:B------:R-:W0:Y:S04]  /*2b180*/  LDSM.16.MT88.4 R16, [R28+UR6+0x23c00] ;  /* 0x023c00061c10783b */ /* 0x000e280008004200 */
[----:B------:R-:W-:Y:S04]  /*2b190*/  STL [R1+0x36a0], R28 ;  /* 0x0036a01c01007387 */ /* 0x000fe80000100800 */
[----:B0-----:R-:W-:Y:S04]  /*2b1a0*/  STL.64 [R1+0x3660], R18 ;  /* 0x0036601201007387 */ /* 0x001fe80000100a00 */
[----:B------:R0:W-:Y:S04]  /*2b1b0*/  STL.64 [R1+0x3658], R16 ;  /* 0x0036581001007387 */ /* 0x0001e80000100a00 */
[----:B0-----:R-:W2:Y:S04]  /*2b1c0*/  LDL.LU.64 R16, [R1+0x90] ;  /* 0x0000900001107983 */ /* 0x001ea80000300a00 */
[----:B------:R-:W4:Y:S01]  /*2b1d0*/  LDL.LU.64 R18, [R1+0x98] ;  /* 0x0000980001127983 */ /* 0x000f220000300a00 */
[----:B------:R-:W-:Y:S03]  /*2b1e0*/  HMMA.16816.F32.BF16 R12, R4, R22, R12 ;  /* 0x00000016040c723c */ /* 0x000fe6000004180c */
[----:B----4-:R-:W-:Y:S04]  /*2b1f0*/  STL.64 [R1+0x3740], R18 ;  /* 0x0037401201007387 */ /* 0x010fe80000100a00 */
[----:B--2---:R0:W-:Y:S04]  /*2b200*/  STL.64 [R1+0x3738], R16 ;  /* 0x0037381001007387 */ /* 0x0041e80000100a00 */
[----:B0-----:R-:W3:Y:S04]  /*2b210*/  LDL.LU.64 R16, [R1+0x80] ;  /* 0x0000800001107983 */ /* 0x001ee80000300a00 */
[----:B------:R-:W2:Y:S04]  /*2b220*/  LDL.LU R4, [R1+0x40] ;  /* 0x0000400001047983 */ /* 0x000ea80000300800 */
[----:B------:R-:W4:Y:S04]  /*2b230*/  LDL.LU.64 R20, [R1+0xd0] ;  /* 0x0000d00001147983 */ /* 0x000f280000300a00 */
[----:B------:R-:W-:Y:S04]  /*2b240*/  STL [R1+0x36b0], R12 ;  /* 0x0036b00c01007387 */ /* 0x000fe80000100800 */
[----:B------:R0:W-:Y:S04]  /*2b250*/  STL [R1+0x36ac], R13 ;  /* 0x0036ac0d01007387 */ /* 0x0001e80000100800 */
[----:B------:R-:W-:Y:S04]  /*2b260*/  STL [R1+0x36a8], R14 ;  /* 0x0036a80e01007387 */ /* 0x000fe80000100800 */
[----:B------:R1:W-:Y:S04]  /*2b270*/  STL [R1+0x36a4], R15 ;  /* 0x0036a40f01007387 */ /* 0x0003e80000100800 */
[----:B0-----:R-:W2:Y:S01]  /*2b280*/  LDL.LU.64 R12, [R1+0x70] ;  /* 0x00007000010c7983 */ /* 0x001ea20000300a00 */
[----:B------:R-:W-:-:S02]  /*2b290*/  MOV R5, R29 ;  /* 0x0000001d00057202 */ /* 0x000fc40000000f00 */
[----:B------:R-:W-:Y:S02]  /*2b2a0*/  MOV R6, R3 ;  /* 0x0000000300067202 */ /* 0x000fe40000000f00 */
[----:B------:R-:W-:Y:S01]  /*2b2b0*/  MOV R7, R0 ;  /* 0x0000000000077202 */ /* 0x000fe20000000f00 */
[C---:B---3--:R-:W-:Y:S06]  /*2b2c0*/  HMMA.16816.F32.BF16 R24, R8.reuse, R16, R24 ;  /* 0x000000100818723c */ /* 0x048fec0000041818 */
[----:B--2---:R-:W-:Y:S06]  /*2b2d0*/  HMMA.16816.F32.BF16 R4, R8, R12, R4 ;  /* 0x0000000c0804723c */ /* 0x004fec0000041804 */
[----:B------:R-:W-:-:S02]  /*2b2e0*/  MOV R22, R12 ;  /* 0x0000000c00167202 */ /* 0x000fc40000000f00 */
[----:B------:R-:W-:Y:S02]  /*2b2f0*/  MOV R2, R16 ;  /* 0x0000001000027202 */ /* 0x000fe40000000f00 */
[----:B------:R-:W-:Y:S01]  /*2b300*/  MOV R0, R17 ;  /* 0x0000001100007202 */ /* 0x000fe20000000f00 */
[----:B------:R-:W-:-:S07]  /*2b310*/  IMAD.MOV.U32 R12, RZ, RZ, R13 ;  /* 0x000000ffff0c7224 */ /* 0x000fce00078e000d */
[----:B-1----:R-:W-:Y:S02]  /*2b320*/  MOV R15, R26 ;  /* 0x0000001a000f7202 */ /* 0x002fe40000000f00 */
[----:B------:R-:W-:Y:S02]  /*2b330*/  MOV R28, R27 ;  /* 0x0000001b001c7202 */ /* 0x000fe40000000f00 */
[----:B------:R-:W-:Y:S01]  /*2b340*/  MOV R13, R24 ;  /* 0x00000018000d7202 */ /* 0x000fe20000000f00 */
[----:B------:R-:W-:Y:S01]  /*2b350*/  IMAD.MOV.U32 R14, RZ, RZ, R25 ;  /* 0x000000ffff0e7224 */ /* 0x000fe200078e0019 */
[----:B------:R-:W-:Y:S01]  /*2b360*/  MOV R29, R6 ;  /* 0x00000006001d7202 */ /* 0x000fe20000000f00 */
[----:B------:R0:W-:Y:S04]  /*2b370*/  STL.64 [R1+0x40], R4 ;  /* 0x0000400401007387 */ /* 0x0001e80000100a00 */
[----:B------:R-:W-:Y:S04]  /*2b380*/  STL [R1+0x36b4], R29 ;  /* 0x0036b41d01007387 */ /* 0x000fe80000100800 */
[----:B------:R-:W2:Y:S04]  /*2b390*/  LDL.LU.64 R18, [R1+0x3740] ;  /* 0x0037400001127983 */ /* 0x000ea80000300a00 */
[----:B------:R-:W3:Y:S04]  /*2b3a0*/  LDL.LU.64 R16, [R1+0x3738] ;  /* 0x0037380001107983 */ /* 0x000ee80000300a00 */
[----:B------:R-:W3:Y:S04]  /*2b3b0*/  LDL.LU.64 R26, [R1+0x3730] ;  /* 0x00373000011a7983 */ /* 0x000ee80000300a00 */
[----:B------:R-:W3:Y:S02]  /*2b3c0*/  LDL.LU.64 R24, [R1+0x3728] ;  /* 0x0037280001187983 */ /* 0x000ee40000300a00 */
[----:B---3--:R-:W-:-:S15]  /*2b3d0*/  HMMA.16816.F32.BF16 R24, R8, R16, R24 ;  /* 0x000000100818723c */ /* 0x008fde0000041818 */
[----:B------:R-:W-:-:S09]  /*2b3e0*/  NOP ;  /* 0x0000000000007918 */ /* 0x000fd20000000000 */
[----:B0-----:R-:W-:Y:S01]  /*2b3f0*/  IMAD.MOV.U32 R4, RZ, RZ, R26 ;  /* 0x000000ffff047224 */ /* 0x001fe200078e001a */
[----:B------:R-:W-:Y:S02]  /*2b400*/  MOV R3, R27 ;  /* 0x0000001b00037202 */ /* 0x000fe40000000f00 */
[----:B------:R-:W-:Y:S02]  /*2b410*/  MOV R6, R24 ;  /* 0x0000001800067202 */ /* 0x000fe40000000f00 */
[----:B------:R-:W-:Y:S01]  /*2b420*/  MOV R5, R25 ;  /* 0x0000001900057202 */ /* 0x000fe20000000f00 */
[----:B------:R-:W3:Y:S04]  /*2b430*/  LDL.LU.64 R26, [R1+0x3720] ;  /* 0x00372000011a7983 */ /* 0x000ee80000300a00 */
[----:B------:R-:W4:Y:S04]  /*2b440*/  LDL.LU.64 R24, [R1+0x3718] ;  /* 0x0037180001187983 */ /* 0x000f280000300a00 */
[----:B------:R-:W-:Y:S04]  /*2b450*/  STL.64 [R1+0x36d0], R6 ;  /* 0x0036d00601007387 */ /* 0x000fe80000100a00 */
[----:B------:R0:W-:Y:S04]  /*2b460*/  STL.64 [R1+0x36c8], R4 ;  /* 0x0036c80401007387 */ /* 0x0001e80000100a00 */
[----:B--2---:R3:W-:Y:S04]  /*2b470*/  STL.64 [R1+0x36c0], R18 ;  /* 0x0036c01201007387 */ /* 0x0047e80000100a00 */
[----:B------:R4:W-:Y:S01]  /*2b480*/  STL.64 [R1+0x36b8], R16 ;  /* 0x0036b81001007387 */ /* 0x0009e20000100a00 */
[----:B0-----:R-:W-:-:S02]  /*2b490*/  MOV R4, R22 ;  /* 0x0000001600047202 */ /* 0x001fc40000000f00 */
[----:B---3--:R-:W-:Y:S02]  /*2b4a0*/  MOV R18, R26 ;  /* 0x0000001a00127202 */ /* 0x008fe40000000f00 */
[----:B----4-:R-:W-:Y:S02]  /*2b4b0*/  MOV R16, R24 ;  /* 0x0000001800107202 */ /* 0x010fe40000000f00 */
[----:B------:R-:W-:Y:S01]  /*2b4c0*/  MOV R19, R27 ;  /* 0x0000001b00137202 */ /* 0x000fe20000000f00 */
[----:B------:R-:W2:Y:S01]  /*2b4d0*/  LDL.LU R24, [R1+0x3714] ;  /* 0x0037140001187983 */ /* 0x000ea20000300800 */
[----:B------:R-:W-:-:S03]  /*2b4e0*/  IMAD.MOV.U32 R17, RZ, RZ, R25 ;  /* 0x000000ffff117224 */ /* 0x000fc600078e0019 */
[----:B------:R-:W2:Y:S04]  /*2b4f0*/  LDL.LU R25, [R1+0x3710] ;  /* 0x0037100001197983 */ /* 0x000ea80000300800 */
[----:B------:R-:W2:Y:S04]  /*2b500*/  LDL.LU R26, [R1+0x370c] ;  /* 0x00370c00011a7983 */ /* 0x000ea80000300800 */
[----:B------:R-:W2:Y:S04]  /*2b510*/  LDL.LU R27, [R1+0x3708] ;  /* 0x00370800011b7983 */ /* 0x000ea80000300800 */
[----:B------:R-:W-:Y:S04]  /*2b520*/  STL.64 [R1+0x36e0], R18 ;  /* 0x0036e01201007387 */ /* 0x000fe80000100a00 */
[----:B------:R0:W-:Y:S04]  /*2b530*/  STL.64 [R1+0x36d8], R16 ;  /* 0x0036d81001007387 */ /* 0x0001e80000100a00 */
[----:B0-----:R-:W3:Y:S04]  /*2b540*/  LDL.LU R16, [R1+0x20] ;  /* 0x0000200001107983 */ /* 0x001ee80000300800 */
[----:B------:R-:W3:Y:S04]  /*2b550*/  LDL.LU R17, [R1+0x24] ;  /* 0x0000240001117983 */ /* 0x000ee80000300800 */
[----:B------:R-:W3:Y:S04]  /*2b560*/  LDL.LU R18, [R1+0x28] ;  /* 0x0000280001127983 */ /* 0x000ee80000300800 */
[----:B------:R-:W3:Y:S04]  /*2b570*/  LDL.LU R19, [R1+0x2c] ;  /* 0x00002c0001137983 */ /* 0x000ee80000300800 */
[----:B------:R-:W4:Y:S01]  /*2b580*/  LDL.LU.64 R22, [R1+0x3700] ;  /* 0x0037000001167983 */ /* 0x000f220000300a00 */
[----:B------:R-:W-:-:S02]  /*2b590*/  MOV R5, R12 ;  /* 0x0000000c00057202 */ /* 0x000fc40000000f00 */
[----:B------:R-:W-:Y:S02]  /*2b5a0*/  MOV R29, R20 ;  /* 0x00000014001d7202 */ /* 0x000fe40000000f00 */
[----:B------:R-:W-:Y:S01]  /*2b5b0*/  MOV R12, R21 ;  /* 0x00000015000c7202 */ /* 0x000fe20000000f00 */
[----:B--2---:R-:W-:Y:S01]  /*2b5c0*/  HMMA.16816.F32.BF16 R24, R8, R20, R24 ;  /* 0x000000140818723c */ /* 0x004fe20000041818 */
[----:B------:R-:W3:Y:S06]  /*2b5d0*/  LDL.LU.64 R20, [R1+0x36f8] ;  /* 0x0036f80001147983 */ /* 0x000eec0000300a00 */
[----:B----4-:R-:W-:Y:S01]  /*2b5e0*/  IMAD.MOV.U32 R8, RZ, RZ, R22 ;  /* 0x000000ffff087224 */ /* 0x010fe200078e0016 */
[----:B------:R-:W-:Y:S01]  /*2b5f0*/  MOV R9, R23 ;  /* 0x0000001700097202 */ /* 0x000fe20000000f00 */
[----:B------:R-:W3:Y:S04]  /*2b600*/  LDL.LU R22, [R1+0x36f4] ;  /* 0x0036f40001167983 */ /* 0x000ee80000300800 */
[----:B------:R-:W3:Y:S04]  /*2b610*/  LDL.LU R23, [R1+0x36f0] ;  /* 0x0036f00001177983 */ /* 0x000ee80000300800 */
[----:B------:R-:W2:Y:S04]  /*2b620*/  LDL.LU R10, [R1+0x8] ;  /* 0x00000800010a7983 */ /* 0x000ea80000300800 */
[----:B------:R-:W2:Y:S04]  /*2b630*/  LDL.LU R11, [R1+0xc] ;  /* 0x00000c00010b7983 */ /* 0x000ea80000300800 */
[----:B------:R-:W-:Y:S04]  /*2b640*/  STL.64 [R1+0x3670], R26 ;  /* 0x0036701a01007387 */ /* 0x000fe80000100a00 */
[----:B------:R0:W-:Y:S02]  /*2b650*/  STL.64 [R1+0x3668], R24 ;  /* 0x0036681801007387 */ /* 0x0001e40000100a00 */
[----:B0-----:R-:W-:-:S02]  /*2b660*/  MOV R24, R2 ;  /* 0x0000000200187202 */ /* 0x001fc40000000f00 */
[----:B------:R-:W-:Y:S01]  /*2b670*/  MOV R25, R0 ;  /* 0x0000000000197202 */ /* 0x000fe20000000f00 */
[----:B------:R-:W4:Y:S04]  /*2b680*/  LDL.LU R2, [R1+0x36ec] ;  /* 0x0036ec0001027983 */ /* 0x000f280000300800 */
[----:B------:R-:W4:Y:S01]  /*2b690*/  LDL.LU R0, [R1+0x36e8] ;  /* 0x0036e80001007983 */ /* 0x000f220000300800 */
[----:B---3--:R-:W-:Y:S03]  /*2b6a0*/  HMMA.16816.F32.BF16 R4, R20, R4, R16 ;  /* 0x000000041404723c */ /* 0x008fe60000041810 */
[----:B------:R-:W3:Y:S04]  /*2b6b0*/  LDL.LU.64 R18, [R1+0x36e0] ;  /* 0x0036e00001127983 */ /* 0x000ee80000300a00 */
[----:B------:R-:W3:-:S15]  /*2b6c0*/  LDL.LU.64 R16, [R1+0x36d8] ;  /* 0x0036d80001107983 */ /* 0x000ede0000300a00 */
[----:B------:R-:W-:-:S01]  /*2b6d0*/  NOP ;  /* 0x0000000000007918 */ /* 0x000fc20000000000 */
[----:B------:R-:W-:Y:S04]  /*2b6e0*/  STL.64 [R1+0x20], R4 ;  /* 0x0000200401007387 */ /* 0x000fe80000100a00 */
[----:B------:R0:W-:Y:S04]  /*2b6f0*/  STL.64 [R1+0x28], R6 ;  /* 0x0000280601007387 */ /* 0x0001e80000100a00 */
[----:B0-----:R-:W4:Y:S04]  /*2b700*/  LDL.LU.64 R6, [R1+0x36d0] ;  /* 0x0036d00001067983 */ /* 0x001f280000300a00 */
[----:B------:R-:W4:Y:S01]  /*2b710*/  LDL.LU.64 R4, [R1+0x36c8] ;  /* 0x0036c80001047983 */ /* 0x000f220000300a00 */
[----:B---3--:R-:W-:Y:S03]  /*2b720*/  HMMA.16816.F32.BF16 R24, R20, R24, R16 ;  /* 0x000000181418723c */ /* 0x008fe60000041810 */
[----:B------:R-:W3:Y:S04]  /*2b730*/  LDL.LU.64 R18, [R1+0x36c0] ;  /* 0x0036c00001127983 */ /* 0x000ee80000300a00 */
[----:B------:R-:W2:-:S15]  /*2b740*/  LDL.LU.64 R16, [R1+0x36b8] ;  /* 0x0036b80001107983 */ /* 0x000e9e0000300a00 */
[----:B------:R-:W-:-:S01]  /*2b750*/  NOP ;  /* 0x0000000000007918 */ /* 0x000fc20000000000 */
[----:B------:R-:W-:Y:S04]  /*2b760*/  STL.64 [R1+0x10], R24 ;  /* 0x0000101801007387 */ /* 0x000fe80000100a00 */
[----:B------:R2:W-:Y:S02]  /*2b770*/  STL.64 [R1+0x18], R26 ;  /* 0x0000181a01007387 */ /* 0x0005e40000100a00 */
[----:B--2---:R-:W-:Y:S02]  /*2b780*/  HMMA.16816.F32.BF16 R24, R20, R16, R8 ;  /* 0x000000101418723c */ /* 0x004fe40000041808 */
[----:B----4-:R-:W0:Y:S04]  /*2b790*/  LDSM.16.MT88.4 R8, [R2+UR6+0x24000] ;  /* 0x024000060208783b */ /* 0x010e280008004200 */
[----:B---3--:R-:W-:Y:S04]  /*2b7a0*/  STL.64 [R1+0x3678], R18 ;  /* 0x0036781201007387 */ /* 0x008fe80000100a00 */
[----:B------:R-:W1:-:S13]  /*2b7b0*/  LDSM.16.M88.4 R16, [R0+UR6+0x200] ;  /* 0x000200060010783b */ /* 0x000e5a0008000200 */
[----:B------:R-:W-:Y:S04]  /*2b7c0*/  STL.64 [R1], R24 ;  /* 0x0000001801007387 */ /* 0x000fe80000100a00 */
[----:B------:R-:W-:Y:S04]  /*2b7d0*/  STL.64 [R1+0x8], R26 ;  /* 0x0000081a01007387 */ /* 0x000fe80000100a00 */
[----:B------:R-:W2:Y:S04]  /*2b7e0*/  LDSM.16.M88.4 R24, [R0+UR6+0x8200] ;  /* 0x008200060018783b */ /* 0x000ea80008000200 */
[----:B0-----:R-:W-:Y:S04]  /*2b7f0*/  STL.64 [R1+0x3628], R10 ;  /* 0x0036280a01007387 */ /* 0x001fe80000100a00 */
[----:B------:R0:W-:Y:S02]  /*2b800*/  STL.64 [R1+0x3620], R8 ;  /* 0x0036200801007387 */ /* 0x0001e40000100a00 */
[----:B0-----:R-:W-:Y:S01]  /*2b810*/  MOV R8, R29 ;  /* 0x0000001d00087202 */ /* 0x001fe20000000f00 */
[----:B------:R-:W-:Y:S01]  /*2b820*/  IMAD.MOV.U32 R9, RZ, RZ, R12 ;  /* 0x000000ffff097224 */ /* 0x000fe200078e000c */
[----:B------:R-:W3:Y:S04]  /*2b830*/  LDL.LU R29, [R1+0x36b4] ;  /* 0x0036b400011d7983 */ /* 0x000ee80000300800 */
[----:B------:R-:W4:Y:S04]  /*2b840*/  LDL.LU R12, [R1+0x36b0] ;  /* 0x0036b000010c7983 */ /* 0x000f280000300800 */
[----:B------:R-:W4:Y:S04]  /*2b850*/  LDL.LU R10, [R1+0xd8] ;  /* 0x0000d800010a7983 */ /* 0x000f280000300800 */
[----:B------:R-:W4:Y:S04]  /*2b860*/  LDL.LU R11, [R1+0xdc] ;  /* 0x0000dc00010b7983 */ /* 0x000f280000300800 */
[----:B-1----:R0:W-:Y:S04]  /*2b870*/  STL.64 [R1+0xa0], R16 ;  /* 0x0000a01001007387 */ /* 0x0021e80000100a00 */
[----:B------:R1:W-:Y:S01]  /*2b880*/  STL.64 [R1+0xa8], R18 ;  /* 0x0000a81201007387 */ /* 0x0003e20000100a00 */
[----:B0-----:R-:W-:-:S03]  /*2b890*/  MOV R16, R13 ;  /* 0x0000000d00107202 */ /* 0x001fc60000000f00 */
[----:B------:R-:W4:Y:S04]  /*2b8a0*/  LDL.LU R13, [R1+0x36ac] ;  /* 0x0036ac00010d7983 */ /* 0x000f280000300800 */
[----:B--2---:R-:W-:Y:S04]  /*2b8b0*/  STL.64 [R1+0xb0], R24 ;  /* 0x0000b01801007387 */ /* 0x004fe80000100a00 */
[----:B------:R-:W-:Y:S01]  /*2b8c0*/  STL.64 [R1+0xb8], R26 ;  /* 0x0000b81a01007387 */ /* 0x000fe20000100a00 */
[----:B------:R-:W-:Y:S02]  /*2b8d0*/  MOV R17, R14 ;  /* 0x0000000e00117202 */ /* 0x000fe40000000f00 */
[----:B-1----:R-:W-:Y:S01]  /*2b8e0*/  MOV R18, R15 ;  /* 0x0000000f00127202 */ /* 0x002fe20000000f00 */
[----:B------:R-:W4:Y:S04]  /*2b8f0*/  LDL.LU R14, [R1+0x36a8] ;  /* 0x0036a800010e7983 */ /* 0x000f280000300800 */
[----:B------:R-:W4:Y:S01]  /*2b900*/  LDL.LU R15, [R1+0x36a4] ;  /* 0x0036a400010f7983 */ /* 0x000f220000300800 */
[----:B------:R-:W-:-:S03]  /*2b910*/  MOV R19, R28 ;  /* 0x0000001c00137202 */ /* 0x000fc60000000f00 */
[----:B------:R-:W0:Y:S04]  /*2b920*/  LDSM.16.M88.4 R24, [R0+UR6+0x10200] ;  /* 0x010200060018783b */ /* 0x000e280008000200 */
[----:B------:R-:W2:Y:S04]  /*2b930*/  LDL.LU R28, [R1+0x36a0] ;  /* 0x0036a000011c7983 */ /* 0x000ea80000300800 */
[----:B------:R-:W-:Y:S04]  /*2b940*/  STL.64 [R1+0x3688], R18 ;  /* 0x0036881201007387 */ /* 0x000fe80000100a00 */
[----:B------:R1:W-:Y:S04]  /*2b950*/  STL.64 [R1+0x3680], R16 ;  /* 0x0036801001007387 */ /* 0x0003e80000100a00 */
[----:B-1----:R-:W4:Y:S04]  /*2b960*/  LDL.LU R16, [R1+0x40] ;  /* 0x0000400001107983 */ /* 0x002f280000300800 */
[----:B------:R-:W4:Y:S01]  /*2b970*/  LDL.LU R17, [R1+0x44] ;  /* 0x0000440001117983 */ /* 0x000f220000300800 */
[----:B------:R-:W-:-:S03]  /*2b980*/  MOV R19, R7 ;  /* 0x0000000700137202 */ /* 0x000fc60000000f00 */
[----:B0-----:R-:W-:Y:S04]  /*2b990*/  STL.64 [R1+0xc0], R24 ;  /* 0x0000c01801007387 */ /* 0x001fe80000100a00 */
[----:B------:R0:W-:Y:S02]  /*2b9a0*/  STL [R1+0xc8], R26 ;  /* 0x0000c81a01007387 */ /* 0x0001e40000100800 */
[----:B0-----:R-:W-:Y:S01]  /*2b9b0*/  IMAD.MOV.U32 R26, RZ, RZ, R4 ;  /* 0x000000ffff1a7224 */ /* 0x001fe200078e0004 */
[----:B------:R-:W-:Y:S02]  /*2b9c0*/  MOV R24, R6 ;  /* 0x0000000600187202 */ /* 0x000fe40000000f00 */
[----:B------:R-:W-:Y:S02]  /*2b9d0*/  MOV R25, R5 ;  /* 0x0000000500197202 */ /* 0x000fe40000000f00 */
[----:B------:R-:W0:Y:S01]  /*2b9e0*/  LDSM.16.M88.4 R4, [R0+UR6+0x18200] ;  /* 0x018200060004783b */ /* 0x000e220008000200 */
[----:B---3--:R-:W-:Y:S01]  /*2b9f0*/  IMAD.MOV.U32 R18, RZ, RZ, R29 ;  /* 0x000000ffff127224 */ /* 0x008fe200078e001d */
[----:B------:R-:W-:-:S05]  /*2ba00*/  MOV R29, R27 ;  /* 0x0000001b001d7202 */ /* 0x000fca0000000f00 */
[----:B------:R-:W-:Y:S04]  /*2ba10*/  STL [R1+0x3550], R29 ;  /* 0x0035501d01007387 */ /* 0x000fe80000100800 */
[----:B------:R-:W-:Y:S04]  /*2ba20*/  STL [R1+0x33f0], R0 ;  /* 0x0033f00001007387 */ /* 0x000fe80000100800 */
[----:B0-----:R-:W-:Y:S04]  /*2ba30*/  STL.64 [R1+0xe0], R4 ;  /* 0x0000e00401007387 */ /* 0x001fe80000100a00 */
[----:B------:R-:W-:Y:S04]  /*2ba40*/  STL.64 [R1+0xe8], R6 ;  /* 0x0000e80601007387 */ /* 0x000fe80000100a00 */
[----:B--2---:R-:W0:Y:S01]  /*2ba50*/  LDSM.16.MT88.4 R4, [R28+UR6+0x24000] ;  /* 0x024000061c04783b */ /* 0x004e220008004200 */
[----:B----4-:R-:W-:-:S15]  /*2ba60*/  HMMA.16816.F32.BF16 R12, R20, R8, R12 ;  /* 0x00000008140c723c */ /* 0x010fde000004180c */
[----:B------:R-:W-:-:S09]  /*2ba70*/  NOP ;  /* 0x0000000000007918 */ /* 0x000fd20000000000 */
[----:B------:R-:W-:Y:S01]  /*2ba80*/  MOV R21, R14 ;  /* 0x0000000e00157202 */ /* 0x000fe20000000f00 */
[----:B------:R-:W-:Y:S01]  /*2ba90*/  IMAD.MOV.U32 R20, RZ, RZ, R15 ;  /* 0x000000ffff147224 */ /* 0x000fe200078e000f */
[----:B------:R-:W-:Y:S02]  /*2baa0*/  MOV R23, R12 ;  /* 0x0000000c00177202 */ /* 0x000fe40000000f00 */
[----:B------:R-:W-:Y:S01]  /*2bab0*/  MOV R22, R13 ;  /* 0x0000000d00167202 */ /* 0x000fe20000000f00 */
[----:B0-----:R-:W-:Y:S04]  /*2bac0*/  STL [R1+0x35d4], R4 ;  /* 0x0035d40401007387 */ /* 0x001fe80000100800 */
[----:B------:R-:W-:Y:S04]  /*2bad0*/  STL [R1+0x35d0], R5 ;  /* 0x0035d00501007387 */ /* 0x000fe80000100800 */
[----:B------:R0:W-:Y:S04]  /*2bae0*/  STL [R1+0x35cc], R6 ;  /* 0x0035cc0601007387 */ /* 0x0001e80000100800 */
[----:B------:R1:W-:Y:S04]  /*2baf0*/  STL [R1+0x35c8], R7 ;  /* 0x0035c80701007387 */ /* 0x0003e80000100800 */
[----:B0-----:R-:W2:Y:S04]  /*2bb00*/  LDL.LU R6, [R1+0x78] ;  /* 0x0000780001067983 */ /* 0x001ea80000300800 */
[----:B-1----:R-:W2:Y:S04]  /*2bb10*/  LDL.LU R7, [R1+0x7c] ;  /* 0x00007c0001077983 */ /* 0x002ea80000300800 */
[----:B------:R-:W2:Y:S04]  /*2bb20*/  LDL.LU.64 R14, [R1+0x3698] ;  /* 0x00369800010e7983 */ /* 0x000ea80000300a00 */
[----:B------:R-:W2:Y:S04]  /*2bb30*/  LDL.LU.64 R12, [R1+0x3690] ;  /* 0x00369000010c7983 */ /* 0x000ea80000300a00 */
[----:B------:R0:W-:Y:S04]  /*2bb40*/  STL.64 [R1+0x3648], R22 ;  /* 0x0036481601007387 */ /* 0x0001e80000100a00 */
[----:B------:R-:W-:Y:S01]  /*2bb50*/  STL.64 [R1+0x3640], R20 ;  /* 0x0036401401007387 */ /* 0x000fe20000100a00 */
[----:B------:R-:W-:-:S03]  /*2bb60*/  MOV R27, R3 ;  /* 0x00000003001b7202 */ /* 0x000fc60000000f00 */
[----:B0-----:R-:W3:Y:S04]  /*2bb70*/  LDL.LU R22, [R1+0x88] ;  /* 0x0000880001167983 */ /* 0x001ee80000300800 */
[----:B------:R-:W3:Y:S01]  /*2bb80*/  LDL.LU R23, [R1+0x8c] ;  /* 0x00008c0001177983 */ /* 0x000ee20000300800 */
[----:B--2---:R-:W-:-:S15]  /*2bb90*/  HMMA.16816.F32.BF16 R16, R12, R6, R16 ;  /* 0x000000060c10723c */ /* 0x004fde0000041810 */
[----:B------:R-:W-:-:S09]  /*2bba0*/  NOP ;  /* 0x0000000000007918 */ /* 0x000fd20000000000 */
[----:B------:R-:W-:Y:S02]  /*2bbb0*/  MOV R3, R18 ;  /* 0x0000001200037202 */ /* 0x000fe40000000f00 */
[----:B------:R-:W-:Y:S02]  /*2bbc0*/  MOV R0, R19 ;  /* 0x0000001300007202 */ /* 0x000fe40000000f00 */
[----:B------:R-:W-:Y:S02]  /*2bbd0*/  MOV R9, R16 ;  /* 0x0000001000097202 */ /* 0x000fe40000000f00 */
[----:B------:R-:W-:Y:S01]  /*2bbe0*/  MOV R8, R17 ;  /* 0x0000001100087202 */ /* 0x000fe20000000f00 */
[----:B------:R-:W3:Y:S04]  /*2bbf0*/  LDL.LU.64 R18, [R1+0x3688] ;  /* 0x0036880001127983 */ /* 0x000ee80000300a00 */
[----:B------:R-:W3:Y:S02]  /*2bc00*/  LDL.LU.64 R16, [R1+0x3680] ;  /* 0x0036800001107983 */ /* 0x000ee40000300a00 */
[----:B---3--:R-:W-:-:S15]  /*2bc10*/  HMMA.16816.F32.BF16 R16, R12, R22, R16 ;  /* 0x000000160c10723c */ /* 0x008fde0000041810 */
[----:B------:R-:W-:-:S08]  /*2bc20*/  NOP ;  /* 0x0000000000007918 */ /* 0x000fd00000000000 */
[----:B------:R-:W-:Y:S04]  /*2bc30*/  STL.64 [R1+0x50], R16 ;  /* 0x0000501001007387 */ /* 0x000fe80000100a00 */
[----:B------:R0:W-:Y:S04]  /*2bc40*/  STL.64 [R1+0x58], R18 ;  /* 0x0000581201007387 */ /* 0x0001e80000100a00 */
[----:B0-----:R-:W2:Y:S04]  /*2bc50*/  LDL.LU.64 R18, [R1+0x3678] ;  /* 0x0036780001127983 */ /* 0x001ea80000300a00 */
[----:B------:R0:W-:Y:S04]  /*2bc60*/  STL.64 [R1+0x3650], R22 ;  /* 0x0036501601007387 */ /* 0x0001e80000100a00 */
[----:B------:R-:W3:Y:S04]  /*2bc70*/  LDL.LU R20, [R1+0x20] ;  /* 0x0000200001147983 */ /* 0x000ee80000300800 */
[----:B------:R-:W3:Y:S04]  /*2bc80*/  LDL.LU R21, [R1+0x24] ;  /* 0x0000240001157983 */ /* 0x000ee80000300800 */
[----:B0-----:R-:W3:Y:S04]  /*2bc90*/  LDL.LU R22, [R1+0x28] ;  /* 0x0000280001167983 */ /* 0x001ee80000300800 */
[----:B------:R-:W3:Y:S01]  /*2bca0*/  LDL.LU R23, [R1+0x2c] ;  /* 0x00002c0001177983 */ /* 0x000ee20000300800 */
[----:B--2---:R-:W-:-:S15]  /*2bcb0*/  HMMA.16816.F32.BF16 R24, R12, R18, R24 ;  /* 0x000000120c18723c */ /* 0x004fde0000041818 */
[----:B------:R-:W-:-:S08]  /*2bcc0*/  NOP ;  /* 0x0000000000007918 */ /* 0x000fd00000000000 */
[----:B------:R-:W-:Y:S04]  /*2bcd0*/  STL.64 [R1+0x60], R24 ;  /* 0x0000601801007387 */ /* 0x000fe80000100a00 */
[----:B------:R0:W-:Y:S04]  /*2bce0*/  STL.64 [R1+0x68], R26 ;  /* 0x0000681a01007387 */ /* 0x0001e80000100a00 */
[----:B0-----:R-:W2:Y:S04]  /*2bcf0*/  LDL.LU.64 R26, [R1+0x3670] ;  /* 0x00367000011a7983 */ /* 0x001ea80000300a00 */
[----:B------:R-:W2:Y:S01]  /*2bd00*/  LDL.LU.64 R24, [R1+0x3668] ;  /* 0x0036680001187983 */ /* 0x000ea20000300a00 */
[----:B------:R-:W-:Y:S01]  /*2bd10*/  IMAD.MOV.U32 R5, RZ, RZ, R18 ;  /* 0x000000ffff057224 */ /* 0x000fe200078e0012 */
[----:B------:R-:W-:-:S02]  /*2bd20*/  MOV R4, R19 ;  /* 0x0000001300047202 */ /* 0x000fc40000000f00 */
[----:B------:R-:W3:Y:S04]  /*2bd30*/  LDL.LU.64 R18, [R1+0x3660] ;  /* 0x0036600001127983 */ /* 0x000ee80000300a00 */
[----:B------:R-:W3:Y:S01]  /*2bd40*/  LDL.LU.64 R16, [R1+0x3658] ;  /* 0x0036580001107983 */ /* 0x000ee20000300a00 */
[----:B--2---:R-:W-:Y:S07]  /*2bd50*/  HMMA.16816.F32.BF16 R24, R12, R10, R24 ;  /* 0x0000000a0c18723c */ /* 0x004fee0000041818 */
[----:B------:R-:W-:-:S02]  /*2bd60*/  MOV R14, R5 ;  /* 0x00000005000e7202 */ /* 0x000fc40000000f00 */
[----:B------:R-:W-:Y:S02]  /*2bd70*/  MOV R15, R4 ;  /* 0x00000004000f7202 */ /* 0x000fe40000000f00 */
[----:B---3--:R-:W-:-:S12]  /*2bd80*/  HMMA.16816.F32.BF16 R4, R16, R6, R20 ;  /* 0x000000061004723c */ /* 0x008fd80000041814 */
[----:B------:R0:W-:Y:S04]  /*2bd90*/  STL [R1+0x35e4], R24 ;  /* 0x0035e41801007387 */ /* 0x0001e80000100800 */
[----:B------:R1:W-:Y:S04]  /*2bda0*/  STL [R1+0x35e0], R25 ;  /* 0x0035e01901007387 */ /* 0x0003e80000100800 */
[----:B------:R2:W-:Y:S04]  /*2bdb0*/  STL [R1+0x35dc], R26 ;  /* 0x0035dc1a01007387 */ /* 0x0005e80000100800 */
[----:B------:R3:W-:Y:S04]  /*2bdc0*/  STL [R1+0x35d8], R27 ;  /* 0x0035d81b01007387 */ /* 0x0007e80000100800 */
[----:B0-----:R-:W4:Y:S04]  /*2bdd0*/  LDL.LU R24, [R1+0x10] ;  /* 0x0000100001187983 */ /* 0x001f280000300800 */
[----:B-1----:R-:W4:Y:S04]  /*2bde0*/  LDL.LU R25, [R1+0x14] ;  /* 0x0000140001197983 */ /* 0x002f280000300800 */
[----:B--2---:R-:W4:Y:S04]  /*2bdf0*/  LDL.LU R26, [R1+0x18] ;  /* 0x00001800011a7983 */ /* 0x004f280000300800 */
[----:B---3--:R-:W4:Y:S04]  /*2be00*/  LDL.LU R27, [R1+0x1c] ;  /* 0x00001c00011b7983 */ /* 0x008f280000300800 */
[----:B------:R-:W4:Y:S04]  /*2be10*/  LDL.LU.64 R22, [R1+0x3650] ;  /* 0x0036500001167983 */ /* 0x000f280000300a00 */
[----:B------:R-:W-:Y:S04]  /*2be20*/  STL [R1+0x24], R5 ;  /* 0x0000240501007387 */ /* 0x000fe80000100800 */
[----:B------:R0:W-:Y:S02]  /*2be30*/  STL.64 [R1+0x28], R6 ;  /* 0x0000280601007387 */ /* 0x0001e40000100a00 */
[----:B0-----:R-:W-:-:S05]  /*2be40*/  MOV R7, R4 ;  /* 0x0000000400077202 */ /* 0x001fca0000000f00 */
[----:B------:R-:W-:Y:S01]  /*2be50*/  STL [R1+0x35e8], R7 ;  /* 0x0035e80701007387 */ /* 0x000fe20000100800 */
[----:B----4-:R-:W-:-:S15]  /*2be60*/  HMMA.16816.F32.BF16 R20, R16, R22, R24 ;  /* 0x000000161014723c */ /* 0x010fde0000041818 */
[----:B------:R-:W-:-:S09]  /*2be70*/  NOP ;  /* 0x0000000000007918 */ /* 0x000fd20000000000 */
[----:B------:R-:W-:Y:S01]  /*2be80*/  MOV R4, R21 ;  /* 0x0000001500047202 */ /* 0x000fe20000000f00 */
[----:B------:R-:W-:Y:S01]  /*2be90*/  IMAD.MOV.U32 R27, RZ, RZ, R20 ;  /* 0x000000ffff1b7224 */ /* 0x000fe200078e0014 */
[----:B------:R-:W-:Y:S02]  /*2bea0*/  MOV R5, R22 ;  /* 0x0000001600057202 */ /* 0x000fe40000000f00 */
[----:B------:R-:W-:Y:S02]  /*2beb0*/  MOV R6, R23 ;  /* 0x0000001700067202 */ /* 0x000fe40000000f00 */
[----:B------:R-:W2:Y:S04]  /*2bec0*/  LDL.LU.64 R22, [R1+0x3648] ;  /* 0x0036480001167983 */ /* 0x000ea80000300a00 */
[----:B------:R-:W3:Y:S04]  /*2bed0*/  LDL.LU.64 R20, [R1+0x3640] ;  /* 0x0036400001147983 */ /* 0x000ee80000300a00 */
[----:B------:R-:W-:Y:S04]  /*2bee0*/  STL [R1+0x35f0], R4 ;  /* 0x0035f00401007387 */ /* 0x000fe80000100800 */
[----:B------:R0:W-:Y:S04]  /*2bef0*/  STL [R1+0x35ec], R27 ;  /* 0x0035ec1b01007387 */ /* 0x0001e80000100800 */
[----:B------:R-:W4:Y:S04]  /*2bf00*/  LDL.LU R24, [R1] ;  /* 0x0000000001187983 */ /* 0x000f280000300800 */
[----:B------:R-:W4:Y:S04]  /*2bf10*/  LDL.LU R25, [R1+0x4] ;  /* 0x0000040001197983 */ /* 0x000f280000300800 */
[----:B------:R-:W4:Y:S04]  /*2bf20*/  LDL.LU R26, [R1+0x8] ;  /* 0x00000800011a7983 */ /* 0x000f280000300800 */
[----:B0-----:R-:W4:Y:S02]  /*2bf30*/  LDL.LU R27, [R1+0xc] ;  /* 0x00000c00011b7983 */ /* 0x001f240000300800 */
[----:B----4-:R-:W-:Y:S07]  /*2bf40*/  HMMA.16816.F32.BF16 R12, R16, R14, R24 ;  /* 0x0000000e100c723c */ /* 0x010fee0000041818 */
[----:B---3--:R-:W-:-:S15]  /*2bf50*/  MOV R27, R20 ;  /* 0x00000014001b7202 */ /* 0x008fde0000000f00 */
[----:B------:R-:W-:-:S02]  /*2bf60*/  NOP ;  /* 0x0000000000007918 */ /* 0x000fc40000000000 */
[----:B------:R-:W-:Y:S02]  /*2bf70*/  MOV R26, R15 ;  /* 0x0000000f001a7202 */ /* 0x000fe40000000f00 */
[----:B------:R-:W-:Y:S01]  /*2bf80*/  MOV R7, R12 ;  /* 0x0000000c00077202 */ /* 0x000fe20000000f00 */
[----:B------:R-:W-:Y:S01]  /*2bf90*/  IMAD.MOV.U32 R24, RZ, RZ, R13 ;  /* 0x000000ffff187224 */ /* 0x000fe200078e000d */
[----:B------:R-:W-:Y:S02]  /*2bfa0*/  MOV R25, R14 ;  /* 0x0000000e00197202 */ /* 0x000fe40000000f00 */
[----:B------:R-:W0:Y:S04]  /*2bfb0*/  LDSM.16.MT88.4 R12, [R2+UR6+0x24400] ;  /* 0x02440006020c783b */ /* 0x000e280008004200 */
[----:B------:R1:W-:Y:S04]  /*2bfc0*/  STL [R1+0x3638], R26 ;  /* 0x0036381a01007387 */ /* 0x0003e80000100800 */
[----:B------:R2:W-:Y:S01]  /*2bfd0*/  STL.64 [R1+0x3630], R24 ;  /* 0x0036301801007387 */ /* 0x0005e20000100a00 */
[----:B-1----:R-:W-:Y:S01]  /*2bfe0*/  IMAD.MOV.U32 R26, RZ, RZ, R21 ;  /* 0x000000ffff1a7224 */ /* 0x002fe200078e0015 */
[----:B--2---:R-:W-:-:S02]  /*2bff0*/  MOV R24, R23 ;  /* 0x0000001700187202 */ /* 0x004fc40000000f00 */
[----:B------:R-:W-:Y:S02]  /*2c000*/  MOV R25, R22 ;  /* 0x0000001600197202 */ /* 0x000fe40000000f00 */
[----:B------:R-:W1:Y:S04]  /*2c010*/  LDSM.16.MT88.4 R20, [R28+UR6+0x24400] ;  /* 0x024400061c14783b */ /* 0x000e680008004200 */
[----:B------:R-:W-:Y:S04]  /*2c020*/  STL.64 [R1+0x3618], R6 ;  /* 0x0036180601007387 */ /* 0x000fe80000100a00 */
[----:B------:R-:W-:Y:S04]  /*2c030*/  STL [R1+0x3610], R5 ;  /* 0x0036100501007387 */ /* 0x000fe80000100800 */
[----:B0-----:R-:W-:Y:S04]  /*2c040*/  STL [R1+0x3564], R12 ;  /* 0x0035640c01007387 */ /* 0x001fe80000100800 */
[----:B------:R0:W-:Y:S04]  /*2c050*/  STL [R1+0x3560], R13 ;  /* 0x0035600d01007387 */ /* 0x0001e80000100800 */
[----:B------:R-:W-:Y:S04]  /*2c060*/  STL [R1+0x355c], R14 ;  /* 0x00355c0e01007387 */ /* 0x000fe80000100800 */
[----:B------:R-:W-:Y:S04]  /*2c070*/  STL [R1+0x3558], R15 ;  /* 0x0035580f01007387 */ /* 0x000fe80000100800 */
[----:B0-----:R-:W2:Y:S04]  /*2c080*/  LDL.LU.64 R12, [R1+0xb0] ;  /* 0x0000b000010c7983 */ /* 0x001ea80000300a00 */
[----:B------:R-:W-:Y:S04]  /*2c090*/  STL [R1+0x3568], R28 ;  /* 0x0035681c01007387 */ /* 0x000fe80000100800 */
[----:B-1----:R-:W-:Y:S04]  /*2c0a0*/  STL.64 [R1+0x34f0], R22 ;  /* 0x0034f01601007387 */ /* 0x002fe80000100a00 */
[----:B------:R0:W-:Y:S04]  /*2c0b0*/  STL.64 [R1+0x34e8], R20 ;  /* 0x0034e81401007387 */ /* 0x0001e80000100a00 */
[----:B0-----:R-:W3:Y:S04]  /*2c0c0*/  LDL.LU.64 R20, [R1+0xe0] ;  /* 0x0000e00001147983 */ /* 0x001ee80000300a00 */
[----:B------:R-:W4:Y:S01]  /*2c0d0*/  LDL.LU.64 R22, [R1+0xe8] ;  /* 0x0000e80001167983 */ /* 0x000f220000300a00 */
[----:B------:R-:W-:-:S02]  /*2c0e0*/  MOV R4, R9 ;  /* 0x0000000900047202 */ /* 0x000fc40000000f00 */
[----:B------:R-:W-:Y:S02]  /*2c0f0*/  MOV R5, R8 ;  /* 0x0000000800057202 */ /* 0x000fe40000000f00 */
[----:B------:R-:W-:Y:S01]  /*2c100*/  HMMA.16816.F32.BF16 R8, R16, R10, R24 ;  /* 0x0000000a1008723c */ /* 0x000fe20000041818 */
[----:B------:R-:W-:-:S15]  /*2c110*/  IMAD.MOV.U32 R7, RZ, RZ, R0 ;  /* 0x000000ffff077224 */ /* 0x000fde00078e0000 */
[----:B------:R-:W-:-:S08]  /*2c120*/  NOP ;  /* 0x0000000000007918 */ /* 0x000fd00000000000 */
[----:B------:R-:W-:Y:S02]  /*2c130*/  MOV R2, R10 ;  /* 0x0000000a00027202 */ /* 0x000fe40000000f00 */
[----:B------:R-:W-:Y:S02]  /*2c140*/  MOV R16, R9 ;  /* 0x0000000900107202 */ /* 0x000fe40000000f00 */
[----:B------:R-:W-:Y:S02]  /*2c150*/  MOV R17, R8 ;  /* 0x0000000800117202 */ /* 0x000fe40000000f00 */
[----:B------:R-:W-:Y:S01]  /*2c160*/  MOV R0, R11 ;  /* 0x0000000b00007202 */ /* 0x000fe20000000f00 */
[----:B----4-:R-:W-:Y:S04]  /*2c170*/  STL [R1+0x34fc], R22 ;  /* 0x0034fc1601007387 */ /* 0x010fe80000100800 */
[----:B------:R-:W-:Y:S04]  /*2c180*/  STL [R1+0x34f8], R23 ;  /* 0x0034f81701007387 */ /* 0x000fe80000100800 */
[----:B------:R-:W4:Y:S04]  /*2c190*/  LDL.LU R26, [R1+0x3638] ;  /* 0x00363800011a7983 */ /* 0x000f280000300800 */
[----:B------:R-:W4:Y:S04]  /*2c1a0*/  LDL.LU.64 R24, [R1+0x3630] ;  /* 0x0036300001187983 */ /* 0x000f280000300a00 */
[----:B------:R-:W2:Y:S04]  /*2c1b0*/  LDL.LU.64 R10, [R1+0x3628] ;  /* 0x00362800010a7983 */ /* 0x000ea80000300a00 */
[----:B------:R-:W2:Y:S04]  /*2c1c0*/  LDL.LU.64 R8, [R1+0x3620] ;  /* 0x0036200001087983 */ /* 0x000ea80000300a00 */
[----:B------:R-:W-:Y:S04]  /*2c1d0*/  STL [R1+0x3574], R2 ;  /* 0x0035740201007387 */ /* 0x000fe80000100800 */
[----:B------:R-:W-:Y:S04]  /*2c1e0*/  STL [R1+0x3570], R16 ;  /* 0x0035701001007387 */ /* 0x000fe80000100800 */
[----:B------:R0:W-:Y:S04]  /*2c1f0*/  STL [R1+0x356c], R17 ;  /* 0x00356c1101007387 */ /* 0x0001e80000100800 */
[----:B0-----:R-:W2:Y:S01]  /*2c200*/  LDL.LU.64 R16, [R1+0xa0] ;  /* 0x0000a00001107983 */ /* 0x001ea20000300a00 */
[----:B------:R-:W-:-:S07]  /*2c210*/  MOV R6, R3 ;  /* 0x0000000300067202 */ /* 0x000fce0000000f00 */
[----:B--2---:R-:W-:Y:S06]  /*2c220*/  HMMA.16816.F32.BF16 R4, R8, R16, R4 ;  /* 0x000000100804723c */ /* 0x004fec0000041804 */
[----:B------:R-:W-:Y:S01]  /*2c230*/  IMAD.MOV.U32 R23, RZ, RZ, R16 ;  /* 0x000000ffff177224 */ /* 0x000fe200078e0010 */
[----:B------:R-:W-:-:S15]  /*2c240*/  MOV R22, R17 ;  /* 0x0000001100167202 */ /* 0x000fde0000000f00 */
[----:B------:R-:W-:-:S02]  /*2c250*/  NOP ;  /* 0x0000000000007918 */ /* 0x000fc40000000000 */
[----:B------:R-:W-:Y:S01]  /*2c260*/  MOV R19, R6 ;  /* 0x0000000600137202 */ /* 0x000fe20000000f00 */
[----:B------:R-:W-:Y:S01]  /*2c270*/  IMAD.MOV.U32 R18, RZ, RZ, R7 ;  /* 0x000000ffff127224 */ /* 0x000fe200078e0007 */
[----:B------:R-:W-:Y:S01]  /*2c280*/  MOV R29, R5 ;  /* 0x00000005001d7202 */ /* 0x000fe20000000f00 */
[----:B------:R-:W2:Y:S04]  /*2c290*/  LDL.LU.64 R6, [R1+0x3618] ;  /* 0x0036180001067983 */ /* 0x000ea80000300a00 */
[----:B------:R-:W4:Y:S04]  /*2c2a0*/  LDL.LU R5, [R1+0x3610] ;  /* 0x0036100001057983 */ /* 0x000f280000300800 */
[----:B------:R0:W-:Y:S04]  /*2c2b0*/  STL.64 [R1+0x3608], R18 ;  /* 0x0036081201007387 */ /* 0x0001e80000100a00 */
[----:B------:R-:W2:Y:S04]  /*2c2c0*/  LDL.LU R16, [R1+0x50] ;  /* 0x0000500001107983 */ /* 0x000ea80000300800 */
[----:B------:R-:W2:Y:S04]  /*2c2d0*/  LDL.LU R17, [R1+0x54] ;  /* 0x0000540001117983 */ /* 0x000ea80000300800 */
[----:B0-----:R-:W2:Y:S04]  /*2c2e0*/  LDL.LU R18, [R1+0x58] ;  /* 0x0000580001127983 */ /* 0x001ea80000300800 */
[----:B------:R-:W2:Y:S04]  /*2c2f0*/  LDL.LU R19, [R1+0x5c] ;  /* 0x00005c0001137983 */ /* 0x000ea80000300800 */
[----:B------:R-:W-:Y:S01]  /*2c300*/  STL.64 [R1+0x3600], R22 ;  /* 0x0036001601007387 */ /* 0x000fe20000100a00 */
[----:B------:R-:W-:-:S03]  /*2c310*/  MOV R3, R4 ;  /* 0x0000000400037202 */ /* 0x000fc60000000f00 */
[----:B---3--:R0:W-:Y:S01]  /*2c320*/  STL.64 [R1+0x35f8], R20 ;  /* 0x0035f81401007387 */ /* 0x0081e20000100a00 */
[----:B------:R-:W-:Y:S02]  /*2c330*/  MOV R4, R12 ;  /* 0x0000000c00047202 */ /* 0x000fe40000000f00 */
[----:B------:R-:W-:Y:S01]  /*2c340*/  MOV R27, R13 ;  /* 0x0000000d001b7202 */ /* 0x000fe20000000f00 */
[----:B0-----:R-:W3:Y:S04]  /*2c350*/  LDL.LU R20, [R1+0x60] ;  /* 0x0000600001147983 */ /* 0x001ee80000300800 */
[----:B------:R-:W3:Y:S04]  /*2c360*/  LDL.LU R21, [R1+0x64] ;  /* 0x0000640001157983 */ /* 0x000ee80000300800 */
[----:B------:R-:W3:Y:S04]  /*2c370*/  LDL.LU R22, [R1+0x68] ;  /* 0x0000680001167983 */ /* 0x000ee80000300800 */
[----:B------:R-:W3:Y:S01]  /*2c380*/  LDL.LU R23, [R1+0x6c] ;  /* 0x00006c0001177983 */ /* 0x000ee20000300800 */
[----:B--2---:R-:W-:-:S15]  /*2c390*/  HMMA.16816.F32.BF16 R16, R8, R12, R16 ;  /* 0x0000000c0810723c */ /* 0x004fde0000041810 */
[----:B------:R-:W-:-:S09]  /*2c3a0*/  NOP ;  /* 0x0000000000007918 */ /* 0x000fd20000000000 */
[----:B------:R-:W-:Y:S01]  /*2c3b0*/  IMAD.MOV.U32 R14, RZ, RZ, R18 ;  /* 0x000000ffff0e7224 */ /* 0x000fe200078e0012 */
[----:B------:R-:W-:Y:S02]  /*2c3c0*/  MOV R15, R19 ;  /* 0x00000013000f7202 */ /* 0x000fe40000000f00 */
[----:B------:R-:W-:Y:S02]  /*2c3d0*/  MOV R12, R16 ;  /* 0x00000010000c7202 */ /* 0x000fe40000000f00 */
[----:B------:R-:W-:Y:S01]  /*2c3e0*/  MOV R13, R17 ;  /* 0x00000011000d7202 */ /* 0x000fe20000000f00 */
[----:B------:R-:W2:Y:S04]  /*2c3f0*/  LDL.LU.64 R18, [R1+0x3608] ;  /* 0x0036080001127983 */ /* 0x000ea80000300a00 */
[----:B------:R-:W-:Y:S04]  /*2c400*/  STL.64 [R1+0x3580], R14 ;  /* 0x0035800e01007387 */ /* 0x000fe80000100a00 */
[----:B------:R0:W-:Y:S04]  /*2c410*/  STL.64 [R1+0x3578], R12 ;  /* 0x0035780c01007387 */ /* 0x0001e80000100a00 */
[----:B0-----:R-:W3:Y:S04]  /*2c420*/  LDL.LU R12, [R1+0xc0] ;  /* 0x0000c000010c7983 */ /* 0x001ee80000300800 */
[----:B------:R-:W3:Y:S02]  /*2c430*/  LDL.LU R13, [R1+0xc4] ;  /* 0x0000c400010d7983 */ /* 0x000ee40000300800 */
        /* <DEDUP_REMOVED lines=8> */
[----:B------:R0:W-:Y:S02]  /*2c4c0*/  STL.64 [R1+0x3598], R12 ;  /* 0x0035980c01007387 */ /* 0x0001e40000100a00 */
[----:B0-----:R-:W-:-:S02]  /*2c4d0*/  MOV R12, R4 ;  /* 0x00000004000c7202 */ /* 0x001fc40000000f00 */
[----:B------:R-:W-:Y:S01]  /*2c4e0*/  MOV R13, R27 ;  /* 0x0000001b000d7202 */ /* 0x000fe20000000f00 */
[----:B------:R-:W3:Y:S04]  /*2c4f0*/  LDL.LU R4, [R1+0x35f0] ;  /* 0x0035f00001047983 */ /* 0x000ee80000300800 */
[----:B------:R-:W3:Y:S04]  /*2c500*/  LDL.LU R27, [R1+0x35ec] ;  /* 0x0035ec00011b7983 */ /* 0x000ee80000300800 */
[----:B------:R-:W-:Y:S04]  /*2c510*/  STL.64 [R1+0x35b0], R12 ;  /* 0x0035b00c01007387 */ /* 0x000fe80000100a00 */
[----:B--2---:R-:W-:Y:S04]  /*2c520*/  STL.64 [R1+0x3590], R18 ;  /* 0x0035901201007387 */ /* 0x004fe80000100a00 */
[----:B------:R0:W-:Y:S02]  /*2c530*/  STL.64 [R1+0x3588], R16 ;  /* 0x0035881001007387 */ /* 0x0001e40000100a00 */
[----:B0-----:R-:W-:-:S02]  /*2c540*/  IMAD.MOV.U32 R16, RZ, RZ, R7 ;  /* 0x000000ffff107224 */ /* 0x001fc400078e0007 */
[----:B------:R-:W2:Y:S01]  /*2c550*/  LDL.LU R7, [R1+0x35e8] ;  /* 0x0035e80001077983 */ /* 0x000ea20000300800 */
[----:B----4-:R-:W-:Y:S02]  /*2c560*/  MOV R18, R25 ;  /* 0x0000001900127202 */ /* 0x010fe40000000f00 */
[----:B------:R-:W-:Y:S02]  /*2c570*/  MOV R19, R26 ;  /* 0x0000001a00137202 */ /* 0x000fe40000000f00 */
[----:B------:R-:W-:Y:S02]  /*2c580*/  MOV R17, R24 ;  /* 0x0000001800117202 */ /* 0x000fe40000000f00 */
[----:B------:R-:W4:Y:S04]  /*2c590*/  LDL.LU R24, [R1+0x35e4] ;  /* 0x0035e40001187983 */ /* 0x000f280000300800 */
[----:B------:R-:W4:Y:S04]  /*2c5a0*/  LDL.LU R25, [R1+0x35e0] ;  /* 0x0035e00001197983 */ /* 0x000f280000300800 */
[----:B------:R-:W4:Y:S04]  /*2c5b0*/  LDL.LU R26, [R1+0x35dc] ;  /* 0x0035dc00011a7983 */ /* 0x000f280000300800 */
[----:B------:R0:W-:Y:S04]  /*2c5c0*/  STL.64 [R1+0x35a8], R18 ;  /* 0x0035a81201007387 */ /* 0x0001e80000100a00 */
[----:B------:R3:W-:Y:S01]  /*2c5d0*/  STL.64 [R1+0x35a0], R16 ;  /* 0x0035a01001007387 */ /* 0x0007e20000100a00 */
[----:B0-----:R-:W-:-:S02]  /*2c5e0*/  MOV R18, R5 ;  /* 0x0000000500127202 */ /* 0x001fc40000000f00 */
[----:B------:R-:W-:Y:S01]  /*2c5f0*/  MOV R19, R6 ;  /* 0x0000000600137202 */ /* 0x000fe20000000f00 */
[----:B---3--:R-:W-:Y:S01]  /*2c600*/  IMAD.MOV.U32 R17, RZ, RZ, R4 ;  /* 0x000000ffff117224 */ /* 0x008fe200078e0004 */
[----:B------:R-:W-:Y:S02]  /*2c610*/  MOV R16, R27 ;  /* 0x0000001b00107202 */ /* 0x000fe40000000f00 */
[----:B------:R-:W4:Y:S04]  /*2c620*/  LDL.LU R27, [R1+0x35d8] ;  /* 0x0035d800011b7983 */ /* 0x000f280000300800 */
[----:B------:R-:W3:Y:S04]  /*2c630*/  LDL.LU R4, [R1+0x35d4] ;  /* 0x0035d40001047983 */ /* 0x000ee80000300800 */
[----:B------:R-:W3:Y:S04]  /*2c640*/  LDL.LU R5, [R1+0x35d0] ;  /* 0x0035d00001057983 */ /* 0x000ee80000300800 */
[----:B------:R-:W3:Y:S04]  /*2c650*/  LDL.LU R6, [R1+0x35cc] ;  /* 0x0035cc0001067983 */ /* 0x000ee80000300800 */
[----:B------:R-:W-:Y:S04]  /*2c660*/  STL.64 [R1+0x35c0], R18 ;  /* 0x0035c01201007387 */ /* 0x000fe80000100a00 */
[----:B------:R2:W-:Y:S02]  /*2c670*/  STL.64 [R1+0x35b8], R16 ;  /* 0x0035b81001007387 */ /* 0x0005e40000100a00 */
[----:B--2---:R-:W-:-:S02]  /*2c680*/  MOV R16, R7 ;  /* 0x0000000700107202 */ /* 0x004fc40000000f00 */
[----:B------:R-:W3:Y:S04]  /*2c690*/  LDL.LU R7, [R1+0x35c8] ;  /* 0x0035c80001077983 */ /* 0x000ee80000300800 */
[----:B------:R-:W3:Y:S04]  /*2c6a0*/  LDL.LU R17, [R1+0x24] ;  /* 0x0000240001117983 */ /* 0x000ee80000300800 */
[----:B------:R-:W3:Y:S04]  /*2c6b0*/  LDL.LU R18, [R1+0x28] ;  /* 0x0000280001127983 */ /* 0x000ee80000300800 */
[----:B------:R-:W3:Y:S01]  /*2c6c0*/  LDL.LU R19, [R1+0x2c] ;  /* 0x00002c0001137983 */ /* 0x000ee20000300800 */
[----:B------:R-:W-:-:S02]  /*2c6d0*/  MOV R12, R23 ;  /* 0x00000017000c7202 */ /* 0x000fc40000000f00 */
[----:B------:R-:W-:Y:S01]  /*2c6e0*/  MOV R13, R22 ;  /* 0x00000016000d7202 */ /* 0x000fe20000000f00 */
[----:B----4-:R-:W-:Y:S01]  /*2c6f0*/  HMMA.16816.F32.BF16 R24, R8, R20, R24 ;  /* 0x000000140818723c */ /* 0x010fe20000041818 */
[----:B------:R-:W2:Y:S05]  /*2c700*/  LDL R11, [R1+0x144] ;  /* 0x00014400010b7983 */ /* 0x000eaa0000100800 */
[----:B---3--:R-:W-:-:S15]  /*2c710*/  HMMA.16816.F32.BF16 R12, R4, R12, R16 ;  /* 0x0000000c040c723c */ /* 0x008fde0000041810 */
[----:B------:R-:W-:-:S02]  /*2c720*/  NOP ;  /* 0x0000000000007918 */ /* 0x000fc40000000000 */
[----:B------:R-:W-:Y:S04]  /*2c730*/  STL [R1+0x3504], R26 ;  /* 0x0035041a01007387 */ /* 0x000fe80000100800 */
[----:B------:R-:W-:Y:S04]  /*2c740*/  STL [R1+0x3500], R27 ;  /* 0x0035001b01007387 */ /* 0x000fe80000100800 */
[----:B------:R-:W3:Y:S04]  /*2c750*/  LDL.LU.64 R18, [R1+0x35c0] ;  /* 0x0035c00001127983 */ /* 0x000ee80000300a00 */
[----:B------:R-:W3:Y:S04]  /*2c760*/  LDL.LU.64 R16, [R1+0x35b8] ;  /* 0x0035b80001107983 */ /* 0x000ee80000300a00 */
[----:B------:R0:W-:Y:S04]  /*2c770*/  STL.64 [R1+0x20], R12 ;  /* 0x0000200c01007387 */ /* 0x0001e80000100a00 */
[----:B------:R3:W-:Y:S04]  /*2c780*/  STL.64 [R1+0x28], R14 ;  /* 0x0000280e01007387 */ /* 0x0007e80000100a00 */
[----:B0-----:R-:W3:Y:S04]  /*2c790*/  LDL.LU.64 R12, [R1+0x35b0] ;  /* 0x0035b000010c7983 */ /* 0x001ee80000300a00 */
[----:B--2---:R-:W0:Y:S01]  /*2c7a0*/  LDSM.16.MT88.4 R8, [R11+UR6+0x24800] ;  /* 0x024800060b08783b */ /* 0x004e220008004200 */
[----:B---3--:R-:W-:Y:S03]  /*2c7b0*/  HMMA.16816.F32.BF16 R12, R4, R12, R16 ;  /* 0x0000000c040c723c */ /* 0x008fe60000041810 */
[----:B------:R-:W2:Y:S04]  /*2c7c0*/  LDL.LU.64 R18, [R1+0x35a8] ;  /* 0x0035a80001127983 */ /* 0x000ea80000300a00 */
[----:B------:R-:W2:-:S15]  /*2c7d0*/  LDL.LU.64 R16, [R1+0x35a0] ;  /* 0x0035a00001107983 */ /* 0x000e9e0000300a00 */
[----:B------:R-:W-:-:S01]  /*2c7e0*/  NOP ;  /* 0x0000000000007918 */ /* 0x000fc20000000000 */
[----:B------:R1:W-:Y:S04]  /*2c7f0*/  STL.64 [R1+0x10], R12 ;  /* 0x0000100c01007387 */ /* 0x0003e80000100a00 */
[----:B------:R2:W-:Y:S04]  /*2c800*/  STL.64 [R1+0x18], R14 ;  /* 0x0000180e01007387 */ /* 0x0005e80000100a00 */
[----:B-1----:R-:W2:Y:S02]  /*2c810*/  LDL.LU.64 R12, [R1+0x3598] ;  /* 0x00359800010c7983 */ /* 0x002ea40000300a00 */
[----:B--2---:R-:W-:Y:S02]  /*2c820*/  HMMA.16816.F32.BF16 R12, R4, R12, R16 ;  /* 0x0000000c040c723c */ /* 0x004fe40000041810 */
[----:B------:R-:W2:Y:S04]  /*2c830*/  LDL.LU.64 R18, [R1+0x3590] ;  /* 0x0035900001127983 */ /* 0x000ea80000300a00 */
[----:B------:R-:W3:-:S15]  /*2c840*/  LDL.LU.64 R16, [R1+0x3588] ;  /* 0x0035880001107983 */ /* 0x000ede0000300a00 */
[----:B------:R-:W-:-:S03]  /*2c850*/  NOP ;  /* 0x0000000000007918 */ /* 0x000fc60000000000 */
[----:B------:R-:W-:Y:S02]  /*2c860*/  MOV R22, R14 ;  /* 0x0000000e00167202 */ /* 0x000fe40000000f00 */
[----:B------:R-:W-:Y:S02]  /*2c870*/  MOV R23, R15 ;  /* 0x0000000f00177202 */ /* 0x000fe40000000f00 */
[----:B------:R-:W-:Y:S01]  /*2c880*/  MOV R26, R12 ;  /* 0x0000000c001a7202 */ /* 0x000fe20000000f00 */
[----:B------:R-:W-:Y:S01]  /*2c890*/  IMAD.MOV.U32 R27, RZ, RZ, R13 ;  /* 0x000000ffff1b7224 */ /* 0x000fe200078e000d */
[----:B------:R-:W4:Y:S04]  /*2c8a0*/  LDL.LU.64 R14, [R1+0x3580] ;  /* 0x00358000010e7983 */ /* 0x000f280000300a00 */
[----:B------:R-:W2:Y:S04]  /*2c8b0*/  LDL.LU.64 R12, [R1+0x3578] ;  /* 0x00357800010c7983 */ /* 0x000ea80000300a00 */
[----:B------:R1:W-:Y:S04]  /*2c8c0*/  STL.64 [R1+0x3510], R26 ;  /* 0x0035101a01007387 */ /* 0x0003e80000100a00 */
[----:B------:R0:W-:Y:S01]  /*2c8d0*/  STL.64 [R1+0x3508], R24 ;  /* 0x0035081801007387 */ /* 0x0001e20000100a00 */
[----:B-1----:R-:W-:-:S02]  /*2c8e0*/  MOV R27, R28 ;  /* 0x0000001c001b7202 */ /* 0x002fc40000000f00 */
[----:B0-----:R-:W-:Y:S02]  /*2c8f0*/  MOV R24, R2 ;  /* 0x0000000200187202 */ /* 0x001fe40000000f00 */
[----:B------:R-:W2:Y:S01]  /*2c900*/  LDL.LU R2, [R1+0x3574] ;  /* 0x0035740001027983 */ /* 0x000ea20000300800 */
[----:B---3--:R-:W-:Y:S01]  /*2c910*/  IMAD.MOV.U32 R26, RZ, RZ, R17 ;  /* 0x000000ffff1a7224 */ /* 0x008fe200078e0011 */
[----:B------:R-:W-:Y:S02]  /*2c920*/  MOV R25, R16 ;  /* 0x0000001000197202 */ /* 0x000fe40000000f00 */
[----:B------:R-:W3:Y:S04]  /*2c930*/  LDL.LU R16, [R1+0x3570] ;  /* 0x0035700001107983 */ /* 0x000ee80000300800 */
[----:B------:R-:W3:Y:S04]  /*2c940*/  LDL.LU R17, [R1+0x356c] ;  /* 0x00356c0001117983 */ /* 0x000ee80000300800 */
[----:B------:R-:W3:Y:S04]  /*2c950*/  LDL.LU R28, [R1+0x3568] ;  /* 0x00356800011c7983 */ /* 0x000ee80000300800 */
[----:B------:R4:W-:Y:S04]  /*2c960*/  STL.64 [R1+0x3520], R26 ;  /* 0x0035201a01007387 */ /* 0x0009e80000100a00 */
[----:B------:R2:W-:Y:S01]  /*2c970*/  STL.64 [R1+0x3518], R24 ;  /* 0x0035181801007387 */ /* 0x0005e20000100a00 */
[----:B----4-:R-:W-:-:S02]  /*2c980*/  MOV R26, R14 ;  /* 0x0000000e001a7202 */ /* 0x010fc40000000f00 */
[----:B--2---:R-:W-:Y:S01]  /*2c990*/  MOV R24, R12 ;  /* 0x0000000c00187202 */ /* 0x004fe20000000f00 */
[----:B------:R-:W-:Y:S01]  /*2c9a0*/  IMAD.MOV.U32 R27, RZ, RZ, R15 ;  /* 0x000000ffff1b7224 */ /* 0x000fe200078e000f */
[----:B------:R-:W2:Y:S01]  /*2c9b0*/  LDL.LU R12, [R1+0x3564] ;  /* 0x00356400010c7983 */ /* 0x000ea20000300800 */
[----:B------:R-:W-:-:S03]  /*2c9c0*/  MOV R25, R13 ;  /* 0x0000000d00197202 */ /* 0x000fc60000000f00 */
[----:B------:R-:W2:Y:S04]  /*2c9d0*/  LDL.LU R13, [R1+0x3560] ;  /* 0x00356000010d7983 */ /* 0x000ea80000300800 */
[----:B------:R-:W2:Y:S04]  /*2c9e0*/  LDL.LU R14, [R1+0x355c] ;  /* 0x00355c00010e7983 */ /* 0x000ea80000300800 */
[----:B------:R-:W2:Y:S04]  /*2c9f0*/  LDL.LU R15, [R1+0x3558] ;  /* 0x00355800010f7983 */ /* 0x000ea80000300800 */
[----:B------:R-:W-:Y:S04]  /*2ca00*/  STL.64 [R1+0x3540], R26 ;  /* 0x0035401a01007387 */ /* 0x000fe80000100a00 */
[----:B------:R0:W-:Y:S02]  /*2ca10*/  STL.64 [R1+0x3538], R24 ;  /* 0x0035381801007387 */ /* 0x0001e40000100a00 */
[----:B0-----:R-:W-:-:S02]  /*2ca20*/  MOV R24, R3 ;  /* 0x0000000300187202 */ /* 0x001fc40000000f00 */
[----:B------:R-:W4:Y:S01]  /*2ca30*/  LDL.LU R3, [R1+0x3554] ;  /* 0x0035540001037983 */ /* 0x000f220000300800 */
[----:B------:R-:W-:-:S03]  /*2ca40*/  MOV R25, R29 ;  /* 0x0000001d00197202 */ /* 0x000fc60000000f00 */
[----:B------:R-:W2:Y:S04]  /*2ca50*/  LDL.LU R29, [R1+0x3550] ;  /* 0x00355000011d7983 */ /* 0x000ea80000300800 */
[----:B------:R0:W-:Y:S04]  /*2ca60*/  STL.64 [R1+0x3488], R10 ;  /* 0x0034880a01007387 */ /* 0x0001e80000100a00 */
[----:B------:R3:W-:Y:S01]  /*2ca70*/  STL.64 [R1+0x3480], R8 ;  /* 0x0034800801007387 */ /* 0x0007e20000100a00 */
[----:B------:R-:W-:Y:S02]  /*2ca80*/  MOV R26, R19 ;  /* 0x00000013001a7202 */ /* 0x000fe40000000f00 */
[----:B------:R-:W-:-:S02]  /*2ca90*/  MOV R27, R18 ;  /* 0x00000012001b7202 */ /* 0x000fc40000000f00 */
[----:B0-----:R-:W-:Y:S02]  /*2caa0*/  MOV R10, R2 ;  /* 0x00000002000a7202 */ /* 0x001fe40000000f00 */
[----:B------:R-:W-:Y:S02]  /*2cab0*/  MOV R11, R0 ;  /* 0x00000000000b7202 */ /* 0x000fe40000000f00 */
[----:B---3--:R-:W-:Y:S01]  /*2cac0*/  MOV R9, R16 ;  /* 0x0000001000097202 */ /* 0x008fe20000000f00 */
[----:B------:R-:W-:Y:S02]  /*2cad0*/  IMAD.MOV.U32 R8, RZ, RZ, R17 ;  /* 0x000000ffff087224 */ /* 0x000fe400078e0011 */
[----:B----4-:R-:W0:Y:S02]  /*2cae0*/  LDSM.16.M88.4 R16, [R3+UR6+0x200] ;  /* 0x000200060310783b */ /* 0x010e240008000200 */
[----:B0-----:R-:W-:Y:S02]  /*2caf0*/  MOV R2, R16 ;  /* 0x0000001000027202 */ /* 0x001fe40000000f00 */
[----:B------:R-:W-:Y:S01]  /*2cb00*/  STL.64 [R1+0x78], R18 ;  /* 0x0000781201007387 */ /* 0x000fe20000100a00 */
[----:B------:R-:W-:-:S03]  /*2cb10*/  IMAD.MOV.U32 R0, RZ, RZ, R17 ;  /* 0x000000ffff007224 */ /* 0x000fc600078e0011 */
[----:B------:R-:W0:Y:S04]  /*2cb20*/  LDSM.16.M88.4 R16, [R3+UR6+0x8200] ;  /* 0x008200060310783b */ /* 0x000e280008000200 */
[----:B------:R-:W-:Y:S04]  /*2cb30*/  STL [R1+0x3494], R0 ;  /* 0x0034940001007387 */ /* 0x000fe80000100800 */
[----:B------:R-:W-:Y:S04]  /*2cb40*/  STL [R1+0x3490], R2 ;  /* 0x0034900201007387 */ /* 0x000fe80000100800 */
        /* <DEDUP_REMOVED lines=12> */
[----:B------:R0:W-:Y:S04]  /*2cc10*/  STL [R1+0x34a8], R18 ;  /* 0x0034a81201007387 */ /* 0x0001e80000100800 */
[----:B------:R-:W-:Y:S04]  /*2cc20*/  STL.64 [R1+0x34a0], R16 ;  /* 0x0034a01001007387 */ /* 0x000fe80000100a00 */
[----:B0-----:R-:W3:Y:S01]  /*2cc30*/  LDL.LU R18, [R1+0xc8] ;  /* 0x0000c80001127983 */ /* 0x001ee20000300800 */
[----:B--2---:R-:W-:Y:S01]  /*2cc40*/  MOV R19, R29 ;  /* 0x0000001d00137202 */ /* 0x004fe20000000f00 */
[----:B------:R-:W-:Y:S04]  /*2cc50*/  HMMA.16816.F32.BF16 R8, R4, R20, R8 ;  /* 0x000000140408723c */ /* 0x000fe80000041808 */
[----:B---3--:R0:W-:Y:S04]  /*2cc60*/  STL.64 [R1+0x3548], R18 ;  /* 0x0035481201007387 */ /* 0x0081e80000100a00 */
[----:B0-----:R-:W2:-:S15]  /*2cc70*/  LDL.LU.64 R18, [R1+0xa8] ;  /* 0x0000a80001127983 */ /* 0x001e9e0000300a00 */
[----:B------:R-:W-:Y:S04]  /*2cc80*/  STL [R1+0x349c], R11 ;  /* 0x00349c0b01007387 */ /* 0x000fe80000100800 */
[----:B------:R0:W-:Y:S04]  /*2cc90*/  STL [R1+0x3530], R10 ;  /* 0x0035300a01007387 */ /* 0x0001e80000100800 */
[----:B------:R-:W-:Y:S04]  /*2cca0*/  STL.64 [R1+0x3528], R8 ;  /* 0x0035280801007387 */ /* 0x000fe80000100a00 */
[----:B0-----:R-:W3:Y:S01]  /*2ccb0*/  LDL.LU.64 R10, [R1+0xb8] ;  /* 0x0000b800010a7983 */ /* 0x001ee20000300a00 */
[----:B--2---:R-:W-:Y:S06]  /*2ccc0*/  HMMA.16816.F32.BF16 R24, R12, R18, R24 ;  /* 0x000000120c18723c */ /* 0x004fec0000041818 */
[----:B------:R-:W-:-:S02]  /*2ccd0*/  MOV R4, R18 ;  /* 0x0000001200047202 */ /* 0x000fc40000000f00 */
[----:B------:R-:W-:Y:S02]  /*2cce0*/  MOV R3, R19 ;  /* 0x0000001300037202 */ /* 0x000fe40000000f00 */
[----:B------:R-:W2:-:S13]  /*2ccf0*/  LDL.LU.64 R18, [R1+0x3548] ;  /* 0x0035480001127983 */ /* 0x000e9a0000300a00 */
[----:B------:R0:W-:Y:S01]  /*2cd00*/  STL.64 [R1+0x40], R24 ;  /* 0x0000401801007387 */ /* 0x0001e20000100a00 */
[----:B------:R-:W-:Y:S01]  /*2cd10*/  MOV R17, R26 ;  /* 0x0000001a00117202 */ /* 0x000fe20000000f00 */
[----:B------:R-:W-:Y:S02]  /*2cd20*/  IMAD.MOV.U32 R16, RZ, RZ, R27 ;  /* 0x000000ffff107224 */ /* 0x000fe400078e001b */
[----:B------:R-:W4:Y:S04]  /*2cd30*/  LDL.LU.64 R26, [R1+0x3540] ;  /* 0x00354000011a7983 */ /* 0x000f280000300a00 */
[----:B0-----:R-:W4:Y:S01]  /*2cd40*/  LDL.LU.64 R24, [R1+0x3538] ;  /* 0x0035380001187983 */ /* 0x001f220000300a00 */
[----:B---3--:R-:W-:Y:S01]  /*2cd50*/  MOV R21, R10 ;  /* 0x0000000a00157202 */ /* 0x008fe20000000f00 */
[----:B----4-:R-:W-:Y:S02]  /*2cd60*/  HMMA.16816.F32.BF16 R24, R12, R10, R24 ;  /* 0x0000000a0c18723c */ /* 0x010fe40000041818 */
[----:B------:R-:W3:Y:S04]  /*2cd70*/  LDL.LU R10, [R1+0x3530] ;  /* 0x00353000010a7983 */ /* 0x000ee80000300800 */
[----:B------:R-:W4:-:S15]  /*2cd80*/  LDL.LU.64 R8, [R1+0x3528] ;  /* 0x0035280001087983 */ /* 0x000f1e0000300a00 */
[----:B------:R-:W-:-:S03]  /*2cd90*/  NOP ;  /* 0x0000000000007918 */ /* 0x000fc60000000000 */
[----:B------:R-:W-:Y:S01]  /*2cda0*/  IMAD.MOV.U32 R6, RZ, RZ, R26 ;  /* 0x000000ffff067224 */ /* 0x000fe200078e001a */
[----:B------:R-:W-:Y:S02]  /*2cdb0*/  MOV R5, R27 ;  /* 0x0000001b00057202 */ /* 0x000fe40000000f00 */
[----:B------:R-:W-:Y:S02]  /*2cdc0*/  MOV R29, R24 ;  /* 0x00000018001d7202 */ /* 0x000fe40000000f00 */
[----:B------:R-:W-:Y:S01]  /*2cdd0*/  MOV R7, R25 ;  /* 0x0000001900077202 */ /* 0x000fe20000000f00 */
[----:B------:R-:W2:Y:S04]  /*2cde0*/  LDL.LU.64 R26, [R1+0x3520] ;  /* 0x00352000011a7983 */ /* 0x000ea80000300a00 */
[----:B------:R-:W2:Y:S02]  /*2cdf0*/  LDL.LU.64 R24, [R1+0x3518] ;  /* 0x0035180001187983 */ /* 0x000ea40000300a00 */
[----:B--2---:R-:W-:-:S15]  /*2ce00*/  HMMA.16816.F32.BF16 R24, R12, R18, R24 ;  /* 0x000000120c18723c */ /* 0x004fde0000041818 */
[----:B------:R-:W-:-:S09]  /*2ce10*/  NOP ;  /* 0x0000000000007918 */ /* 0x000fd20000000000 */
[----:B------:R-:W-:Y:S01]  /*2ce20*/  MOV R0, R26 ;  /* 0x0000001a00007202 */ /* 0x000fe20000000f00 */
[----:B------:R-:W-:Y:S02]  /*2ce30*/  IMAD.MOV.U32 R2, RZ, RZ, R27 ;  /* 0x000000ffff027224 */ /* 0x000fe400078e001b */
[----:B------:R-:W2:Y:S01]  /*2ce40*/  LDL.LU.64 R26, [R1+0x3510] ;  /* 0x00351000011a7983 */ /* 0x000ea20000300a00 */
[----:B------:R-:W-:Y:S02]  /*2ce50*/  MOV R20, R11 ;  /* 0x0000000b00147202 */ /* 0x000fe40000000f00 */
[----:B------:R-:W-:Y:S02]  /*2ce60*/  MOV R11, R24 ;  /* 0x00000018000b7202 */ /* 0x000fe40000000f00 */
[----:B------:R-:W-:Y:S02]  /*2ce70*/  MOV R28, R25 ;  /* 0x00000019001c7202 */ /* 0x000fe40000000f00 */
[----:B------:R-:W2:Y:S04]  /*2ce80*/  LDL.LU.64 R24, [R1+0x3508] ;  /* 0x0035080001187983 */ /* 0x000ea80000300a00 */
[----:B------:R0:W-:Y:S04]  /*2ce90*/  STL.64 [R1+0x34c8], R18 ;  /* 0x0034c81201007387 */ /* 0x0001e80000100a00 */
[----:B------:R-:W-:Y:S01]  /*2cea0*/  STL.64 [R1+0x34c0], R16 ;  /* 0x0034c01001007387 */ /* 0x000fe20000100a00 */
[----:B0-----:R-:W-:-:S02]  /*2ceb0*/  MOV R18, R21 ;  /* 0x0000001500127202 */ /* 0x001fc40000000f00 */
[----:B------:R-:W-:-:S05]  /*2cec0*/  MOV R19, R20 ;  /* 0x0000001400137202 */ /* 0x000fca0000000f00 */
[----:B------:R-:W-:Y:S04]  /*2ced0*/  STL.64 [R1+0x34d0], R18 ;  /* 0x0034d01201007387 */ /* 0x000fe80000100a00 */
[----:B---3--:R0:W-:Y:S04]  /*2cee0*/  STL.64 [R1+0x34b8], R10 ;  /* 0x0034b80a01007387 */ /* 0x0081e80000100a00 */
[----:B----4-:R2:W-:Y:S01]  /*2cef0*/  STL.64 [R1+0x34b0], R8 ;  /* 0x0034b00801007387 */ /* 0x0105e20000100a00 */
[----:B0-----:R-:W-:Y:S02]  /*2cf00*/  MOV R10, R22 ;  /* 0x00000016000a7202 */ /* 0x001fe40000000f00 */
[----:B------:R-:W-:Y:S01]  /*2cf10*/  MOV R11, R23 ;  /* 0x00000017000b7202 */ /* 0x000fe20000000f00 */
[----:B--2---:R-:W-:Y:S01]  /*2cf20*/  IMAD.MOV.U32 R8, RZ, RZ, R26 ;  /* 0x000000ffff087224 */ /* 0x004fe200078e001a */
[----:B------:R-:W-:Y:S01]  /*2cf30*/  MOV R9, R27 ;  /* 0x0000001b00097202 */ /* 0x000fe20000000f00 */
[----:B------:R-:W2:Y:S04]  /*2cf40*/  LDL.LU R26, [R1+0x3504] ;  /* 0x00350400011a7983 */ /* 0x000ea80000300800 */
[----:B------:R-:W2:Y:S04]  /*2cf50*/  LDL.LU R27, [R1+0x3500] ;  /* 0x00350000011b7983 */ /* 0x000ea80000300800 */
[----:B------:R-:W3:Y:S04]  /*2cf60*/  LDL.LU R22, [R1+0x34fc] ;  /* 0x0034fc0001167983 */ /* 0x000ee80000300800 */
[----:B------:R-:W2:Y:S04]  /*2cf70*/  LDL.LU R23, [R1+0x34f8] ;  /* 0x0034f80001177983 */ /* 0x000ea80000300800 */
[----:B------:R-:W-:Y:S04]  /*2cf80*/  STL.64 [R1+0x34e0], R10 ;  /* 0x0034e00a01007387 */ /* 0x000fe80000100a00 */
[----:B------:R0:W-:Y:S01]  /*2cf90*/  STL.64 [R1+0x34d8], R8 ;  /* 0x0034d80801007387 */ /* 0x0001e20000100a00 */
[----:B------:R-:W-:-:S02]  /*2cfa0*/  MOV R18, R4 ;  /* 0x0000000400127202 */ /* 0x000fc40000000f00 */
[----:B------:R-:W-:Y:S01]  /*2cfb0*/  MOV R19, R3 ;  /* 0x0000000300137202 */ /* 0x000fe20000000f00 */
[----:B0-----:R-:W4:Y:S04]  /*2cfc0*/  LDL.LU R8, [R1+0x20] ;  /* 0x0000200001087983 */ /* 0x001f280000300800 */
[----:B------:R-:W4:Y:S04]  /*2cfd0*/  LDL.LU R9, [R1+0x24] ;  /* 0x0000240001097983 */ /* 0x000f280000300800 */
[----:B------:R-:W4:Y:S04]  /*2cfe0*/  LDL.LU R10, [R1+0x28] ;  /* 0x00002800010a7983 */ /* 0x000f280000300800 */
[----:B------:R-:W4:Y:S01]  /*2cff0*/  LDL.LU R11, [R1+0x2c] ;  /* 0x00002c00010b7983 */ /* 0x000f220000300800 */
[----:B---3--:R-:W-:Y:S01]  /*2d000*/  MOV R4, R22 ;  /* 0x0000001600047202 */ /* 0x008fe20000000f00 */
[----:B--2---:R-:W-:Y:S06]  /*2d010*/  HMMA.16816.F32.BF16 R24, R12, R22, R24 ;  /* 0x000000160c18723c */ /* 0x004fec0000041818 */
[----:B------:R-:W-:-:S02]  /*2d020*/  IMAD.MOV.U32 R3, RZ, RZ, R23 ;  /* 0x000000ffff037224 */ /* 0x000fc400078e0017 */
[----:B------:R-:W4:Y:S04]  /*2d030*/  LDL.LU.64 R22, [R1+0x34f0] ;  /* 0x0034f00001167983 */ /* 0x000f280000300a00 */
[----:B------:R-:W4:Y:S04]  /*2d040*/  LDL.LU.64 R20, [R1+0x34e8] ;  /* 0x0034e80001147983 */ /* 0x000f280000300a00 */
[----:B------:R-:W2:Y:S07]  /*2d050*/  LDL R15, [R1+0x144] ;  /* 0x00014400010f7983 */ /* 0x000eae0000100800 */
[----:B------:R0:W-:Y:S04]  /*2d060*/  STL [R1+0x3444], R24 ;  /* 0x0034441801007387 */ /* 0x0001e80000100800 */
[----:B------:R1:W-:Y:S04]  /*2d070*/  STL [R1+0x3440], R25 ;  /* 0x0034401901007387 */ /* 0x0003e80000100800 */
[----:B------:R3:W-:Y:S04]  /*2d080*/  STL [R1+0x343c], R26 ;  /* 0x00343c1a01007387 */ /* 0x0007e80000100800 */
[----:B------:R3:W-:Y:S04]  /*2d090*/  STL [R1+0x3438], R27 ;  /* 0x0034381b01007387 */ /* 0x0007e80000100800 */
[----:B0-----:R-:W2:Y:S04]  /*2d0a0*/  LDL.LU R24, [R1+0x10] ;  /* 0x0000100001187983 */ /* 0x001ea80000300800 */
[----:B-1----:R-:W2:Y:S04]  /*2d0b0*/  LDL.LU R25, [R1+0x14] ;  /* 0x0000140001197983 */ /* 0x002ea80000300800 */
[----:B---3--:R-:W3:Y:S04]  /*2d0c0*/  LDL.LU R26, [R1+0x18] ;  /* 0x00001800011a7983 */ /* 0x008ee80000300800 */
[----:B------:R-:W3:Y:S01]  /*2d0d0*/  LDL.LU R27, [R1+0x1c] ;  /* 0x00001c00011b7983 */ /* 0x000ee20000300800 */
[----:B----4-:R-:W-:Y:S03]  /*2d0e0*/  HMMA.16816.F32.BF16 R16, R20, R18, R8 ;  /* 0x000000121410723c */ /* 0x010fe60000041808 */
[----:B------:R-:W4:Y:S04]  /*2d0f0*/  LDL.LU.64 R10, [R1+0x34e0] ;  /* 0x0034e000010a7983 */ /* 0x000f280000300a00 */
[----:B------:R-:W4:Y:S04]  /*2d100*/  LDL.LU.64 R8, [R1+0x34d8] ;  /* 0x0034d80001087983 */ /* 0x000f280000300a00 */
[----:B--2---:R-:W0:-:S12]  /*2d110*/  LDSM.16.MT88.4 R12, [R15+UR6+0x24c00] ;  /* 0x024c00060f0c783b */ /* 0x004e180008004200 */
[----:B------:R-:W-:Y:S04]  /*2d120*/  STL.64 [R1+0x20], R16 ;  /* 0x0000201001007387 */ /* 0x000fe80000100a00 */
[----:B------:R1:W-:Y:S04]  /*2d130*/  STL.64 [R1+0x28], R18 ;  /* 0x0000281201007387 */ /* 0x0003e80000100a00 */
[----:B-1----:R-:W3:Y:S02]  /*2d140*/  LDL.LU.64 R18, [R1+0x34d0] ;  /* 0x0034d00001127983 */ /* 0x002ee40000300a00 */
[----:B---3--:R-:W-:-:S15]  /*2d150*/  HMMA.16816.F32.BF16 R16, R20, R18, R24 ;  /* 0x000000121410723c */ /* 0x008fde0000041818 */
[----:B------:R-:W-:-:S09]  /*2d160*/  NOP ;  /* 0x0000000000007918 */ /* 0x000fd20000000000 */
[----:B------:R-:W-:Y:S02]  /*2d170*/  MOV R26, R18 ;  /* 0x00000012001a7202 */ /* 0x000fe40000000f00 */
[----:B------:R-:W-:Y:S02]  /*2d180*/  MOV R27, R19 ;  /* 0x00000013001b7202 */ /* 0x000fe40000000f00 */
[----:B------:R-:W-:Y:S02]  /*2d190*/  MOV R24, R16 ;  /* 0x0000001000187202 */ /* 0x000fe40000000f00 */
[----:B------:R-:W-:Y:S01]  /*2d1a0*/  MOV R25, R17 ;  /* 0x0000001100197202 */ /* 0x000fe20000000f00 */
[----:B------:R-:W4:Y:S04]  /*2d1b0*/  LDL.LU.64 R18, [R1+0x34c8] ;  /* 0x0034c80001127983 */ /* 0x000f280000300a00 */
[----:B------:R-:W2:Y:S04]  /*2d1c0*/  LDL.LU.64 R16, [R1+0x34c0] ;  /* 0x0034c00001107983 */ /* 0x000ea80000300a00 */
[----:B------:R-:W-:Y:S04]  /*2d1d0*/  STL.64 [R1+0x3450], R26 ;  /* 0x0034501a01007387 */ /* 0x000fe80000100a00 */
[----:B------:R1:W-:Y:S04]  /*2d1e0*/  STL.64 [R1+0x3448], R24 ;  /* 0x0034481801007387 */ /* 0x0003e80000100a00 */
[----:B-1----:R-:W3:Y:S04]  /*2d1f0*/  LDL R24, [R1+0x90] ;  /* 0x0000900001187983 */ /* 0x002ee80000100800 */
[----:B------:R-:W3:Y:S04]  /*2d200*/  LDL R25, [R1+0x94] ;  /* 0x0000940001197983 */ /* 0x000ee80000100800 */
[----:B---3--:R1:W-:Y:S04]  /*2d210*/  STL.64 [R1+0x3460], R24 ;  /* 0x0034601801007387 */ /* 0x0083e80000100a00 */
[----:B-1----:R-:W3:Y:S01]  /*2d220*/  LDL.LU.64 R24, [R1+0x80] ;  /* 0x0000800001187983 */ /* 0x002ee20000300a00 */
[----:B--2---:R-:W-:Y:S01]  /*2d230*/  IMAD.MOV.U32 R26, RZ, RZ, R17 ;  /* 0x000000ffff1a7224 */ /* 0x004fe200078e0011 */
[----:B------:R-:W-:-:S02]  /*2d240*/  MOV R27, R16 ;  /* 0x00000010001b7202 */ /* 0x000fc40000000f00 */
[----:B----4-:R-:W-:Y:S01]  /*2d250*/  HMMA.16816.F32.BF16 R16, R20, R18, R8 ;  /* 0x000000121410723c */ /* 0x010fe20000041808 */
[----:B---3--:R1:W-:Y:S04]  /*2d260*/  STL.64 [R1+0x3478], R24 ;  /* 0x0034781801007387 */ /* 0x0083e80000100a00 */
[----:B-1----:R-:W2:Y:S04]  /*2d270*/  LDL.LU R24, [R1+0x40] ;  /* 0x0000400001187983 */ /* 0x002ea80000300800 */
[----:B------:R-:W2:Y:S04]  /*2d280*/  LDL.LU R25, [R1+0x44] ;  /* 0x0000440001197983 */ /* 0x000ea80000300800 */
[----:B------:R-:W3:Y:S04]  /*2d290*/  LDL.LU.64 R10, [R1+0x34b8] ;  /* 0x0034b800010a7983 */ /* 0x000ee80000300a00 */
[----:B------:R-:W4:Y:S06]  /*2d2a0*/  LDL.LU.64 R8, [R1+0x34b0] ;  /* 0x0034b00001087983 */ /* 0x000f2c0000300a00 */
[----:B------:R-:W-:Y:S04]  /*2d2b0*/  STL [R1+0x4], R17 ;  /* 0x0000041101007387 */ /* 0x000fe80000100800 */
[----:B------:R1:W-:Y:S02]  /*2d2c0*/  STL.64 [R1+0x8], R18 ;  /* 0x0000081201007387 */ /* 0x0003e40000100a00 */
[----:B-1----:R-:W-:-:S02]  /*2d2d0*/  MOV R19, R16 ;  /* 0x0000001000137202 */ /* 0x002fc40000000f00 */
[----:B------:R-:W2:Y:S04]  /*2d2e0*/  LDL.LU R18, [R1+0x34a8] ;  /* 0x0034a80001127983 */ /* 0x000ea80000300800 */
[----:B------:R-:W3:Y:S04]  /*2d2f0*/  LDL.LU.64 R16, [R1+0x34a0] ;  /* 0x0034a00001107983 */ /* 0x000ee80000300a00 */
[----:B--2---:R-:W-:Y:S04]  /*2d300*/  STL.64 [R1+0x3430], R18 ;  /* 0x0034301201007387 */ /* 0x004fe80000100a00 */
[----:B---3--:R1:W-:Y:S04]  /*2d310*/  STL.64 [R1+0x3428], R16 ;  /* 0x0034281001007387 */ /* 0x0083e80000100a00 */
[----:B-1----:R-:W2:Y:S01]  /*2d320*/  LDL.LU.64 R16, [R1+0x100] ;  /* 0x0001000001107983 */ /* 0x002ea20000300a00 */
[----:B------:R-:W-:Y:S01]  /*2d330*/  IMAD.MOV.U32 R18, RZ, RZ, R0 ;  /* 0x000000ffff127224 */ /* 0x000fe200078e0000 */
[----:B------:R-:W-:-:S02]  /*2d340*/  MOV R19, R2 ;  /* 0x0000000200137202 */ /* 0x000fc40000000f00 */
[----:B--2---:R1:W-:Y:S02]  /*2d350*/  STL.64 [R1+0x3458], R16 ;  /* 0x0034581001007387 */ /* 0x0043e40000100a00 */
[----:B-1----:R-:W-:Y:S02]  /*2d360*/  MOV R16, R11 ;  /* 0x0000000b00107202 */ /* 0x002fe40000000f00 */
[----:B------:R-:W-:Y:S01]  /*2d370*/  MOV R17, R28 ;  /* 0x0000001c00117202 */ /* 0x000fe20000000f00 */
[----:B------:R-:W4:Y:S04]  /*2d380*/  LDL.LU R11, [R1+0x349c] ;  /* 0x00349c00010b7983 */ /* 0x000f280000300800 */
[----:B------:R-:W2:Y:S04]  /*2d390*/  LDL.LU R28, [R1+0x3498] ;  /* 0x00349800011c7983 */ /* 0x000ea80000300800 */
[----:B------:R-:W3:Y:S04]  /*2d3a0*/  LDL.LU R0, [R1+0x3494] ;  /* 0x0034940001007983 */ /* 0x000ee80000300800 */
[----:B------:R-:W3:Y:S04]  /*2d3b0*/  LDL.LU R2, [R1+0x3490] ;  /* 0x0034900001027983 */ /* 0x000ee80000300800 */
[----:B------:R1:W-:Y:S04]  /*2d3c0*/  STL.64 [R1+0x3470], R18 ;  /* 0x0034701201007387 */ /* 0x0003e80000100a00 */
[----:B------:R1:W-:Y:S04]  /*2d3d0*/  STL.64 [R1+0x3468], R16 ;  /* 0x0034681001007387 */ /* 0x0003e80000100a00 */
[----:B0-----:R0:W-:Y:S01]  /*2d3e0*/  STL.64 [R1+0x33e8], R14 ;  /* 0x0033e80e01007387 */ /* 0x0011e20000100a00 */
[----:B-1----:R-:W-:-:S02]  /*2d3f0*/  MOV R18, R6 ;  /* 0x0000000600127202 */ /* 0x002fc40000000f00 */
[----:B------:R-:W-:Y:S01]  /*2d400*/  MOV R17, R7 ;  /* 0x0000000700117202 */ /* 0x000fe20000000f00 */
[----:B------:R-:W-:Y:S01]  /*2d410*/  IMAD.MOV.U32 R19, RZ, RZ, R5 ;  /* 0x000000ffff137224 */ /* 0x000fe200078e0005 */
[----:B0-----:R-:W-:Y:S02]  /*2d420*/  MOV R14, R4 ;  /* 0x00000004000e7202 */ /* 0x001fe40000000f00 */
[----:B------:R-:W-:Y:S01]  /*2d430*/  MOV R15, R3 ;  /* 0x00000003000f7202 */ /* 0x000fe20000000f00 */
[----:B------:R4:W-:Y:S04]  /*2d440*/  STL.64 [R1+0x33e0], R12 ;  /* 0x0033e00c01007387 */ /* 0x0009e80000100a00 */
[----:B--2---:R-:W0:Y:S04]  /*2d450*/  LDSM.16.MT88.4 R4, [R28+UR6+0x24c00] ;  /* 0x024c00061c04783b */ /* 0x004e280008004200 */
[----:B------:R-:W-:Y:S01]  /*2d460*/  STL [R1+0x33f4], R28 ;  /* 0x0033f41c01007387 */ /* 0x000fe20000100800 */
[----:B----4-:R-:W-:Y:S03]  /*2d470*/  HMMA.16816.F32.BF16 R12, R20, R14, R8 ;  /* 0x0000000e140c723c */ /* 0x010fe60000041808 */
[----:B0-----:R3:W-:Y:S04]  /*2d480*/  STL [R1+0x33a4], R4 ;  /* 0x0033a40401007387 */ /* 0x0017e80000100800 */
[----:B------:R0:W-:Y:S04]  /*2d490*/  STL [R1+0x33a0], R5 ;  /* 0x0033a00501007387 */ /* 0x0001e80000100800 */
[----:B------:R-:W-:Y:S04]  /*2d4a0*/  STL [R1+0x339c], R6 ;  /* 0x00339c0601007387 */ /* 0x000fe80000100800 */
[----:B------:R1:W-:Y:S04]  /*2d4b0*/  STL [R1+0x3398], R7 ;  /* 0x0033980701007387 */ /* 0x0003e80000100800 */
[----:B------:R-:W2:Y:S04]  /*2d4c0*/  LDL.LU.64 R10, [R1+0x3488] ;  /* 0x00348800010a7983 */ /* 0x000ea80000300a00 */
[----:B------:R-:W2:Y:S01]  /*2d4d0*/  LDL.LU.64 R8, [R1+0x3480] ;  /* 0x0034800001087983 */ /* 0x000ea20000300a00 */
[----:B---3--:R-:W-:-:S02]  /*2d4e0*/  MOV R4, R2 ;  /* 0x0000000200047202 */ /* 0x008fc40000000f00 */
[----:B0-----:R-:W-:Y:S02]  /*2d4f0*/  MOV R5, R0 ;  /* 0x0000000000057202 */ /* 0x001fe40000000f00 */
[----:B------:R-:W-:Y:S01]  /*2d500*/  MOV R16, R29 ;  /* 0x0000001d00107202 */ /* 0x000fe20000000f00 */
[----:B------:R-:W-:Y:S04]  /*2d510*/  STL [R1+0x33fc], R14 ;  /* 0x0033fc0e01007387 */ /* 0x000fe80000100800 */
[----:B------:R-:W-:Y:S01]  /*2d520*/  STL [R1+0x33f8], R15 ;  /* 0x0033f80f01007387 */ /* 0x000fe20000100800 */
[----:B--2---:R-:W-:-:S15]  /*2d530*/  HMMA.16816.F32.BF16 R24, R8, R4, R24 ;  /* 0x000000040818723c */ /* 0x004fde0000041818 */
[----:B------:R-:W-:-:S09]  /*2d540*/  NOP ;  /* 0x0000000000007918 */ /* 0x000fd20000000000 */
[----:B------:R-:W-:Y:S01]  /*2d550*/  IMAD.MOV.U32 R29, RZ, RZ, R24 ;  /* 0x000000ffff1d7224 */ /* 0x000fe200078e0018 */
[----:B------:R-:W-:Y:S02]  /*2d560*/  MOV R22, R25 ;  /* 0x0000001900167202 */ /* 0x000fe40000000f00 */
[----:B------:R-:W2:Y:S02]  /*2d570*/  LDL.LU.64 R24, [R1+0x3478] ;  /* 0x0034780001187983 */ /* 0x000ea40000300a00 */
[----:B--2---:R-:W-:Y:S06]  /*2d580*/  HMMA.16816.F32.BF16 R16, R8, R24, R16 ;  /* 0x000000180810723c */ /* 0x004fec0000041810 */
[----:B-1----:R-:W-:Y:S01]  /*2d590*/  MOV R7, R24 ;  /* 0x0000001800077202 */ /* 0x002fe20000000f00 */
[----:B------:R-:W-:-:S15]  /*2d5a0*/  IMAD.MOV.U32 R6, RZ, RZ, R25 ;  /* 0x000000ffff067224 */ /* 0x000fde00078e0019 */
[----:B------:R-:W-:-:S01]  /*2d5b0*/  NOP ;  /* 0x0000000000007918 */ /* 0x000fc20000000000 */
[----:B------:R-:W-:Y:S04]  /*2d5c0*/  STL.64 [R1+0x50], R16 ;  /* 0x0000501001007387 */ /* 0x000fe80000100a00 */
[----:B------:R0:W-:Y:S04]  /*2d5d0*/  STL.64 [R1+0x58], R18 ;  /* 0x0000581201007387 */ /* 0x0001e80000100a00 */
[----:B0-----:R-:W2:Y:S04]  /*2d5e0*/  LDL.LU.64 R18, [R1+0x3470] ;  /* 0x0034700001127983 */ /* 0x001ea80000300a00 */
[----:B------:R-:W2:Y:S04]  /*2d5f0*/  LDL.LU.64 R16, [R1+0x3468] ;  /* 0x0034680001107983 */ /* 0x000ea80000300a00 */
[----:B------:R-:W2:Y:S01]  /*2d600*/  LDL.LU.64 R24, [R1+0x3460] ;  /* 0x0034600001187983 */ /* 0x000ea20000300a00 */
[----:B------:R-:W-:-:S02]  /*2d610*/  MOV R3, R26 ;  /* 0x0000001a00037202 */ /* 0x000fc40000000f00 */
[----:B------:R-:W-:Y:S02]  /*2d620*/  MOV R2, R27 ;  /* 0x0000001b00027202 */ /* 0x000fe40000000f00 */
[----:B--2---:R-:W-:Y:S01]  /*2d630*/  HMMA.16816.F32.BF16 R24, R8, R24, R16 ;  /* 0x000000180818723c */ /* 0x004fe20000041810 */
[----:B------:R-:W2:-:S15]  /*2d640*/  LDL.LU.64 R16, [R1+0x3458] ;  /* 0x0034580001107983 */ /* 0x000e9e0000300a00 */
[----:B------:R-:W-:-:S08]  /*2d650*/  NOP ;  /* 0x0000000000007918 */ /* 0x000fd00000000000 */
[----:B------:R-:W-:Y:S02]  /*2d660*/  MOV R28, R26 ;  /* 0x0000001a001c7202 */ /* 0x000fe40000000f00 */
[----:B------:R-:W-:Y:S02]  /*2d670*/  MOV R0, R27 ;  /* 0x0000001b00007202 */ /* 0x000fe40000000f00 */
[----:B------:R-:W-:Y:S02]  /*2d680*/  MOV R14, R24 ;  /* 0x00000018000e7202 */ /* 0x000fe40000000f00 */
[----:B------:R-:W-:Y:S01]  /*2d690*/  MOV R15, R25 ;  /* 0x00000019000f7202 */ /* 0x000fe20000000f00 */
[----:B------:R-:W3:Y:S04]  /*2d6a0*/  LDL.LU.64 R26, [R1+0x3450] ;  /* 0x00345000011a7983 */ /* 0x000ee80000300a00 */
[----:B------:R-:W4:Y:S04]  /*2d6b0*/  LDL.LU.64 R24, [R1+0x3448] ;  /* 0x0034480001187983 */ /* 0x000f280000300a00 */
[----:B------:R3:W-:Y:S04]  /*2d6c0*/  STL.64 [R1+0x3408], R14 ;  /* 0x0034080e01007387 */ /* 0x0007e80000100a00 */
[----:B------:R4:W-:Y:S01]  /*2d6d0*/  STL.64 [R1+0x3400], R12 ;  /* 0x0034000c01007387 */ /* 0x0009e20000100a00 */
[----:B---3--:R-:W-:Y:S01]  /*2d6e0*/  MOV R14, R26 ;  /* 0x0000001a000e7202 */ /* 0x008fe20000000f00 */
[----:B----4-:R-:W-:Y:S01]  /*2d6f0*/  IMAD.MOV.U32 R12, RZ, RZ, R24 ;  /* 0x000000ffff0c7224 */ /* 0x010fe200078e0018 */
[----:B------:R-:W-:Y:S01]  /*2d700*/  MOV R15, R27 ;  /* 0x0000001b000f7202 */ /* 0x000fe20000000f00 */
[----:B------:R-:W3:Y:S01]  /*2d710*/  LDL.LU R24, [R1+0x3444] ;  /* 0x0034440001187983 */ /* 0x000ee20000300800 */
[----:B------:R-:W-:-:S03]  /*2d720*/  MOV R13, R25 ;  /* 0x00000019000d7202 */ /* 0x000fc60000000f00 */
[----:B------:R-:W3:Y:S04]  /*2d730*/  LDL.LU R25, [R1+0x3440] ;  /* 0x0034400001197983 */ /* 0x000ee80000300800 */
[----:B------:R-:W3:Y:S04]  /*2d740*/  LDL.LU R26, [R1+0x343c] ;  /* 0x00343c00011a7983 */ /* 0x000ee80000300800 */
[----:B------:R-:W3:Y:S04]  /*2d750*/  LDL.LU R27, [R1+0x3438] ;  /* 0x00343800011b7983 */ /* 0x000ee80000300800 */
[----:B------:R-:W-:Y:S04]  /*2d760*/  STL.64 [R1+0x3418], R14 ;  /* 0x0034180e01007387 */ /* 0x000fe80000100a00 */
[----:B------:R0:W-:Y:S04]  /*2d770*/  STL.64 [R1+0x3410], R12 ;  /* 0x0034100c01007387 */ /* 0x0001e80000100a00 */
[----:B0-----:R-:W4:Y:S04]  /*2d780*/  LDL.LU R12, [R1+0x20] ;  /* 0x00002000010c7983 */ /* 0x001f280000300800 */
[----:B------:R-:W4:Y:S04]  /*2d790*/  LDL.LU R13, [R1+0x24] ;  /* 0x00002400010d7983 */ /* 0x000f280000300800 */
[----:B------:R-:W4:Y:S04]  /*2d7a0*/  LDL.LU R14, [R1+0x28] ;  /* 0x00002800010e7983 */ /* 0x000f280000300800 */
[----:B------:R-:W4:Y:S04]  /*2d7b0*/  LDL.LU R15, [R1+0x2c] ;  /* 0x00002c00010f7983 */ /* 0x000f280000300800 */
[----:B------:R-:W4:Y:S04]  /*2d7c0*/  LDL R23, [R1+0x144] ;  /* 0x0001440001177983 */ /* 0x000f280000100800 */
[----:B------:R-:W4:Y:S01]  /*2d7d0*/  LDL.LU.64 R18, [R1+0x3430] ;  /* 0x0034300001127983 */ /* 0x000f220000300a00 */
[----:B--2---:R-:W-:Y:S01]  /*2d7e0*/  MOV R21, R16 ;  /* 0x0000001000157202 */ /* 0x004fe20000000f00 */
[----:B------:R-:W-:Y:S01]  /*2d7f0*/  IMAD.MOV.U32 R20, RZ, RZ, R17 ;  /* 0x000000ffff147224 */ /* 0x000fe200078e0011 */
[----:B---3--:R-:W-:Y:S01]  /*2d800*/  HMMA.16816.F32.BF16 R24, R8, R16, R24 ;  /* 0x000000100818723c */ /* 0x008fe20000041818 */
[----:B------:R-:W2:Y:S06]  /*2d810*/  LDL.LU.64 R16, [R1+0x3428] ;  /* 0x0034280001107983 */ /* 0x000eac0000300a00 */
[----:B----4-:R-:W-:-:S02]  /*2d820*/  MOV R8, R19 ;  /* 0x0000001300087202 */ /* 0x010fc40000000f00 */
[----:B------:R-:W2:Y:S04]  /*2d830*/  LDL.LU R19, [R1+0x3420] ;  /* 0x0034200001137983 */ /* 0x000ea80000300800 */
[----:B------:R-:W3:Y:S04]  /*2d840*/  LDL.LU R9, [R1+0x4] ;  /* 0x0000040001097983 */ /* 0x000ee80000300800 */
[----:B------:R-:W3:Y:S04]  /*2d850*/  LDL.LU R10, [R1+0x8] ;  /* 0x00000800010a7983 */ /* 0x000ee80000300800 */
[----:B------:R-:W3:Y:S04]  /*2d860*/  LDL.LU R11, [R1+0xc] ;  /* 0x00000c00010b7983 */ /* 0x000ee80000300800 */
[----:B------:R-:W-:Y:S04]  /*2d870*/  STL.64 [R1+0x33b0], R26 ;  /* 0x0033b01a01007387 */ /* 0x000fe80000100a00 */
[----:B------:R0:W-:Y:S02]  /*2d880*/  STL.64 [R1+0x33a8], R24 ;  /* 0x0033a81801007387 */ /* 0x0001e40000100a00 */
[----:B0-----:R-:W-:Y:S01]  /*2d890*/  MOV R25, R6 ;  /* 0x0000000600197202 */ /* 0x001fe20000000f00 */
[----:B--2---:R-:W-:-:S15]  /*2d8a0*/  HMMA.16816.F32.BF16 R12, R16, R4, R12 ;  /* 0x00000004100c723c */ /* 0x004fde000004180c */
[----:B------:R-:W-:-:S08]  /*2d8b0*/  NOP ;  /* 0x0000000000007918 */ /* 0x000fd00000000000 */
[----:B------:R0:W-:Y:S01]  /*2d8c0*/  STL [R1+0x20], R12 ;  /* 0x0000200c01007387 */ /* 0x0001e20000100800 */
[----:B------:R-:W-:Y:S01]  /*2d8d0*/  IMAD.MOV.U32 R5, RZ, RZ, R14 ;  /* 0x000000ffff057224 */ /* 0x000fe200078e000e */
[----:B------:R-:W-:Y:S02]  /*2d8e0*/  MOV R6, R15 ;  /* 0x0000000f00067202 */ /* 0x000fe40000000f00 */
[----:B------:R-:W-:Y:S01]  /*2d8f0*/  MOV R4, R13 ;  /* 0x0000000d00047202 */ /* 0x000fe20000000f00 */
[----:B------:R-:W2:Y:S04]  /*2d900*/  LDL.LU.64 R14, [R1+0x3418] ;  /* 0x00341800010e7983 */ /* 0x000ea80000300a00 */
[----:B0-----:R-:W2:Y:S01]  /*2d910*/  LDL.LU.64 R12, [R1+0x3410] ;  /* 0x00341000010c7983 */ /* 0x001ea20000300a00 */
[----:B------:R-:W-:-:S07]  /*2d920*/  MOV R24, R7 ;  /* 0x0000000700187202 */ /* 0x000fce0000000f00 */
[----:B--2---:R-:W-:Y:S01]  /*2d930*/  HMMA.16816.F32.BF16 R24, R16, R24, R12 ;  /* 0x000000181018723c */ /* 0x004fe2000004180c */
[----:B------:R-:W2:Y:S04]  /*2d940*/  LDL.LU.64 R14, [R1+0x3408] ;  /* 0x00340800010e7983 */ /* 0x000ea80000300a00 */
[----:B------:R-:W4:-:S15]  /*2d950*/  LDL.LU.64 R12, [R1+0x3400] ;  /* 0x00340000010c7983 */ /* 0x000f1e0000300a00 */
[----:B------:R-:W-:-:S03]  /*2d960*/  NOP ;  /* 0x0000000000007918 */ /* 0x000fc60000000000 */
[----:B------:R-:W-:Y:S04]  /*2d970*/  STL [R1+0x14], R25 ;  /* 0x0000141901007387 */ /* 0x000fe80000100800 */
[----:B------:R0:W-:Y:S01]  /*2d980*/  STL.64 [R1+0x18], R26 ;  /* 0x0000181a01007387 */ /* 0x0001e20000100a00 */
[----:B------:R-:W-:Y:S01]  /*2d990*/  MOV R7, R24 ;  /* 0x0000001800077202 */ /* 0x000fe20000000f00 */
[----:B0-----:R-:W-:Y:S01]  /*2d9a0*/  IMAD.MOV.U32 R26, RZ, RZ, R28 ;  /* 0x000000ffff1a7224 */ /* 0x001fe200078e001c */
[----:B------:R-:W-:Y:S02]  /*2d9b0*/  MOV R27, R0 ;  /* 0x00000000001b7202 */ /* 0x000fe40000000f00 */
[----:B--2---:R-:W-:Y:S02]  /*2d9c0*/  MOV R24, R14 ;  /* 0x0000000e00187202 */ /* 0x004fe40000000f00 */
[----:B------:R-:W-:Y:S01]  /*2d9d0*/  MOV R25, R15 ;  /* 0x0000000f00197202 */ /* 0x000fe20000000f00 */
[----:B------:R-:W4:Y:S04]  /*2d9e0*/  LDL.LU R14, [R1+0x33fc] ;  /* 0x0033fc00010e7983 */ /* 0x000f280000300800 */
[----:B------:R-:W4:Y:S04]  /*2d9f0*/  LDL.LU R15, [R1+0x33f8] ;  /* 0x0033f800010f7983 */ /* 0x000f280000300800 */
[----:B------:R-:W2:Y:S04]  /*2da00*/  LDL.LU R28, [R1+0x33f4] ;  /* 0x0033f400011c7983 */ /* 0x000ea80000300800 */
[----:B------:R-:W4:Y:S04]  /*2da10*/  LDL.LU R0, [R1+0x33f0] ;  /* 0x0033f00001007983 */ /* 0x000f280000300800 */
[----:B------:R0:W-:Y:S04]  /*2da20*/  STL.64 [R1+0x33d0], R26 ;  /* 0x0033d01a01007387 */ /* 0x0001e80000100a00 */
[----:B------:R-:W-:Y:S04]  /*2da30*/  STL.64 [R1+0x33c8], R24 ;  /* 0x0033c81801007387 */ /* 0x000fe80000100a00 */
[----:B0-----:R-:W3:Y:S04]  /*2da40*/  LDL.LU.64 R26, [R1+0x88] ;  /* 0x00008800011a7983 */ /* 0x001ee80000300a00 */
[----:B---3--:R-:W-:Y:S04]  /*2da50*/  STL.64 [R1+0x33d8], R26 ;  /* 0x0033d81a01007387 */ /* 0x008fe80000100a00 */
[----:B------:R-:W-:Y:S04]  /*2da60*/  STL.64 [R1+0x33c0], R6 ;  /* 0x0033c00601007387 */ /* 0x000fe80000100a00 */
[----:B------:R0:W-:Y:S04]  /*2da70*/  STL.64 [R1+0x33b8], R4 ;  /* 0x0033b80401007387 */ /* 0x0001e80000100a00 */
[----:B0-----:R-:W3:Y:S01]  /*2da80*/  LDL.LU.64 R4, [R1+0x90] ;  /* 0x0000900001047983 */ /* 0x001ee20000300a00 */
[----:B------:R-:W-:-:S02]  /*2da90*/  MOV R24, R29 ;  /* 0x0000001d00187202 */ /* 0x000fc40000000f00 */
[----:B------:R-:W-:Y:S01]  /*2daa0*/  MOV R26, R3 ;  /* 0x00000003001a7202 */ /* 0x000fe20000000f00 */
[----:B------:R-:W-:Y:S01]  /*2dab0*/  IMAD.MOV.U32 R27, RZ, RZ, R2 ;  /* 0x000000ffff1b7224 */ /* 0x000fe200078e0002 */
[----:B------:R-:W2:Y:S01]  /*2dac0*/  LDL.LU.64 R6, [R1+0x98] ;  /* 0x0000980001067983 */ /* 0x000ea20000300a00 */
[----:B------:R-:W-:Y:S01]  /*2dad0*/  MOV R25, R22 ;  /* 0x0000001600197202 */ /* 0x000fe20000000f00 */
[----:B---3--:R-:W-:-:S15]  /*2dae0*/  HMMA.16816.F32.BF16 R8, R16, R4, R8 ;  /* 0x000000041008723c */ /* 0x008fde0000041808 */
[----:B------:R-:W-:-:S08]  /*2daf0*/  NOP ;  /* 0x0000000000007918 */ /* 0x000fd00000000000 */
[----:B------:R-:W-:Y:S01]  /*2db00*/  STL [R1], R8 ;  /* 0x0000000801007387 */ /* 0x000fe20000100800 */
[----:B------:R-:W-:Y:S02]  /*2db10*/  MOV R29, R9 ;  /* 0x00000009001d7202 */ /* 0x000fe40000000f00 */
[----:B------:R-:W-:Y:S02]  /*2db20*/  MOV R3, R10 ;  /* 0x0000000a00037202 */ /* 0x000fe40000000f00 */
[----:B------:R-:W-:Y:S02]  /*2db30*/  MOV R2, R11 ;  /* 0x0000000b00027202 */ /* 0x000fe40000000f00 */
[----:B------:R-:W0:Y:S04]  /*2db40*/  LDSM.16.MT88.4 R8, [R23+UR6+0x25000] ;  /* 0x025000061708783b */ /* 0x000e280008004200 */
[----:B0-----:R0:W-:Y:S04]  /*2db50*/  STL.64 [R1+0x3350], R10 ;  /* 0x0033500a01007387 */ /* 0x0011e80000100a00 */
[----:B------:R1:W-:Y:S04]  /*2db60*/  STL.64 [R1+0x3348], R8 ;  /* 0x0033480801007387 */ /* 0x0003e80000100a00 */
[----:B0-----:R-:W3:Y:S01]  /*2db70*/  LDL.LU R10, [R1+0x108] ;  /* 0x00010800010a7983 */ /* 0x001ee20000300800 */
[----:B-1----:R-:W-:Y:S01]  /*2db80*/  MOV R8, R21 ;  /* 0x0000001500087202 */ /* 0x002fe20000000f00 */
[----:B------:R-:W-:-:S02]  /*2db90*/  IMAD.MOV.U32 R9, RZ, RZ, R20 ;  /* 0x000000ffff097224 */ /* 0x000fc400078e0014 */
[----:B------:R-:W3:Y:S04]  /*2dba0*/  LDL.LU R11, [R1+0x10c] ;  /* 0x00010c00010b7983 */ /* 0x000ee80000300800 */
[----:B----4-:R-:W0:Y:S04]  /*2dbb0*/  LDSM.16.M88.4 R20, [R0+UR6+0x280] ;  /* 0x000280060014783b */ /* 0x010e280008000200 */
[----:B0-----:R-:W-:Y:S04]  /*2dbc0*/  STL.64 [R1+0xd0], R20 ;  /* 0x0000d01401007387 */ /* 0x001fe80000100a00 */
[----:B------:R-:W-:Y:S04]  /*2dbd0*/  STL.64 [R1+0xd8], R22 ;  /* 0x0000d81601007387 */ /* 0x000fe80000100a00 */
        /* <DEDUP_REMOVED lines=10> */
[----:B--2---:R-:W0:Y:S04]  /*2dc80*/  LDSM.16.MT88.4 R20, [R28+UR6+0x25000] ;  /* 0x025000061c14783b */ /* 0x004e280008004200 */
[----:B------:R-:W-:Y:S01]  /*2dc90*/  STL [R1+0x3368], R28 ;  /* 0x0033681c01007387 */ /* 0x000fe20000100800 */
[----:B------:R-:W-:Y:S03]  /*2dca0*/  HMMA.16816.F32.BF16 R16, R16, R8, R12 ;  /* 0x000000081010723c */ /* 0x000fe6000004180c */
        /* <DEDUP_REMOVED lines=9> */
[----:B------:R1:W-:Y:S04]  /*2dd40*/  STL [R1+0x38], R18 ;  /* 0x0000381201007387 */ /* 0x0003e80000100800 */
[----:B------:R4:W-:Y:S04]  /*2dd50*/  STL [R1+0x336c], R19 ;  /* 0x00336c1301007387 */ /* 0x0009e80000100800 */
[----:B0-----:R-:W3:Y:S04]  /*2dd60*/  LDL.LU R16, [R1+0x50] ;  /* 0x0000500001107983 */ /* 0x001ee80000300800 */
[----:B------:R-:W3:Y:S04]  /*2dd70*/  LDL.LU R17, [R1+0x54] ;  /* 0x0000540001117983 */ /* 0x000ee80000300800 */
[----:B-1----:R-:W3:Y:S04]  /*2dd80*/  LDL.LU R18, [R1+0x58] ;  /* 0x0000580001127983 */ /* 0x002ee80000300800 */
[----:B----4-:R-:W3:Y:S01]  /*2dd90*/  LDL.LU R19, [R1+0x5c] ;  /* 0x00005c0001137983 */ /* 0x010ee20000300800 */
[----:B--2---:R-:W-:-:S15]  /*2dda0*/  HMMA.16816.F32.BF16 R24, R12, R22, R24 ;  /* 0x000000160c18723c */ /* 0x004fde0000041818 */
[----:B------:R-:W-:-:S08]  /*2ddb0*/  NOP ;  /* 0x0000000000007918 */ /* 0x000fd00000000000 */
[----:B------:R-:W-:Y:S04]  /*2ddc0*/  STL.64 [R1+0x40], R24 ;  /* 0x0000401801007387 */ /* 0x000fe80000100a00 */
[----:B------:R0:W-:Y:S01]  /*2ddd0*/  STL [R1+0x48], R26 ;  /* 0x0000481a01007387 */ /* 0x0001e20000100800 */
[----:B------:R-:W-:-:S03]  /*2dde0*/  MOV R28, R27 ;  /* 0x0000001b001c7202 */ /* 0x000fc60000000f00 */
[----:B0-----:R-:W3:Y:S02]  /*2ddf0*/  LDL.LU.64 R26, [R1+0x33d8] ;  /* 0x0033d800011a7983 */ /* 0x001ee40000300a00 */
[----:B---3--:R-:W-:Y:S06]  /*2de00*/  HMMA.16816.F32.BF16 R16, R12, R26, R16 ;  /* 0x0000001a0c10723c */ /* 0x008fec0000041810 */
[----:B------:R-:W-:Y:S02]  /*2de10*/  MOV R21, R26 ;  /* 0x0000001a00157202 */ /* 0x000fe40000000f00 */
[----:B------:R-:W-:-:S02]  /*2de20*/  MOV R9, R27 ;  /* 0x0000001b00097202 */ /* 0x000fc40000000f00 */
[----:B------:R-:W2:Y:S04]  /*2de30*/  LDL.LU.64 R26, [R1+0x33d0] ;  /* 0x0033d000011a7983 */ /* 0x000ea80000300a00 */
[----:B------:R-:W2:Y:S01]  /*2de40*/  LDL.LU.64 R24, [R1+0x33c8] ;  /* 0x0033c80001187983 */ /* 0x000ea20000300a00 */
[----:B------:R-:W-:Y:S01]  /*2de50*/  MOV R20, R6 ;  /* 0x0000000600147202 */ /* 0x000fe20000000f00 */
[----:B------:R-:W-:-:S07]  /*2de60*/  IMAD.MOV.U32 R0, RZ, RZ, R7 ;  /* 0x000000ffff007224 */ /* 0x000fce00078e0007 */
[----:B------:R-:W-:Y:S04]  /*2de70*/  STL.64 [R1+0x50], R16 ;  /* 0x0000501001007387 */ /* 0x000fe80000100a00 */
[----:B------:R0:W-:Y:S01]  /*2de80*/  STL [R1+0x58], R18 ;  /* 0x0000581201007387 */ /* 0x0001e20000100800 */
[----:B--2---:R-:W-:Y:S03]  /*2de90*/  HMMA.16816.F32.BF16 R24, R12, R6, R24 ;  /* 0x000000060c18723c */ /* 0x004fe60000041818 */
[----:B------:R-:W2:Y:S04]  /*2dea0*/  LDL.LU.64 R6, [R1+0x33c0] ;  /* 0x0033c00001067983 */ /* 0x000ea80000300a00 */
[----:B------:R-:W3:-:S15]  /*2deb0*/  LDL.LU.64 R4, [R1+0x33b8] ;  /* 0x0033b80001047983 */ /* 0x000ede0000300a00 */
[----:B------:R-:W-:-:S02]  /*2dec0*/  NOP ;  /* 0x0000000000007918 */ /* 0x000fc40000000000 */
[----:B0-----:R-:W-:Y:S02]  /*2ded0*/  MOV R18, R24 ;  /* 0x0000001800127202 */ /* 0x001fe40000000f00 */
[----:B------:R-:W-:Y:S02]  /*2dee0*/  MOV R16, R26 ;  /* 0x0000001a00107202 */ /* 0x000fe40000000f00 */
[----:B------:R-:W-:Y:S02]  /*2def0*/  MOV R8, R27 ;  /* 0x0000001b00087202 */ /* 0x000fe40000000f00 */
[----:B------:R-:W-:Y:S01]  /*2df00*/  MOV R17, R25 ;  /* 0x0000001900117202 */ /* 0x000fe20000000f00 */
[----:B------:R-:W4:Y:S04]  /*2df10*/  LDL.LU.64 R26, [R1+0x33b0] ;  /* 0x0033b000011a7983 */ /* 0x000f280000300a00 */
[----:B------:R-:W4:Y:S04]  /*2df20*/  LDL.LU.64 R24, [R1+0x33a8] ;  /* 0x0033a80001187983 */ /* 0x000f280000300a00 */
[----:B------:R0:W-:Y:S04]  /*2df30*/  STL.64 [R1+0x3378], R18 ;  /* 0x0033781201007387 */ /* 0x0001e80000100a00 */
[----:B------:R1:W-:Y:S01]  /*2df40*/  STL.64 [R1+0x3370], R16 ;  /* 0x0033701001007387 */ /* 0x0003e20000100a00 */
[----:B0-----:R-:W-:Y:S01]  /*2df50*/  IMAD.MOV.U32 R18, RZ, RZ, R21 ;  /* 0x000000ffff127224 */ /* 0x001fe200078e0015 */
[----:B------:R-:W-:-:S05]  /*2df60*/  MOV R19, R9 ;  /* 0x0000000900137202 */ /* 0x000fca0000000f00 */
[----:B------:R0:W-:Y:S04]  /*2df70*/  STL.64 [R1+0x3390], R18 ;  /* 0x0033901201007387 */ /* 0x0001e80000100a00 */
[----:B-1----:R-:W4:Y:S01]  /*2df80*/  LDL.LU R16, [R1+0x20] ;  /* 0x0000200001107983 */ /* 0x002f220000300800 */
[----:B---3--:R-:W-:Y:S02]  /*2df90*/  MOV R17, R4 ;  /* 0x0000000400117202 */ /* 0x008fe40000000f00 */
[----:B0-----:R-:W-:Y:S01]  /*2dfa0*/  MOV R18, R5 ;  /* 0x0000000500127202 */ /* 0x001fe20000000f00 */
[----:B------:R-:W3:Y:S04]  /*2dfb0*/  LDL.LU R4, [R1+0x33a4] ;  /* 0x0033a40001047983 */ /* 0x000ee80000300800 */
[----:B------:R-:W3:Y:S01]  /*2dfc0*/  LDL.LU R5, [R1+0x33a0] ;  /* 0x0033a00001057983 */ /* 0x000ee20000300800 */
[----:B--2---:R-:W-:-:S03]  /*2dfd0*/  MOV R19, R6 ;  /* 0x0000000600137202 */ /* 0x004fc60000000f00 */
[----:B------:R-:W3:Y:S04]  /*2dfe0*/  LDL.LU R6, [R1+0x339c] ;  /* 0x00339c0001067983 */ /* 0x000ee80000300800 */
[----:B------:R-:W-:Y:S04]  /*2dff0*/  STL.64 [R1+0x3388], R10 ;  /* 0x0033880a01007387 */ /* 0x000fe80000100a00 */
[----:B------:R0:W-:Y:S02]  /*2e000*/  STL [R1+0x3380], R8 ;  /* 0x0033800801007387 */ /* 0x0001e40000100800 */
[----:B0-----:R-:W-:-:S02]  /*2e010*/  IMAD.MOV.U32 R8, RZ, RZ, R7 ;  /* 0x000000ffff087224 */ /* 0x001fc400078e0007 */
[----:B------:R-:W3:Y:S04]  /*2e020*/  LDL.LU R7, [R1+0x3398] ;  /* 0x0033980001077983 */ /* 0x000ee80000300800 */
[----:B------:R-:W2:Y:S01]  /*2e030*/  LDL.LU R9, [R1+0x14] ;  /* 0x0000140001097983 */ /* 0x000ea20000300800 */
[----:B----4-:R-:W-:Y:S03]  /*2e040*/  HMMA.16816.F32.BF16 R24, R12, R10, R24 ;  /* 0x0000000a0c18723c */ /* 0x010fe60000041818 */
[----:B------:R-:W2:Y:S04]  /*2e050*/  LDL.LU R10, [R1+0x18] ;  /* 0x00001800010a7983 */ /* 0x000ea80000300800 */
[----:B------:R-:W2:-:S15]  /*2e060*/  LDL.LU R11, [R1+0x1c] ;  /* 0x00001c00010b7983 */ /* 0x000e9e0000300800 */
[----:B------:R-:W-:-:S01]  /*2e070*/  NOP ;  /* 0x0000000000007918 */ /* 0x000fc20000000000 */
[----:B------:R-:W-:Y:S04]  /*2e080*/  STL [R1+0x32fc], R25 ;  /* 0x0032fc1901007387 */ /* 0x000fe80000100800 */
[----:B------:R-:W-:Y:S04]  /*2e090*/  STL [R1+0x32f8], R26 ;  /* 0x0032f81a01007387 */ /* 0x000fe80000100800 */
[----:B------:R-:W-:Y:S01]  /*2e0a0*/  STL [R1+0x32f4], R27 ;  /* 0x0032f41b01007387 */ /* 0x000fe20000100800 */
[----:B---3--:R-:W-:-:S15]  /*2e0b0*/  HMMA.16816.F32.BF16 R16, R4, R22, R16 ;  /* 0x000000160410723c */ /* 0x008fde0000041810 */
[----:B------:R-:W-:-:S08]  /*2e0c0*/  NOP ;  /* 0x0000000000007918 */ /* 0x000fd00000000000 */
[----:B------:R0:W-:Y:S01]  /*2e0d0*/  STL [R1+0x2c], R19 ;  /* 0x00002c1301007387 */ /* 0x0001e20000100800 */
[----:B------:R-:W-:-:S03]  /*2e0e0*/  IMAD.MOV.U32 R23, RZ, RZ, R18 ;  /* 0x000000ffff177224 */ /* 0x000fc600078e0012 */
[----:B0-----:R-:W2:Y:S01]  /*2e0f0*/  LDL.LU.64 R18, [R1+0x3390] ;  /* 0x0033900001127983 */ /* 0x001ea20000300a00 */
[----:B------:R-:W-:Y:S02]  /*2e100*/  MOV R21, R16 ;  /* 0x0000001000157202 */ /* 0x000fe40000000f00 */
[----:B------:R-:W-:Y:S02]  /*2e110*/  MOV R22, R17 ;  /* 0x0000001100167202 */ /* 0x000fe40000000f00 */
[----:B------:R-:W-:Y:S01]  /*2e120*/  MOV R14, R20 ;  /* 0x00000014000e7202 */ /* 0x000fe20000000f00 */
[----:B--2---:R-:W-:Y:S01]  /*2e130*/  HMMA.16816.F32.BF16 R16, R4, R18, R8 ;  /* 0x000000120410723c */ /* 0x004fe20000041808 */
[----:B------:R-:W2:Y:S04]  /*2e140*/  LDL.LU.64 R10, [R1+0x3388] ;  /* 0x00338800010a7983 */ /* 0x000ea80000300a00 */
[----:B------:R-:W3:-:S15]  /*2e150*/  LDL.LU R8, [R1+0x3380] ;  /* 0x0033800001087983 */ /* 0x000ede0000300800 */
[----:B------:R-:W-:-:S04]  /*2e160*/  NOP ;  /* 0x0000000000007918 */ /* 0x000fc80000000000 */
[----:B------:R-:W-:Y:S02]  /*2e170*/  MOV R27, R18 ;  /* 0x00000012001b7202 */ /* 0x000fe40000000f00 */
[----:B------:R-:W-:Y:S02]  /*2e180*/  MOV R20, R19 ;  /* 0x0000001300147202 */ /* 0x000fe40000000f00 */
[----:B------:R-:W-:Y:S02]  /*2e190*/  MOV R25, R16 ;  /* 0x0000001000197202 */ /* 0x000fe40000000f00 */
[----:B------:R-:W-:Y:S01]  /*2e1a0*/  MOV R26, R17 ;  /* 0x00000011001a7202 */ /* 0x000fe20000000f00 */
[----:B------:R-:W4:Y:S04]  /*2e1b0*/  LDL.LU.64 R18, [R1+0x3378] ;  /* 0x0033780001127983 */ /* 0x000f280000300a00 */
[----:B------:R-:W2:Y:S04]  /*2e1c0*/  LDL.LU.64 R16, [R1+0x3370] ;  /* 0x0033700001107983 */ /* 0x000ea80000300a00 */
[----:B------:R-:W3:Y:S04]  /*2e1d0*/  LDL R9, [R1+0x144] ;  /* 0x0001440001097983 */ /* 0x000ee80000100800 */
[----:B------:R-:W-:Y:S04]  /*2e1e0*/  STL.64 [R1+0x3318], R22 ;  /* 0x0033181601007387 */ /* 0x000fe80000100a00 */
[----:B------:R0:W-:Y:S04]  /*2e1f0*/  STL.64 [R1+0x3310], R20 ;  /* 0x0033101401007387 */ /* 0x0001e80000100a00 */
[----:B0-----:R-:W2:Y:S04]  /*2e200*/  LDL.LU R20, [R1] ;  /* 0x0000000001147983 */ /* 0x001ea80000300800 */
[----:B------:R-:W-:Y:S04]  /*2e210*/  STL.64 [R1+0x3308], R26 ;  /* 0x0033081a01007387 */ /* 0x000fe80000100a00 */
[----:B------:R0:W-:Y:S04]  /*2e220*/  STL.64 [R1+0x3300], R24 ;  /* 0x0033001801007387 */ /* 0x0001e80000100a00 */
[----:B0-----:R-:W4:Y:S04]  /*2e230*/  LDL R24, [R1+0xf0] ;  /* 0x0000f00001187983 */ /* 0x001f280000100800 */
[----:B------:R-:W4:Y:S04]  /*2e240*/  LDL R25, [R1+0xf4] ;  /* 0x0000f40001197983 */ /* 0x000f280000100800 */
[----:B----4-:R0:W-:Y:S04]  /*2e250*/  STL.64 [R1+0x3320], R24 ;  /* 0x0033201801007387 */ /* 0x0101e80000100a00 */
[----:B0-----:R-:W4:Y:S04]  /*2e260*/  LDL.LU R24, [R1+0x50] ;  /* 0x0000500001187983 */ /* 0x001f280000300800 */
[----:B------:R-:W4:Y:S04]  /*2e270*/  LDL.LU R25, [R1+0x54] ;  /* 0x0000540001197983 */ /* 0x000f280000300800 */
[----:B------:R-:W3:Y:S01]  /*2e280*/  LDL.LU R26, [R1+0x58] ;  /* 0x00005800011a7983 */ /* 0x000ee20000300800 */
[----:B------:R-:W-:-:S03]  /*2e290*/  MOV R27, R19 ;  /* 0x00000013001b7202 */ /* 0x000fc60000000f00 */
[----:B------:R-:W4:Y:S01]  /*2e2a0*/  LDL.LU R19, [R1+0x336c] ;  /* 0x00336c0001137983 */ /* 0x000f220000300800 */
[----:B------:R-:W-:Y:S01]  /*2e2b0*/  MOV R15, R0 ;  /* 0x00000000000f7202 */ /* 0x000fe20000000f00 */
[----:B------:R-:W-:Y:S01]  /*2e2c0*/  IMAD.MOV.U32 R21, RZ, RZ, R29 ;  /* 0x000000ffff157224 */ /* 0x000fe200078e001d */
[----:B------:R-:W-:Y:S02]  /*2e2d0*/  MOV R22, R3 ;  /* 0x0000000300167202 */ /* 0x000fe40000000f00 */
[----:B------:R-:W-:-:S07]  /*2e2e0*/  MOV R23, R2 ;  /* 0x0000000200177202 */ /* 0x000fce0000000f00 */
[----:B--2---:R-:W-:Y:S01]  /*2e2f0*/  HMMA.16816.F32.BF16 R12, R4, R14, R20 ;  /* 0x0000000e040c723c */ /* 0x004fe20000041814 */
[----:B---3--:R-:W-:Y:S04]  /*2e300*/  STL.64 [R1+0x3340], R26 ;  /* 0x0033401a01007387 */ /* 0x008fe80000100a00 */
[----:B----4-:R0:W-:Y:S04]  /*2e310*/  STL.64 [R1+0x3338], R24 ;  /* 0x0033381801007387 */ /* 0x0101e80000100a00 */
[----:B0-----:R-:W2:Y:S04]  /*2e320*/  LDL.LU R24, [R1+0x40] ;  /* 0x0000400001187983 */ /* 0x001ea80000300800 */
[----:B------:R-:W2:Y:S04]  /*2e330*/  LDL.LU R25, [R1+0x44] ;  /* 0x0000440001197983 */ /* 0x000ea80000300800 */
[----:B------:R-:W3:Y:S01]  /*2e340*/  LDL.LU R26, [R1+0x48] ;  /* 0x00004800011a7983 */ /* 0x000ee20000300800 */
[----:B------:R-:W-:-:S03]  /*2e350*/  MOV R27, R28 ;  /* 0x0000001c001b7202 */ /* 0x000fc60000000f00 */
[----:B------:R-:W4:Y:S03]  /*2e360*/  LDL.LU R28, [R1+0x3368] ;  /* 0x00336800011c7983 */ /* 0x000f260000300800 */
[----:B------:R-:W-:Y:S02]  /*2e370*/  MOV R3, R12 ;  /* 0x0000000c00037202 */ /* 0x000fe40000000f00 */
[----:B------:R-:W-:Y:S01]  /*2e380*/  MOV R29, R13 ;  /* 0x0000000d001d7202 */ /* 0x000fe20000000f00 */
[----:B------:R-:W-:Y:S01]  /*2e390*/  IMAD.MOV.U32 R2, RZ, RZ, R14 ;  /* 0x000000ffff027224 */ /* 0x000fe200078e000e */
[----:B------:R-:W-:Y:S02]  /*2e3a0*/  MOV R0, R15 ;  /* 0x0000000f00007202 */ /* 0x000fe40000000f00 */
[----:B------:R-:W0:Y:S01]  /*2e3b0*/  LDSM.16.MT88.4 R12, [R9+UR6+0x25400] ;  /* 0x02540006090c783b */ /* 0x000e220008004200 */
[----:B------:R-:W-:Y:S01]  /*2e3c0*/  IMAD.MOV.U32 R20, RZ, RZ, R18 ;  /* 0x000000ffff147224 */ /* 0x000fe200078e0012 */
[----:B------:R-:W-:-:S02]  /*2e3d0*/  MOV R21, R17 ;  /* 0x0000001100157202 */ /* 0x000fc40000000f00 */
[----:B------:R-:W-:Y:S02]  /*2e3e0*/  MOV R22, R16 ;  /* 0x0000001000167202 */ /* 0x000fe40000000f00 */
[----:B------:R-:W-:Y:S01]  /*2e3f0*/  MOV R23, R8 ;  /* 0x0000000800177202 */ /* 0x000fe20000000f00 */
[----:B---3--:R1:W-:Y:S02]  /*2e400*/  STL.64 [R1+0x3360], R26 ;  /* 0x0033601a01007387 */ /* 0x0083e40000100a00 */
[----:B-1----:R-:W-:Y:S02]  /*2e410*/  MOV R27, R19 ;  /* 0x00000013001b7202 */ /* 0x002fe40000000f00 */
[----:B----4-:R-:W1:Y:S04]  /*2e420*/  LDSM.16.MT88.4 R16, [R28+UR6+0x25400] ;  /* 0x025400061c10783b */ /* 0x010e680008004200 */
[----:B--2---:R2:W-:Y:S04]  /*2e430*/  STL.64 [R1+0x3358], R24 ;  /* 0x0033581801007387 */ /* 0x0045e80000100a00 */
[----:B--2---:R-:W2:Y:S04]  /*2e440*/  LDL.LU R24, [R1+0x30] ;  /* 0x0000300001187983 */ /* 0x004ea80000300800 */
[----:B------:R-:W2:Y:S04]  /*2e450*/  LDL.LU R25, [R1+0x34] ;  /* 0x0000340001197983 */ /* 0x000ea80000300800 */
[----:B------:R-:W2:Y:S04]  /*2e460*/  LDL.LU R26, [R1+0x38] ;  /* 0x00003800011a7983 */ /* 0x000ea80000300800 */
[----:B------:R-:W-:Y:S04]  /*2e470*/  STL.64 [R1+0x3330], R22 ;  /* 0x0033301601007387 */ /* 0x000fe80000100a00 */
[----:B------:R3:W-:Y:S04]  /*2e480*/  STL.64 [R1+0x3328], R20 ;  /* 0x0033281401007387 */ /* 0x0007e80000100a00 */
[----:B---3--:R-:W3:Y:S04]  /*2e490*/  LDL.LU.64 R20, [R1+0xe0] ;  /* 0x0000e00001147983 */ /* 0x008ee80000300a00 */
[----:B0-----:R-:W-:Y:S04]  /*2e4a0*/  STL [R1+0x3290], R13 ;  /* 0x0032900d01007387 */ /* 0x001fe80000100800 */
[----:B------:R-:W-:Y:S04]  /*2e4b0*/  STL [R1+0x328c], R14 ;  /* 0x00328c0e01007387 */ /* 0x000fe80000100800 */
[----:B------:R-:W-:Y:S04]  /*2e4c0*/  STL [R1+0x3288], R15 ;  /* 0x0032880f01007387 */ /* 0x000fe80000100800 */
[----:B-1----:R-:W-:Y:S04]  /*2e4d0*/  STL.64 [R1+0x3238], R18 ;  /* 0x0032381201007387 */ /* 0x002fe80000100a00 */
[----:B------:R0:W-:Y:S04]  /*2e4e0*/  STL.64 [R1+0x3230], R16 ;  /* 0x0032301001007387 */ /* 0x0001e80000100a00 */
[----:B0-----:R-:W4:Y:S04]  /*2e4f0*/  LDL.LU.64 R16, [R1+0x110] ;  /* 0x0001100001107983 */ /* 0x001f280000300a00 */
[----:B------:R-:W3:Y:S01]  /*2e500*/  LDL.LU.64 R18, [R1+0x118] ;  /* 0x0001180001127983 */ /* 0x000ee20000300a00 */
[----:B--2---:R-:W-:-:S15]  /*2e510*/  HMMA.16816.F32.BF16 R8, R4, R10, R24 ;  /* 0x0000000a0408723c */ /* 0x004fde0000041818 */
[----:B------:R-:W-:-:S09]  /*2e520*/  NOP ;  /* 0x0000000000007918 */ /* 0x000fd20000000000 */
[----:B------:R-:W-:Y:S01]  /*2e530*/  MOV R4, R11 ;  /* 0x0000000b00047202 */ /* 0x000fe20000000f00 */
[----:B------:R-:W-:Y:S01]  /*2e540*/  IMAD.MOV.U32 R5, RZ, RZ, R10 ;  /* 0x000000ffff057224 */ /* 0x000fe200078e000a */
[----:B------:R-:W-:Y:S01]  /*2e550*/  MOV R6, R9 ;  /* 0x0000000900067202 */ /* 0x000fe20000000f00 */
[----:B---3--:R-:W-:Y:S04]  /*2e560*/  STL [R1+0x3244], R18 ;  /* 0x0032441201007387 */ /* 0x008fe80000100800 */
[----:B------:R-:W-:Y:S04]  /*2e570*/  STL [R1+0x3240], R19 ;  /* 0x0032401301007387 */ /* 0x000fe80000100800 */
[----:B------:R-:W2:Y:S04]  /*2e580*/  LDL.LU.64 R26, [R1+0x3360] ;  /* 0x00336000011a7983 */ /* 0x000ea80000300a00 */
[----:B------:R-:W2:Y:S04]  /*2e590*/  LDL.LU.64 R24, [R1+0x3358] ;  /* 0x0033580001187983 */ /* 0x000ea80000300a00 */
[----:B------:R0:W-:Y:S04]  /*2e5a0*/  STL [R1+0x30], R8 ;  /* 0x0000300801007387 */ /* 0x0001e80000100800 */
[----:B------:R-:W2:Y:S04]  /*2e5b0*/  LDL.LU.64 R10, [R1+0x3350] ;  /* 0x00335000010a7983 */ /* 0x000ea80000300a00 */
[----:B0-----:R-:W2:Y:S04]  /*2e5c0*/  LDL.LU.64 R8, [R1+0x3348] ;  /* 0x0033480001087983 */ /* 0x001ea80000300a00 */
[----:B------:R-:W-:Y:S04]  /*2e5d0*/  STL [R1+0x32b0], R4 ;  /* 0x0032b00401007387 */ /* 0x000fe80000100800 */
[----:B------:R0:W-:Y:S04]  /*2e5e0*/  STL [R1+0x32ac], R5 ;  /* 0x0032ac0501007387 */ /* 0x0001e80000100800 */
[----:B------:R-:W-:Y:S04]  /*2e5f0*/  STL [R1+0x32a8], R6 ;  /* 0x0032a80601007387 */ /* 0x000fe80000100800 */
[----:B0-----:R-:W2:Y:S02]  /*2e600*/  LDL.LU.64 R4, [R1+0xd0] ;  /* 0x0000d00001047983 */ /* 0x001ea40000300a00 */
[----:B--2---:R-:W-:-:S15]  /*2e610*/  HMMA.16816.F32.BF16 R24, R8, R4, R24 ;  /* 0x000000040818723c */ /* 0x004fde0000041818 */
[----:B------:R-:W-:-:S08]  /*2e620*/  NOP ;  /* 0x0000000000007918 */ /* 0x000fd00000000000 */
[----:B------:R-:W-:Y:S04]  /*2e630*/  STL.64 [R1+0x40], R24 ;  /* 0x0000401801007387 */ /* 0x000fe80000100a00 */
[----:B------:R0:W-:Y:S04]  /*2e640*/  STL.64 [R1+0x48], R26 ;  /* 0x0000481a01007387 */ /* 0x0001e80000100a00 */
[----:B0-----:R-:W2:Y:S04]  /*2e650*/  LDL.LU.64 R26, [R1+0x3340] ;  /* 0x00334000011a7983 */ /* 0x001ea80000300a00 */
[----:B------:R-:W2:Y:S01]  /*2e660*/  LDL.LU.64 R24, [R1+0x3338] ;  /* 0x0033380001187983 */ /* 0x000ea20000300a00 */
[----:B------:R-:W-:Y:S01]  /*2e670*/  MOV R15, R20 ;  /* 0x00000014000f7202 */ /* 0x000fe20000000f00 */
[----:B------:R-:W-:-:S02]  /*2e680*/  IMAD.MOV.U32 R14, RZ, RZ, R21 ;  /* 0x000000ffff0e7224 */ /* 0x000fc400078e0015 */
[----:B------:R-:W3:Y:S01]  /*2e690*/  LDL.LU.64 R22, [R1+0x3330] ;  /* 0x0033300001167983 */ /* 0x000ee20000300a00 */
[----:B------:R-:W-:Y:S01]  /*2e6a0*/  MOV R13, R4 ;  /* 0x00000004000d7202 */ /* 0x000fe20000000f00 */
[----:B--2---:R-:W-:Y:S02]  /*2e6b0*/  HMMA.16816.F32.BF16 R24, R8, R20, R24 ;  /* 0x000000140818723c */ /* 0x004fe40000041818 */
[----:B------:R-:W3:-:S15]  /*2e6c0*/  LDL.LU.64 R20, [R1+0x3328] ;  /* 0x0033280001147983 */ /* 0x000ede0000300a00 */
[----:B------:R-:W-:-:S06]  /*2e6d0*/  NOP ;  /* 0x0000000000007918 */ /* 0x000fcc0000000000 */
[----:B------:R0:W-:Y:S01]  /*2e6e0*/  STL [R1+0x50], R24 ;  /* 0x0000501801007387 */ /* 0x0001e20000100800 */
[----:B------:R-:W-:-:S03]  /*2e6f0*/  MOV R4, R25 ;  /* 0x0000001900047202 */ /* 0x000fc60000000f00 */
[----:B0-----:R-:W3:Y:S01]  /*2e700*/  LDL.LU.64 R24, [R1+0x3320] ;  /* 0x0033200001187983 */ /* 0x001ee20000300a00 */
[----:B------:R-:W-:Y:S02]  /*2e710*/  MOV R7, R5 ;  /* 0x0000000500077202 */ /* 0x000fe40000000f00 */
[----:B------:R-:W-:Y:S02]  /*2e720*/  MOV R5, R26 ;  /* 0x0000001a00057202 */ /* 0x000fe40000000f00 */
[----:B------:R-:W-:-:S05]  /*2e730*/  MOV R6, R27 ;  /* 0x0000001b00067202 */ /* 0x000fca0000000f00 */
[----:B------:R-:W-:Y:S04]  /*2e740*/  STL [R1+0x32c0], R6 ;  /* 0x0032c00601007387 */ /* 0x000fe80000100800 */
[----:B------:R0:W-:Y:S02]  /*2e750*/  STL.64 [R1+0x32b8], R4 ;  /* 0x0032b80401007387 */ /* 0x0001e40000100a00 */
[----:B0-----:R-:W-:Y:S01]  /*2e760*/  MOV R4, R15 ;  /* 0x0000000f00047202 */ /* 0x001fe20000000f00 */
[----:B------:R-:W-:-:S05]  /*2e770*/  IMAD.MOV.U32 R5, RZ, RZ, R14 ;  /* 0x000000ffff057224 */ /* 0x000fca00078e000e */
[----:B------:R0:W-:Y:S02]  /*2e780*/  STL.64 [R1+0x32c8], R4 ;  /* 0x0032c80401007387 */ /* 0x0001e40000100a00 */
[----:B0-----:R-:W-:Y:S01]  /*2e790*/  MOV R4, R13 ;  /* 0x0000000d00047202 */ /* 0x001fe20000000f00 */
[----:B---3--:R-:W-:Y:S01]  /*2e7a0*/  HMMA.16816.F32.BF16 R24, R8, R24, R20 ;  /* 0x000000180818723c */ /* 0x008fe20000041814 */
[----:B------:R-:W2:Y:S04]  /*2e7b0*/  LDL.LU.64 R22, [R1+0x3318] ;  /* 0x0033180001167983 */ /* 0x000ea80000300a00 */
[----:B------:R-:W3:-:S15]  /*2e7c0*/  LDL.LU.64 R20, [R1+0x3310] ;  /* 0x0033100001147983 */ /* 0x000ede0000300a00 */
[----:B------:R-:W-:-:S04]  /*2e7d0*/  NOP ;  /* 0x0000000000007918 */ /* 0x000fc80000000000 */
[----:B------:R-:W-:Y:S01]  /*2e7e0*/  MOV R14, R25 ;  /* 0x00000019000e7202 */ /* 0x000fe20000000f00 */
[----:B------:R-:W-:Y:S01]  /*2e7f0*/  IMAD.MOV.U32 R15, RZ, RZ, R26 ;  /* 0x000000ffff0f7224 */ /* 0x000fe200078e001a */
[----:B------:R-:W-:Y:S02]  /*2e800*/  MOV R28, R27 ;  /* 0x0000001b001c7202 */ /* 0x000fe40000000f00 */
[----:B------:R-:W-:Y:S01]  /*2e810*/  MOV R13, R24 ;  /* 0x00000018000d7202 */ /* 0x000fe20000000f00 */
[----:B------:R-:W4:Y:S04]  /*2e820*/  LDL.LU.64 R26, [R1+0x3308] ;  /* 0x00330800011a7983 */ /* 0x000f280000300a00 */
[----:B------:R-:W2:Y:S04]  /*2e830*/  LDL.LU.64 R24, [R1+0x3300] ;  /* 0x0033000001187983 */ /* 0x000ea80000300a00 */
[----:B------:R0:W-:Y:S04]  /*2e840*/  STL.64 [R1+0x32a0], R14 ;  /* 0x0032a00e01007387 */ /* 0x0001e80000100a00 */
[----:B0-----:R-:W3:Y:S04]  /*2e850*/  LDL R15, [R1+0x144] ;  /* 0x00014400010f7983 */ /* 0x001ee80000100800 */
[----:B------:R2:W-:Y:S01]  /*2e860*/  STL.64 [R1+0x3298], R12 ;  /* 0x0032980c01007387 */ /* 0x0005e20000100a00 */
[----:B----4-:R-:W-:-:S02]  /*2e870*/  MOV R14, R27 ;  /* 0x0000001b000e7202 */ /* 0x010fc40000000f00 */
[----:B--2---:R-:W-:Y:S02]  /*2e880*/  MOV R12, R25 ;  /* 0x00000019000c7202 */ /* 0x004fe40000000f00 */
[----:B------:R-:W-:Y:S01]  /*2e890*/  MOV R13, R26 ;  /* 0x0000001a000d7202 */ /* 0x000fe20000000f00 */
[----:B---3--:R0:W-:Y:S04]  /*2e8a0*/  STL [R1+0x32c4], R15 ;  /* 0x0032c40f01007387 */ /* 0x0081e80000100800 */
[----:B------:R-:W2:Y:S04]  /*2e8b0*/  LDL.LU R25, [R1+0x32fc] ;  /* 0x0032fc0001197983 */ /* 0x000ea80000300800 */
[----:B------:R-:W2:Y:S04]  /*2e8c0*/  LDL.LU R26, [R1+0x32f8] ;  /* 0x0032f800011a7983 */ /* 0x000ea80000300800 */
[----:B------:R-:W2:Y:S01]  /*2e8d0*/  LDL.LU R27, [R1+0x32f4] ;  /* 0x0032f400011b7983 */ /* 0x000ea20000300800 */
[----:B0-----:R-:W-:-:S03]  /*2e8e0*/  IMAD.MOV.U32 R15, RZ, RZ, R20 ;  /* 0x000000ffff0f7224 */ /* 0x001fc600078e0014 */
[----:B------:R-:W3:Y:S04]  /*2e8f0*/  LDL.LU R20, [R1+0x32f0] ;  /* 0x0032f00001147983 */ /* 0x000ee80000300800 */
[----:B------:R-:W-:Y:S04]  /*2e900*/  STL.64 [R1+0x32d8], R14 ;  /* 0x0032d80e01007387 */ /* 0x000fe80000100a00 */
[----:B------:R0:W-:Y:S02]  /*2e910*/  STL.64 [R1+0x32d0], R12 ;  /* 0x0032d00c01007387 */ /* 0x0001e40000100a00 */
[----:B0-----:R-:W-:-:S02]  /*2e920*/  MOV R12, R21 ;  /* 0x00000015000c7202 */ /* 0x001fc40000000f00 */
[----:B------:R-:W-:Y:S01]  /*2e930*/  MOV R13, R22 ;  /* 0x00000016000d7202 */ /* 0x000fe20000000f00 */
[----:B------:R-:W3:Y:S04]  /*2e940*/  LDL.LU R21, [R1+0x32ec] ;  /* 0x0032ec0001157983 */ /* 0x000ee80000300800 */
[----:B------:R-:W3:Y:S01]  /*2e950*/  LDL.LU R22, [R1+0x32e8] ;  /* 0x0032e80001167983 */ /* 0x000ee20000300800 */
[----:B------:R-:W-:-:S03]  /*2e960*/  MOV R14, R23 ;  /* 0x00000017000e7202 */ /* 0x000fc60000000f00 */
[----:B------:R-:W3:Y:S04]  /*2e970*/  LDL.LU R23, [R1+0x32e4] ;  /* 0x0032e40001177983 */ /* 0x000ee80000300800 */
[----:B------:R-:W3:Y:S01]  /*2e980*/  LDL.LU R15, [R1+0x2c] ;  /* 0x00002c00010f7983 */ /* 0x000ee20000300800 */
[----:B------:R-:W-:Y:S01]  /*2e990*/  MOV R5, R7 ;  /* 0x0000000700057202 */ /* 0x000fe20000000f00 */
[----:B--2---:R-:W-:Y:S07]  /*2e9a0*/  HMMA.16816.F32.BF16 R24, R8, R16, R24 ;  /* 0x000000100818723c */ /* 0x004fee0000041818 */
[----:B------:R-:W-:-:S02]  /*2e9b0*/  MOV R8, R3 ;  /* 0x0000000300087202 */ /* 0x000fc40000000f00 */
[----:B------:R-:W2:Y:S01]  /*2e9c0*/  LDL.LU R3, [R1+0x32e0] ;  /* 0x0032e00001037983 */ /* 0x000ea20000300800 */
[----:B---3--:R-:W-:-:S13]  /*2e9d0*/  HMMA.16816.F32.BF16 R4, R20, R4, R12 ;  /* 0x000000041404723c */ /* 0x008fda000004180c */
[----:B------:R-:W-:Y:S04]  /*2e9e0*/  STL [R1+0x324c], R26 ;  /* 0x00324c1a01007387 */ /* 0x000fe80000100800 */
[----:B------:R-:W-:Y:S04]  /*2e9f0*/  STL [R1+0x3248], R27 ;  /* 0x0032481b01007387 */ /* 0x000fe80000100800 */
[----:B------:R-:W3:Y:S04]  /*2ea00*/  LDL.LU.64 R14, [R1+0x32d8] ;  /* 0x0032d800010e7983 */ /* 0x000ee80000300a00 */
[----:B------:R-:W3:Y:S04]  /*2ea10*/  LDL.LU.64 R12, [R1+0x32d0] ;  /* 0x0032d000010c7983 */ /* 0x000ee80000300a00 */
[----:B------:R0:W-:Y:S04]  /*2ea20*/  STL.64 [R1+0x20], R4 ;  /* 0x0000200401007387 */ /* 0x0001e80000100a00 */
[----:B------:R3:W-:Y:S04]  /*2ea30*/  STL.64 [R1+0x28], R6 ;  /* 0x0000280601007387 */ /* 0x0007e80000100a00 */
[----:B0-----:R-:W3:Y:S02]  /*2ea40*/  LDL.LU.64 R4, [R1+0x32c8] ;  /* 0x0032c80001047983 */ /* 0x001ee40000300a00 */
[----:B---3--:R-:W-:Y:S02]  /*2ea50*/  HMMA.16816.F32.BF16 R4, R20, R4, R12 ;  /* 0x000000041404723c */ /* 0x008fe4000004180c */
[----:B------:R-:W3:-:S15]  /*2ea60*/  LDL.LU R15, [R1+0x32c4] ;  /* 0x0032c400010f7983 */ /* 0x000ede0000300800 */
[----:B------:R-:W-:-:S07]  /*2ea70*/  NOP ;  /* 0x0000000000007918 */ /* 0x000fce0000000000 */
[----:B------:R-:W-:Y:S02]  /*2ea80*/  MOV R26, R4 ;  /* 0x00000004001a7202 */ /* 0x000fe40000000f00 */
[----:B------:R-:W-:Y:S01]  /*2ea90*/  MOV R27, R5 ;  /* 0x00000005001b7202 */ /* 0x000fe20000000f00 */
[----:B------:R-:W-:Y:S01]  /*2eaa0*/  IMAD.MOV.U32 R18, RZ, RZ, R6 ;  /* 0x000000ffff127224 */ /* 0x000fe200078e0006 */
[----:B------:R-:W-:Y:S01]  /*2eab0*/  MOV R19, R7 ;  /* 0x0000000700137202 */ /* 0x000fe20000000f00 */
[----:B------:R-:W4:Y:S04]  /*2eac0*/  LDL.LU R6, [R1+0x32c0] ;  /* 0x0032c00001067983 */ /* 0x000f280000300800 */
[----:B------:R-:W4:Y:S04]  /*2ead0*/  LDL.LU.64 R4, [R1+0x32b8] ;  /* 0x0032b80001047983 */ /* 0x000f280000300a00 */
[----:B------:R-:W4:Y:S04]  /*2eae0*/  LDL R7, [R1+0x148] ;  /* 0x0001480001077983 */ /* 0x000f280000100800 */
[----:B------:R-:W-:Y:S04]  /*2eaf0*/  STL.64 [R1+0x3258], R26 ;  /* 0x0032581a01007387 */ /* 0x000fe80000100a00 */
[----:B------:R0:W-:Y:S04]  /*2eb00*/  STL.64 [R1+0x3250], R24 ;  /* 0x0032501801007387 */ /* 0x0001e80000100a00 */
[----:B0-----:R-:W2:Y:S04]  /*2eb10*/  LDL.LU.64 R24, [R1+0xf0] ;  /* 0x0000f00001187983 */ /* 0x001ea80000300a00 */
[----:B------:R-:W4:Y:S01]  /*2eb20*/  LDL.64 R26, [R1+0xf8] ;  /* 0x0000f800011a7983 */ /* 0x000f220000100a00 */
[----:B------:R-:W-:Y:S01]  /*2eb30*/  IMAD.MOV.U32 R9, RZ, RZ, R29 ;  /* 0x000000ffff097224 */ /* 0x000fe200078e001d */
[----:B------:R-:W-:-:S02]  /*2eb40*/  MOV R10, R2 ;  /* 0x00000002000a7202 */ /* 0x000fc40000000f00 */
[----:B------:R-:W-:-:S07]  /*2eb50*/  MOV R11, R0 ;  /* 0x00000000000b7202 */ /* 0x000fce0000000f00 */
[----:B--2---:R-:W-:-:S15]  /*2eb60*/  HMMA.16816.F32.BF16 R8, R20, R24, R8 ;  /* 0x000000181408723c */ /* 0x004fde0000041808 */
[----:B------:R-:W-:-:S08]  /*2eb70*/  NOP ;  /* 0x0000000000007918 */ /* 0x000fd00000000000 */
[----:B------:R-:W-:Y:S01]  /*2eb80*/  STL [R1], R8 ;  /* 0x0000000801007387 */ /* 0x000fe20000100800 */
[----:B------:R-:W-:Y:S02]  /*2eb90*/  MOV R29, R9 ;  /* 0x00000009001d7202 */ /* 0x000fe40000000f00 */
[----:B------:R-:W-:Y:S02]  /*2eba0*/  MOV R2, R10 ;  /* 0x0000000a00027202 */ /* 0x000fe40000000f00 */
[----:B------:R-:W-:Y:S02]  /*2ebb0*/  MOV R0, R11 ;  /* 0x0000000b00007202 */ /* 0x000fe40000000f00 */
[----:B---3--:R-:W0:Y:S04]  /*2ebc0*/  LDSM.16.MT88.4 R8, [R15+UR6+0x25800] ;  /* 0x025800060f08783b */ /* 0x008e280008004200 */
[----:B----4-:R-:W-:Y:S04]  /*2ebd0*/  STL.64 [R1+0x3260], R26 ;  /* 0x0032601a01007387 */ /* 0x010fe80000100a00 */
[----:B------:R-:W1:Y:S04]  /*2ebe0*/  LDSM.16.M88.4 R12, [R3+UR6+0x280] ;  /* 0x00028006030c783b */ /* 0x000e680008000200 */
[----:B0-----:R-:W-:Y:S04]  /*2ebf0*/  STL [R1+0x31cc], R10 ;  /* 0x0031cc0a01007387 */ /* 0x001fe80000100800 */
[----:B------:R-:W-:Y:S04]  /*2ec00*/  STL [R1+0x31c8], R11 ;  /* 0x0031c80b01007387 */ /* 0x000fe80000100800 */
[----:B------:R-:W2:Y:S04]  /*2ec10*/  LDL.LU R24, [R1+0x50] ;  /* 0x0000500001187983 */ /* 0x000ea80000300800 */
[----:B-1----:R-:W-:Y:S04]  /*2ec20*/  STL.64 [R1+0xa0], R12 ;  /* 0x0000a00c01007387 */ /* 0x002fe80000100a00 */
[----:B------:R-:W-:Y:S04]  /*2ec30*/  STL.64 [R1+0xa8], R14 ;  /* 0x0000a80e01007387 */ /* 0x000fe80000100a00 */
[----:B------:R-:W0:Y:S01]  /*2ec40*/  LDSM.16.M88.4 R12, [R3+UR6+0x8280] ;  /* 0x00828006030c783b */ /* 0x000e220008000200 */
[----:B------:R-:W-:-:S02]  /*2ec50*/  MOV R26, R5 ;  /* 0x00000005001a7202 */ /* 0x000fc40000000f00 */
[----:B------:R-:W-:Y:S01]  /*2ec60*/  MOV R27, R6 ;  /* 0x00000006001b7202 */ /* 0x000fe20000000f00 */
[----:B------:R-:W-:Y:S02]  /*2ec70*/  IMAD.MOV.U32 R25, RZ, RZ, R4 ;  /* 0x000000ffff197224 */ /* 0x000fe400078e0004 */
[----:B------:R-:W3:Y:S04]  /*2ec80*/  LDL.LU R4, [R1+0x32b0] ;  /* 0x0032b00001047983 */ /* 0x000ee80000300800 */
[----:B------:R-:W4:Y:S04]  /*2ec90*/  LDL.LU R5, [R1+0x32ac] ;  /* 0x0032ac0001057983 */ /* 0x000f280000300800 */
[----:B------:R-:W3:Y:S04]  /*2eca0*/  LDL.LU R6, [R1+0x32a8] ;  /* 0x0032a80001067983 */ /* 0x000ee80000300800 */
[----:B------:R-:W-:Y:S04]  /*2ecb0*/  STL.64 [R1+0x3270], R26 ;  /* 0x0032701a01007387 */ /* 0x000fe80000100a00 */
[----:B--2---:R1:W-:Y:S04]  /*2ecc0*/  STL.64 [R1+0x3268], R24 ;  /* 0x0032681801007387 */ /* 0x0043e80000100a00 */
[----:B-1----:R-:W2:Y:S04]  /*2ecd0*/  LDL.LU R24, [R1+0x40] ;  /* 0x0000400001187983 */ /* 0x002ea80000300800 */
[----:B------:R-:W2:Y:S04]  /*2ece0*/  LDL.LU R25, [R1+0x44] ;  /* 0x0000440001197983 */ /* 0x000ea80000300800 */
[----:B------:R-:W2:Y:S04]  /*2ecf0*/  LDL.LU R26, [R1+0x48] ;  /* 0x00004800011a7983 */ /* 0x000ea80000300800 */
[----:B------:R-:W2:Y:S04]  /*2ed00*/  LDL.LU R27, [R1+0x4c] ;  /* 0x00004c00011b7983 */ /* 0x000ea80000300800 */
[----:B0-----:R-:W-:Y:S04]  /*2ed10*/  STL.64 [R1+0xb0], R12 ;  /* 0x0000b00c01007387 */ /* 0x001fe80000100a00 */
[----:B------:R-:W-:Y:S04]  /*2ed20*/  STL.64 [R1+0xb8], R14 ;  /* 0x0000b80e01007387 */ /* 0x000fe80000100a00 */
[----:B------:R-:W0:Y:S02]  /*2ed30*/  LDSM.16.M88.4 R12, [R3+UR6+0x10280] ;  /* 0x01028006030c783b */ /* 0x000e240008000200 */
[----:B0-----:R-:W-:-:S02]  /*2ed40*/  MOV R10, R12 ;  /* 0x0000000c000a7202 */ /* 0x001fc40000000f00 */
[----:B------:R-:W-:Y:S01]  /*2ed50*/  STL.64 [R1+0xc8], R14 ;  /* 0x0000c80e01007387 */ /* 0x000fe20000100a00 */
[----:B------:R-:W-:-:S03]  /*2ed60*/  MOV R11, R13 ;  /* 0x0000000d000b7202 */ /* 0x000fc60000000f00 */
[----:B------:R-:W0:Y:S04]  /*2ed70*/  LDSM.16.M88.4 R12, [R3+UR6+0x18280] ;  /* 0x01828006030c783b */ /* 0x000e280008000200 */
[----:B------:R-:W-:Y:S04]  /*2ed80*/  STL.64 [R1+0x31d8], R10 ;  /* 0x0031d80a01007387 */ /* 0x000fe80000100a00 */
[----:B------:R1:W-:Y:S04]  /*2ed90*/  STL.64 [R1+0x31d0], R8 ;  /* 0x0031d00801007387 */ /* 0x0003e80000100a00 */
[----:B-1----:R-:W2:Y:S04]  /*2eda0*/  LDL.LU R8, [R1+0x30] ;  /* 0x0000300001087983 */ /* 0x002ea80000300800 */
[----:B0-----:R-:W-:Y:S04]  /*2edb0*/  STL.64 [R1+0x120], R12 ;  /* 0x0001200c01007387 */ /* 0x001fe80000100a00 */
[----:B------:R0:W-:Y:S04]  /*2edc0*/  STL.64 [R1+0x128], R14 ;  /* 0x0001280e01007387 */ /* 0x0001e80000100a00 */
[----:B0-----:R-:W2:Y:S04]  /*2edd0*/  LDL.LU.64 R14, [R1+0x32a0] ;  /* 0x0032a000010e7983 */ /* 0x001ea80000300a00 */
[----:B------:R-:W2:Y:S04]  /*2ede0*/  LDL.LU.64 R12, [R1+0x3298] ;  /* 0x00329800010c7983 */ /* 0x000ea80000300a00 */
[----:B------:R0:W-:Y:S04]  /*2edf0*/  STL [R1+0x3004], R3 ;  /* 0x0030040301007387 */ /* 0x0001e80000100800 */
[----:B0-----:R-:W2:Y:S01]  /*2ee00*/  LDL R3, [R1+0x144] ;  /* 0x0001440001037983 */ /* 0x001ea20000100800 */
[----:B---3--:R-:W-:Y:S01]  /*2ee10*/  IMAD.MOV.U32 R9, RZ, RZ, R6 ;  /* 0x000000ffff097224 */ /* 0x008fe200078e0006 */
[----:B----4-:R-:W-:-:S02]  /*2ee20*/  MOV R10, R5 ;  /* 0x00000005000a7202 */ /* 0x010fc40000000f00 */
[----:B------:R-:W-:Y:S02]  /*2ee30*/  MOV R11, R4 ;  /* 0x00000004000b7202 */ /* 0x000fe40000000f00 */
[----:B------:R-:W0:Y:S04]  /*2ee40*/  LDSM.16.MT88.4 R4, [R7+UR6+0x25800] ;  /* 0x025800060704783b */ /* 0x000e280008004200 */
[----:B--2---:R-:W-:Y:S04]  /*2ee50*/  STL [R1+0x31e8], R3 ;  /* 0x0031e80301007387 */ /* 0x004fe80000100800 */
[----:B0-----:R0:W-:Y:S04]  /*2ee60*/  STL [R1+0x31ec], R4 ;  /* 0x0031ec0401007387 */ /* 0x0011e80000100800 */
[----:B------:R1:W-:Y:S04]  /*2ee70*/  STL [R1+0x3184], R5 ;  /* 0x0031840501007387 */ /* 0x0003e80000100800 */
[----:B------:R2:W-:Y:S04]  /*2ee80*/  STL [R1+0x3180], R6 ;  /* 0x0031800601007387 */ /* 0x0005e80000100800 */
[----:B------:R3:W-:Y:S01]  /*2ee90*/  STL [R1+0x317c], R7 ;  /* 0x00317c0701007387 */ /* 0x0007e20000100800 */
[----:B0-----:R-:W-:-:S02]  /*2eea0*/  MOV R4, R13 ;  /* 0x0000000d00047202 */ /* 0x001fc40000000f00 */
[----:B-1----:R-:W-:Y:S01]  /*2eeb0*/  MOV R5, R14 ;  /* 0x0000000e00057202 */ /* 0x002fe20000000f00 */
[----:B--2---:R-:W-:Y:S01]  /*2eec0*/  IMAD.MOV.U32 R6, RZ, RZ, R15 ;  /* 0x000000ffff067224 */ /* 0x004fe200078e000f */
[----:B---3--:R-:W-:Y:S01]  /*2eed0*/  MOV R7, R28 ;  /* 0x0000001c00077202 */ /* 0x008fe20000000f00 */
[----:B------:R-:W2:Y:S04]  /*2eee0*/  LDL.LU R13, [R1+0x3290] ;  /* 0x00329000010d7983 */ /* 0x000ea80000300800 */
[----:B------:R-:W2:Y:S04]  /*2eef0*/  LDL.LU R14, [R1+0x328c] ;  /* 0x00328c00010e7983 */ /* 0x000ea80000300800 */
[----:B------:R-:W2:Y:S04]  /*2ef00*/  LDL.LU R15, [R1+0x3288] ;  /* 0x00328800010f7983 */ /* 0x000ea80000300800 */
[----:B------:R0:W-:Y:S04]  /*2ef10*/  STL.64 [R1+0x3280], R6 ;  /* 0x0032800601007387 */ /* 0x0001e80000100a00 */
        /* <DEDUP_REMOVED lines=10> */
[----:B------:R-:W-:-:S02]  /*2efc0*/  MOV R21, R6 ;  /* 0x0000000600157202 */ /* 0x000fc40000000f00 */
[----:B------:R-:W-:Y:S02]  /*2efd0*/  MOV R20, R7 ;  /* 0x0000000700147202 */ /* 0x000fe40000000f00 */
[----:B------:R-:W2:Y:S04]  /*2efe0*/  LDL.LU.64 R6, [R1+0x3280] ;  /* 0x0032800001067983 */ /* 0x000ea80000300a00 */
[----:B------:R-:W2:Y:S09]  /*2eff0*/  LDL.LU.64 R4, [R1+0x3278] ;  /* 0x0032780001047983 */ /* 0x000eb20000300a00 */
[----:B------:R-:W-:Y:S04]  /*2f000*/  STL.64 [R1+0x40], R24 ;  /* 0x0000401801007387 */ /* 0x000fe80000100a00 */
[----:B------:R0:W-:Y:S01]  /*2f010*/  STL [R1+0x48], R26 ;  /* 0x0000481a01007387 */ /* 0x0001e20000100800 */
[----:B------:R-:W-:-:S03]  /*2f020*/  MOV R28, R27 ;  /* 0x0000001b001c7202 */ /* 0x000fc60000000f00 */
[----:B0-----:R-:W4:Y:S04]  /*2f030*/  LDL.LU.64 R26, [R1+0x3270] ;  /* 0x00327000011a7983 */ /* 0x001f280000300a00 */
[----:B------:R-:W4:Y:S04]  /*2f040*/  LDL.LU.64 R24, [R1+0x3268] ;  /* 0x0032680001187983 */ /* 0x000f280000300a00 */
[----:B------:R0:W-:Y:S01]  /*2f050*/  STL [R1+0x31f8], R28 ;  /* 0x0031f81c01007387 */ /* 0x0001e20000100800 */
[----:B---3--:R-:W-:Y:S01]  /*2f060*/  MOV R16, R11 ;  /* 0x0000000b00107202 */ /* 0x008fe20000000f00 */
[----:B----4-:R-:W-:-:S15]  /*2f070*/  HMMA.16816.F32.BF16 R24, R12, R10, R24 ;  /* 0x0000000a0c18723c */ /* 0x010fde0000041818 */
[----:B------:R-:W-:-:S09]  /*2f080*/  NOP ;  /* 0x0000000000007918 */ /* 0x000fd20000000000 */
[----:B------:R-:W-:Y:S01]  /*2f090*/  MOV R11, R26 ;  /* 0x0000001a000b7202 */ /* 0x000fe20000000f00 */
[----:B------:R-:W-:Y:S02]  /*2f0a0*/  IMAD.MOV.U32 R22, RZ, RZ, R27 ;  /* 0x000000ffff167224 */ /* 0x000fe400078e001b */
[----:B------:R-:W2:Y:S01]  /*2f0b0*/  LDL.LU.64 R26, [R1+0x3260] ;  /* 0x00326000011a7983 */ /* 0x000ea20000300a00 */
[----:B------:R-:W-:Y:S01]  /*2f0c0*/  IMAD.MOV.U32 R17, RZ, RZ, R10 ;  /* 0x000000ffff117224 */ /* 0x000fe200078e000a */
[----:B------:R-:W-:Y:S01]  /*2f0d0*/  MOV R3, R24 ;  /* 0x0000001800037202 */ /* 0x000fe20000000f00 */
[----:B--2---:R-:W-:Y:S06]  /*2f0e0*/  HMMA.16816.F32.BF16 R4, R12, R26, R4 ;  /* 0x0000001a0c04723c */ /* 0x004fec0000041804 */
[----:B------:R-:W-:-:S02]  /*2f0f0*/  MOV R23, R26 ;  /* 0x0000001a00177202 */ /* 0x000fc40000000f00 */
[----:B------:R-:W2:Y:S01]  /*2f100*/  LDL.LU.64 R26, [R1+0x3258] ;  /* 0x00325800011a7983 */ /* 0x000ea20000300a00 */
[----:B------:R-:W-:-:S03]  /*2f110*/  MOV R10, R25 ;  /* 0x00000019000a7202 */ /* 0x000fc60000000f00 */
[----:B------:R-:W3:-:S12]  /*2f120*/  LDL.LU.64 R24, [R1+0x3250] ;  /* 0x0032500001187983 */ /* 0x000ed80000300a00 */
[----:B0-----:R-:W-:Y:S01]  /*2f130*/  MOV R28, R4 ;  /* 0x00000004001c7202 */ /* 0x001fe20000000f00 */
[----:B------:R-:W-:Y:S01]  /*2f140*/  IMAD.MOV.U32 R4, RZ, RZ, R7 ;  /* 0x000000ffff047224 */ /* 0x000fe200078e0007 */
[----:B------:R-:W-:Y:S02]  /*2f150*/  MOV R8, R5 ;  /* 0x0000000500087202 */ /* 0x000fe40000000f00 */
[----:B------:R-:W-:Y:S02]  /*2f160*/  MOV R9, R6 ;  /* 0x0000000600097202 */ /* 0x000fe40000000f00 */
[----:B------:R2:W-:Y:S01]  /*2f170*/  STL [R1+0x3210], R4 ;  /* 0x0032100401007387 */ /* 0x0005e20000100800 */
[----:B------:R-:W-:Y:S02]  /*2f180*/  MOV R6, R18 ;  /* 0x0000001200067202 */ /* 0x000fe40000000f00 */
[----:B------:R-:W-:Y:S02]  /*2f190*/  MOV R7, R19 ;  /* 0x0000001300077202 */ /* 0x000fe40000000f00 */
[----:B--2---:R-:W-:-:S02]  /*2f1a0*/  MOV R4, R26 ;  /* 0x0000001a00047202 */ /* 0x004fc40000000f00 */
[----:B------:R-:W-:Y:S01]  /*2f1b0*/  MOV R5, R27 ;  /* 0x0000001b00057202 */ /* 0x000fe20000000f00 */
[----:B------:R-:W3:Y:S04]  /*2f1c0*/  LDL.LU R26, [R1+0x324c] ;  /* 0x00324c00011a7983 */ /* 0x000ee80000300800 */
[----:B------:R-:W3:Y:S04]  /*2f1d0*/  LDL.LU R27, [R1+0x3248] ;  /* 0x00324800011b7983 */ /* 0x000ee80000300800 */
[----:B------:R-:W2:Y:S04]  /*2f1e0*/  LDL.LU R18, [R1+0x3244] ;  /* 0x0032440001127983 */ /* 0x000ea80000300800 */
[----:B------:R-:W3:Y:S04]  /*2f1f0*/  LDL.LU R19, [R1+0x3240] ;  /* 0x0032400001137983 */ /* 0x000ee80000300800 */
[----:B------:R-:W-:Y:S04]  /*2f200*/  STL.64 [R1+0x3220], R6 ;  /* 0x0032200601007387 */ /* 0x000fe80000100a00 */
[----:B------:R-:W-:Y:S04]  /*2f210*/  STL.64 [R1+0x3218], R4 ;  /* 0x0032180401007387 */ /* 0x000fe80000100a00 */
[----:B------:R0:W-:Y:S04]  /*2f220*/  STL.64 [R1+0x3208], R10 ;  /* 0x0032080a01007387 */ /* 0x0001e80000100a00 */
[----:B------:R1:W-:Y:S01]  /*2f230*/  STL.64 [R1+0x3200], R8 ;  /* 0x0032000801007387 */ /* 0x0003e20000100a00 */
[----:B0-----:R-:W-:-:S02]  /*2f240*/  MOV R10, R17 ;  /* 0x00000011000a7202 */ /* 0x001fc40000000f00 */
[----:B------:R-:W-:Y:S01]  /*2f250*/  MOV R11, R16 ;  /* 0x00000010000b7202 */ /* 0x000fe20000000f00 */
[----:B------:R-:W-:-:S04]  /*2f260*/  IMAD.MOV.U32 R5, RZ, RZ, R23 ;  /* 0x000000ffff057224 */ /* 0x000fc800078e0017 */
[----:B------:R0:W-:Y:S04]  /*2f270*/  STL.64 [R1+0x3228], R10 ;  /* 0x0032280a01007387 */ /* 0x0001e80000100a00 */
[----:B-1----:R-:W4:Y:S04]  /*2f280*/  LDL.LU R8, [R1+0x20] ;  /* 0x0000200001087983 */ /* 0x002f280000300800 */
[----:B------:R-:W4:Y:S01]  /*2f290*/  LDL.LU R9, [R1+0x24] ;  /* 0x0000240001097983 */ /* 0x000f220000300800 */
[----:B------:R-:W-:Y:S02]  /*2f2a0*/  MOV R6, R21 ;  /* 0x0000001500067202 */ /* 0x000fe40000000f00 */
[----:B------:R-:W-:Y:S01]  /*2f2b0*/  MOV R7, R20 ;  /* 0x0000001400077202 */ /* 0x000fe20000000f00 */
[----:B0-----:R-:W4:Y:S04]  /*2f2c0*/  LDL.LU R10, [R1+0x28] ;  /* 0x00002800010a7983 */ /* 0x001f280000300800 */
[----:B------:R-:W4:Y:S04]  /*2f2d0*/  LDL.LU R11, [R1+0x2c] ;  /* 0x00002c00010b7983 */ /* 0x000f280000300800 */
[----:B------:R-:W4:Y:S01]  /*2f2e0*/  LDL R23, [R1+0x148] ;  /* 0x0001480001177983 */ /* 0x000f220000100800 */
[----:B--2---:R-:W-:Y:S01]  /*2f2f0*/  IMAD.MOV.U32 R21, RZ, RZ, R18 ;  /* 0x000000ffff157224 */ /* 0x004fe200078e0012 */
[----:B---3--:R-:W-:Y:S06]  /*2f300*/  HMMA.16816.F32.BF16 R24, R12, R18, R24 ;  /* 0x000000120c18723c */ /* 0x008fec0000041818 */
[----:B------:R-:W-:-:S02]  /*2f310*/  MOV R20, R19 ;  /* 0x0000001300147202 */ /* 0x000fc40000000f00 */
[----:B------:R-:W4:Y:S04]  /*2f320*/  LDL.LU.64 R18, [R1+0x3238] ;  /* 0x0032380001127983 */ /* 0x000f280000300a00 */
[----:B------:R-:W4:Y:S04]  /*2f330*/  LDL.LU.64 R16, [R1+0x3230] ;  /* 0x0032300001107983 */ /* 0x000f280000300a00 */
[----:B------:R-:W2:Y:S01]  /*2f340*/  LDL.LU R15, [R1+0xfc] ;  /* 0x0000fc00010f7983 */ /* 0x000ea20000300800 */
[----:B------:R-:W-:-:S06]  /*2f350*/  MOV R14, R5 ;  /* 0x00000005000e7202 */ /* 0x000fcc0000000f00 */
[----:B------:R-:W-:Y:S04]  /*2f360*/  STL.64 [R1+0x31a0], R26 ;  /* 0x0031a01a01007387 */ /* 0x000fe80000100a00 */
[----:B------:R0:W-:Y:S04]  /*2f370*/  STL.64 [R1+0x3198], R24 ;  /* 0x0031981801007387 */ /* 0x0001e80000100a00 */
[----:B0-----:R-:W2:Y:S01]  /*2f380*/  LDL.LU R24, [R1] ;  /* 0x0000000001187983 */ /* 0x001ea20000300800 */
[----:B----4-:R-:W-:Y:S03]  /*2f390*/  HMMA.16816.F32.BF16 R4, R16, R6, R8 ;  /* 0x000000061004723c */ /* 0x010fe60000041808 */
[----:B------:R-:W3:-:S15]  /*2f3a0*/  LDL.LU.64 R10, [R1+0x3228] ;  /* 0x00322800010a7983 */ /* 0x000ede0000300a00 */
[----:B------:R-:W-:-:S05]  /*2f3b0*/  NOP ;  /* 0x0000000000007918 */ /* 0x000fca0000000000 */
[----:B------:R-:W-:Y:S04]  /*2f3c0*/  STL.64 [R1+0x20], R4 ;  /* 0x0000200401007387 */ /* 0x000fe80000100a00 */
[----:B------:R0:W-:Y:S04]  /*2f3d0*/  STL.64 [R1+0x28], R6 ;  /* 0x0000280601007387 */ /* 0x0001e80000100a00 */
[----:B0-----:R-:W3:Y:S04]  /*2f3e0*/  LDL.LU.64 R6, [R1+0x3220] ;  /* 0x0032200001067983 */ /* 0x001ee80000300a00 */
[----:B------:R-:W3:Y:S01]  /*2f3f0*/  LDL.LU.64 R4, [R1+0x3218] ;  /* 0x0032180001047983 */ /* 0x000ee20000300a00 */
[----:B------:R-:W-:-:S02]  /*2f400*/  MOV R25, R29 ;  /* 0x0000001d00197202 */ /* 0x000fc40000000f00 */
[----:B------:R-:W-:Y:S01]  /*2f410*/  MOV R26, R2 ;  /* 0x00000002001a7202 */ /* 0x000fe20000000f00 */
[----:B------:R-:W-:Y:S01]  /*2f420*/  IMAD.MOV.U32 R27, RZ, RZ, R0 ;  /* 0x000000ffff1b7224 */ /* 0x000fe200078e0000 */
[----:B---3--:R-:W-:Y:S01]  /*2f430*/  HMMA.16816.F32.BF16 R8, R16, R10, R4 ;  /* 0x0000000a1008723c */ /* 0x008fe20000041804 */
[----:B------:R-:W3:-:S15]  /*2f440*/  LDL.LU R4, [R1+0x3210] ;  /* 0x0032100001047983 */ /* 0x000ede0000300800 */
[----:B------:R-:W-:-:S07]  /*2f450*/  NOP ;  /* 0x0000000000007918 */ /* 0x000fce0000000000 */
[----:B------:R0:W-:Y:S01]  /*2f460*/  STL [R1+0x10], R8 ;  /* 0x0000100801007387 */ /* 0x0001e20000100800 */
[----:B------:R-:W-:Y:S02]  /*2f470*/  MOV R29, R10 ;  /* 0x0000000a001d7202 */ /* 0x000fe40000000f00 */
[----:B------:R-:W-:Y:S02]  /*2f480*/  MOV R2, R11 ;  /* 0x0000000b00027202 */ /* 0x000fe40000000f00 */
[----:B------:R-:W-:Y:S01]  /*2f490*/  MOV R0, R9 ;  /* 0x0000000900007202 */ /* 0x000fe20000000f00 */
[----:B------:R-:W4:Y:S04]  /*2f4a0*/  LDL.LU.64 R10, [R1+0x3208] ;  /* 0x00320800010a7983 */ /* 0x000f280000300a00 */
[----:B0-----:R-:W4:Y:S01]  /*2f4b0*/  LDL.LU.64 R8, [R1+0x3200] ;  /* 0x0032000001087983 */ /* 0x001f220000300a00 */
[----:B--2---:R-:W-:Y:S07]  /*2f4c0*/  HMMA.16816.F32.BF16 R12, R16, R14, R24 ;  /* 0x0000000e100c723c */ /* 0x004fee0000041818 */
[----:B------:R-:W-:-:S15]  /*2f4d0*/  MOV R24, R28 ;  /* 0x0000001c00187202 */ /* 0x000fde0000000f00 */
[----:B------:R-:W-:-:S01]  /*2f4e0*/  NOP ;  /* 0x0000000000007918 */ /* 0x000fc20000000000 */
[----:B------:R-:W-:Y:S04]  /*2f4f0*/  STL [R1+0xc], R15 ;  /* 0x00000c0f01007387 */ /* 0x000fe80000100800 */
[----:B------:R-:W2:Y:S01]  /*2f500*/  LDL.LU R28, [R1+0x31f8] ;  /* 0x0031f800011c7983 */ /* 0x000ea20000300800 */
[----:B---3--:R-:W-:Y:S01]  /*2f510*/  IMAD.MOV.U32 R27, RZ, RZ, R4 ;  /* 0x000000ffff1b7224 */ /* 0x008fe200078e0004 */
[----:B----4-:R-:W-:Y:S02]  /*2f520*/  MOV R26, R9 ;  /* 0x00000009001a7202 */ /* 0x010fe40000000f00 */
[----:B------:R-:W-:Y:S02]  /*2f530*/  MOV R25, R8 ;  /* 0x0000000800197202 */ /* 0x000fe40000000f00 */
[----:B------:R-:W3:Y:S04]  /*2f540*/  LDL.LU R8, [R1+0x31f4] ;  /* 0x0031f40001087983 */ /* 0x000ee80000300800 */
[----:B------:R-:W3:Y:S04]  /*2f550*/  LDL.LU R9, [R1+0x31f0] ;  /* 0x0031f00001097983 */ /* 0x000ee80000300800 */
[----:B------:R-:W4:Y:S04]  /*2f560*/  LDL.LU R4, [R1+0x31ec] ;  /* 0x0031ec0001047983 */ /* 0x000f280000300800 */
[----:B------:R-:W-:Y:S04]  /*2f570*/  STL.64 [R1+0x31b0], R26 ;  /* 0x0031b01a01007387 */ /* 0x000fe80000100a00 */
[----:B------:R0:W-:Y:S02]  /*2f580*/  STL.64 [R1+0x31a8], R24 ;  /* 0x0031a81801007387 */ /* 0x0001e40000100a00 */
[----:B0-----:R-:W-:-:S02]  /*2f590*/  MOV R24, R3 ;  /* 0x0000000300187202 */ /* 0x001fc40000000f00 */
[----:B------:R-:W2:Y:S01]  /*2f5a0*/  LDL.LU R3, [R1+0x31e8] ;  /* 0x0031e80001037983 */ /* 0x000ea20000300800 */
[----:B------:R-:W-:-:S03]  /*2f5b0*/  MOV R25, R10 ;  /* 0x0000000a00197202 */ /* 0x000fc60000000f00 */
[----:B------:R-:W3:Y:S01]  /*2f5c0*/  LDL.LU R10, [R1+0x31e4] ;  /* 0x0031e400010a7983 */ /* 0x000ee20000300800 */
[----:B------:R-:W-:-:S03]  /*2f5d0*/  MOV R26, R11 ;  /* 0x0000000b001a7202 */ /* 0x000fc60000000f00 */
[----:B------:R-:W3:Y:S01]  /*2f5e0*/  LDL.LU R11, [R1+0x31e0] ;  /* 0x0031e000010b7983 */ /* 0x000ee20000300800 */
[----:B------:R-:W-:Y:S01]  /*2f5f0*/  MOV R5, R12 ;  /* 0x0000000c00057202 */ /* 0x000fe20000000f00 */
[----:B------:R-:W-:Y:S01]  /*2f600*/  IMAD.MOV.U32 R6, RZ, RZ, R13 ;  /* 0x000000ffff067224 */ /* 0x000fe200078e000d */
[----:B------:R-:W-:Y:S02]  /*2f610*/  MOV R7, R14 ;  /* 0x0000000e00077202 */ /* 0x000fe40000000f00 */
[----:B------:R-:W-:-:S05]  /*2f620*/  MOV R27, R22 ;  /* 0x00000016001b7202 */ /* 0x000fca0000000f00 */
[----:B------:R-:W-:Y:S04]  /*2f630*/  STL.64 [R1+0x31c0], R26 ;  /* 0x0031c01a01007387 */ /* 0x000fe80000100a00 */
[----:B------:R0:W-:Y:S04]  /*2f640*/  STL.64 [R1+0x31b8], R24 ;  /* 0x0031b81801007387 */ /* 0x0001e80000100a00 */
[----:B0-----:R-:W3:Y:S04]  /*2f650*/  LDL.LU.64 R24, [R1+0xa0] ;  /* 0x0000a00001187983 */ /* 0x001ee80000300a00 */
[----:B------:R-:W-:Y:S04]  /*2f660*/  STL.64 [R1+0x3190], R6 ;  /* 0x0031900601007387 */ /* 0x000fe80000100a00 */
[----:B--2---:R-:W0:Y:S04]  /*2f670*/  LDSM.16.MT88.4 R12, [R3+UR6+0x25c00] ;  /* 0x025c0006030c783b */ /* 0x004e280008004200 */
[----:B----4-:R-:W-:Y:S04]  /*2f680*/  STL.64 [R1+0x3188], R4 ;  /* 0x0031880401007387 */ /* 0x010fe80000100a00 */
[----:B0-----:R0:W-:Y:S02]  /*2f690*/  STL.64 [R1+0x3148], R14 ;  /* 0x0031480e01007387 */ /* 0x0011e40000100a00 */
[----:B0-----:R-:W-:Y:S01]  /*2f6a0*/  IMAD.MOV.U32 R14, RZ, RZ, R21 ;  /* 0x000000ffff0e7224 */ /* 0x001fe200078e0015 */
[----:B------:R-:W-:-:S02]  /*2f6b0*/  MOV R15, R20 ;  /* 0x00000014000f7202 */ /* 0x000fc40000000f00 */
[----:B------:R-:W0:Y:S04]  /*2f6c0*/  LDSM.16.MT88.4 R20, [R23+UR6+0x25c00] ;  /* 0x025c00061714783b */ /* 0x000e280008004200 */
[----:B------:R3:W-:Y:S04]  /*2f6d0*/  STL.64 [R1+0x3140], R12 ;  /* 0x0031400c01007387 */ /* 0x0007e80000100a00 */
[----:B------:R-:W2:Y:S04]  /*2f6e0*/  LDL R4, [R1+0x120] ;  /* 0x0001200001047983 */ /* 0x000ea80000100800 */
[----:B------:R-:W2:Y:S01]  /*2f6f0*/  LDL R5, [R1+0x124] ;  /* 0x0001240001057983 */ /* 0x000ea20000100800 */
[----:B---3--:R-:W-:Y:S03]  /*2f700*/  HMMA.16816.F32.BF16 R12, R16, R14, R8 ;  /* 0x0000000e100c723c */ /* 0x008fe60000041808 */
[----:B0-----:R0:W-:Y:S04]  /*2f710*/  STL [R1+0x3100], R20 ;  /* 0x0031001401007387 */ /* 0x0011e80000100800 */
[----:B------:R1:W-:Y:S04]  /*2f720*/  STL [R1+0x30fc], R21 ;  /* 0x0030fc1501007387 */ /* 0x0003e80000100800 */
[----:B------:R-:W-:Y:S04]  /*2f730*/  STL [R1+0x30f8], R22 ;  /* 0x0030f81601007387 */ /* 0x000fe80000100800 */
[----:B------:R-:W-:Y:S04]  /*2f740*/  STL [R1+0x30f4], R23 ;  /* 0x0030f41701007387 */ /* 0x000fe80000100800 */
[----:B0-----:R-:W3:Y:S04]  /*2f750*/  LDL.LU R20, [R1+0xb0] ;  /* 0x0000b00001147983 */ /* 0x001ee80000300800 */
[----:B-1----:R-:W3:Y:S04]  /*2f760*/  LDL.LU R21, [R1+0xb4] ;  /* 0x0000b40001157983 */ /* 0x002ee80000300800 */
[----:B------:R-:W4:Y:S04]  /*2f770*/  LDL.LU.64 R10, [R1+0x31d8] ;  /* 0x0031d800010a7983 */ /* 0x000f280000300a00 */
[----:B------:R-:W2:Y:S01]  /*2f780*/  LDL.LU.64 R8, [R1+0x31d0] ;  /* 0x0031d00001087983 */ /* 0x000ea20000300a00 */
[----:B----4-:R-:W-:-:S02]  /*2f790*/  MOV R16, R10 ;  /* 0x0000000a00107202 */ /* 0x010fc40000000f00 */
[----:B------:R-:W-:Y:S01]  /*2f7a0*/  MOV R17, R11 ;  /* 0x0000000b00117202 */ /* 0x000fe20000000f00 */
[----:B------:R-:W2:Y:S04]  /*2f7b0*/  LDL.LU R10, [R1+0x31cc] ;  /* 0x0031cc00010a7983 */ /* 0x000ea80000300800 */
[----:B------:R-:W2:Y:S04]  /*2f7c0*/  LDL.LU R11, [R1+0x31c8] ;  /* 0x0031c800010b7983 */ /* 0x000ea80000300800 */
[----:B------:R0:W-:Y:S04]  /*2f7d0*/  STL [R1+0x315c], R12 ;  /* 0x00315c0c01007387 */ /* 0x0001e80000100800 */
[----:B------:R1:W-:Y:S04]  /*2f7e0*/  STL [R1+0x3158], R13 ;  /* 0x0031580d01007387 */ /* 0x0003e80000100800 */
[----:B------:R4:W-:Y:S04]  /*2f7f0*/  STL [R1+0x3154], R14 ;  /* 0x0031540e01007387 */ /* 0x0009e80000100800 */
[----:B------:R3:W-:Y:S04]  /*2f800*/  STL [R1+0x3150], R15 ;  /* 0x0031500f01007387 */ /* 0x0007e80000100800 */
[----:B0-----:R-:W2:Y:S04]  /*2f810*/  LDL.LU R12, [R1+0x40] ;  /* 0x00004000010c7983 */ /* 0x001ea80000300800 */
[----:B-1----:R-:W2:Y:S04]  /*2f820*/  LDL.LU R13, [R1+0x44] ;  /* 0x00004400010d7983 */ /* 0x002ea80000300800 */
[----:B----4-:R-:W2:Y:S01]  /*2f830*/  LDL.LU R14, [R1+0x48] ;  /* 0x00004800010e7983 */ /* 0x010ea20000300800 */
[----:B---3--:R-:W-:Y:S01]  /*2f840*/  MOV R15, R28 ;  /* 0x0000001c000f7202 */ /* 0x008fe20000000f00 */
[----:B------:R-:W-:Y:S01]  /*2f850*/  IMAD.MOV.U32 R7, RZ, RZ, R24 ;  /* 0x000000ffff077224 */ /* 0x000fe200078e0018 */
[----:B------:R-:W-:Y:S01]  /*2f860*/  MOV R6, R25 ;  /* 0x0000001900067202 */ /* 0x000fe20000000f00 */
[----:B------:R-:W3:Y:S04]  /*2f870*/  LDL.LU.64 R26, [R1+0x31c0] ;  /* 0x0031c000011a7983 */ /* 0x000ee80000300a00 */
[----:B--2---:R-:W-:Y:S01]  /*2f880*/  HMMA.16816.F32.BF16 R12, R8, R24, R12 ;  /* 0x00000018080c723c */ /* 0x004fe2000004180c */
[----:B------:R-:W3:-:S15]  /*2f890*/  LDL.LU.64 R24, [R1+0x31b8] ;  /* 0x0031b80001187983 */ /* 0x000ede0000300a00 */
[----:B------:R-:W-:-:S08]  /*2f8a0*/  NOP ;  /* 0x0000000000007918 */ /* 0x000fd00000000000 */
[----:B------:R-:W-:Y:S01]  /*2f8b0*/  MOV R28, R15 ;  /* 0x0000000f001c7202 */ /* 0x000fe20000000f00 */
[----:B------:R0:W-:Y:S04]  /*2f8c0*/  STL.64 [R1+0x40], R12 ;  /* 0x0000400c01007387 */ /* 0x0001e80000100a00 */
[----:B------:R1:W-:Y:S04]  /*2f8d0*/  STL [R1+0x48], R14 ;  /* 0x0000480e01007387 */ /* 0x0003e80000100800 */
[----:B------:R-:W-:Y:S01]  /*2f8e0*/  STL [R1+0x3160], R28 ;  /* 0x0031601c01007387 */ /* 0x000fe20000100800 */
[----:B---3--:R-:W-:-:S15]  /*2f8f0*/  HMMA.16816.F32.BF16 R24, R8, R20, R24 ;  /* 0x000000140818723c */ /* 0x008fde0000041818 */
[----:B------:R-:W-:-:S08]  /*2f900*/  NOP ;  /* 0x0000000000007918 */ /* 0x000fd00000000000 */
[----:B------:R2:W-:Y:S01]  /*2f910*/  STL [R1+0x5c], R27 ;  /* 0x00005c1b01007387 */ /* 0x0005e20000100800 */
[----:B------:R-:W-:Y:S01]  /*2f920*/  IMAD.MOV.U32 R15, RZ, RZ, R26 ;  /* 0x000000ffff0f7224 */ /* 0x000fe200078e001a */
[----:B0-----:R-:W-:Y:S02]  /*2f930*/  MOV R13, R24 ;  /* 0x00000018000d7202 */ /* 0x001fe40000000f00 */
[----:B-1----:R-:W-:Y:S01]  /*2f940*/  MOV R14, R25 ;  /* 0x00000019000e7202 */ /* 0x002fe20000000f00 */
[----:B--2---:R-:W2:Y:S04]  /*2f950*/  LDL.LU.64 R26, [R1+0x31b0] ;  /* 0x0031b000011a7983 */ /* 0x004ea80000300a00 */
[----:B------:R-:W2:Y:S04]  /*2f960*/  LDL.LU.64 R24, [R1+0x31a8] ;  /* 0x0031a80001187983 */ /* 0x000ea80000300a00 */
[----:B------:R-:W-:Y:S01]  /*2f970*/  STL.64 [R1+0x3168], R20 ;  /* 0x0031681401007387 */ /* 0x000fe20000100a00 */
[----:B--2---:R-:W-:-:S15]  /*2f980*/  HMMA.16816.F32.BF16 R24, R8, R16, R24 ;  /* 0x000000100818723c */ /* 0x004fde0000041818 */
[----:B------:R-:W-:-:S08]  /*2f990*/  NOP ;  /* 0x0000000000007918 */ /* 0x000fd00000000000 */
[----:B------:R0:W-:Y:S01]  /*2f9a0*/  STL.64 [R1+0x90], R24 ;  /* 0x0000901801007387 */ /* 0x0001e20000100a00 */
[----:B------:R-:W-:Y:S02]  /*2f9b0*/  MOV R28, R26 ;  /* 0x0000001a001c7202 */ /* 0x000fe40000000f00 */
[----:B------:R-:W-:Y:S02]  /*2f9c0*/  MOV R12, R27 ;  /* 0x0000001b000c7202 */ /* 0x000fe40000000f00 */
[----:B------:R-:W2:Y:S04]  /*2f9d0*/  LDL.LU.64 R26, [R1+0x31a0] ;  /* 0x0031a000011a7983 */ /* 0x000ea80000300a00 */
[----:B0-----:R-:W2:Y:S04]  /*2f9e0*/  LDL.LU.64 R24, [R1+0x3198] ;  /* 0x0031980001187983 */ /* 0x001ea80000300a00 */
[----:B------:R0:W-:Y:S01]  /*2f9f0*/  STL.64 [R1+0x3170], R16 ;  /* 0x0031701001007387 */ /* 0x0001e20000100a00 */
[----:B------:R-:W-:-:S02]  /*2fa00*/  MOV R20, R7 ;  /* 0x0000000700147202 */ /* 0x000fc40000000f00 */
[----:B------:R-:W-:Y:S01]  /*2fa10*/  MOV R21, R6 ;  /* 0x0000000600157202 */ /* 0x000fe20000000f00 */
[----:B0-----:R-:W3:Y:S04]  /*2fa20*/  LDL.LU R16, [R1+0x20] ;  /* 0x0000200001107983 */ /* 0x001ee80000300800 */
[----:B------:R-:W3:Y:S04]  /*2fa30*/  LDL.LU R17, [R1+0x24] ;  /* 0x0000240001117983 */ /* 0x000ee80000300800 */
[----:B------:R-:W3:Y:S04]  /*2fa40*/  LDL.LU R18, [R1+0x28] ;  /* 0x0000280001127983 */ /* 0x000ee80000300800 */
[----:B------:R-:W3:Y:S04]  /*2fa50*/  LDL.LU R19, [R1+0x2c] ;  /* 0x00002c0001137983 */ /* 0x000ee80000300800 */
[----:B------:R-:W4:Y:S01]  /*2fa60*/  LDL.LU.64 R6, [R1+0x3190] ;  /* 0x0031900001067983 */ /* 0x000f220000300a00 */
[----:B--2---:R-:W-:Y:S03]  /*2fa70*/  HMMA.16816.F32.BF16 R24, R8, R4, R24 ;  /* 0x000000040818723c */ /* 0x004fe60000041818 */
[----:B------:R-:W2:Y:S04]  /*2fa80*/  LDL.LU.64 R4, [R1+0x3188] ;  /* 0x0031880001047983 */ /* 0x000ea80000300a00 */
[----:B----4-:R-:W-:-:S02]  /*2fa90*/  MOV R9, R6 ;  /* 0x0000000600097202 */ /* 0x010fc40000000f00 */
[----:B------:R-:W-:Y:S01]  /*2faa0*/  MOV R10, R7 ;  /* 0x00000007000a7202 */ /* 0x000fe20000000f00 */
[----:B--2---:R-:W-:Y:S02]  /*2fab0*/  IMAD.MOV.U32 R8, RZ, RZ, R5 ;  /* 0x000000ffff087224 */ /* 0x004fe400078e0005 */
[----:B------:R-:W3:Y:S04]  /*2fac0*/  LDL.LU R5, [R1+0x3184] ;  /* 0x0031840001057983 */ /* 0x000ee80000300800 */
[----:B------:R-:W3:Y:S04]  /*2fad0*/  LDL.LU R6, [R1+0x3180] ;  /* 0x0031800001067983 */ /* 0x000ee80000300800 */
[----:B------:R-:W3:Y:S04]  /*2fae0*/  LDL.LU R7, [R1+0x317c] ;  /* 0x00317c0001077983 */ /* 0x000ee80000300800 */
[----:B------:R-:W2:Y:S04]  /*2faf0*/  LDL.LU R11, [R1+0xc] ;  /* 0x00000c00010b7983 */ /* 0x000ea80000300800 */
[----:B------:R-:W-:Y:S04]  /*2fb00*/  STL.64 [R1+0x3120], R26 ;  /* 0x0031201a01007387 */ /* 0x000fe80000100a00 */
[----:B------:R0:W-:Y:S04]  /*2fb10*/  STL.64 [R1+0x3118], R24 ;  /* 0x0031181801007387 */ /* 0x0001e80000100a00 */
[----:B0-----:R-:W4:Y:S01]  /*2fb20*/  LDL.LU R24, [R1+0x10] ;  /* 0x0000100001187983 */ /* 0x001f220000300800 */
[----:B------:R-:W-:-:S03]  /*2fb30*/  MOV R25, R0 ;  /* 0x0000000000197202 */ /* 0x000fc60000000f00 */
[----:B------:R-:W4:Y:S01]  /*2fb40*/  LDL.LU R0, [R1+0x3178] ;  /* 0x0031780001007983 */ /* 0x000f220000300800 */
[----:B---3--:R-:W-:Y:S03]  /*2fb50*/  HMMA.16816.F32.BF16 R20, R4, R20, R16 ;  /* 0x000000140414723c */ /* 0x008fe60000041810 */
[----:B------:R-:W2:-:S15]  /*2fb60*/  LDL.LU.64 R16, [R1+0x3170] ;  /* 0x0031700001107983 */ /* 0x000e9e0000300a00 */
[----:B------:R-:W-:-:S05]  /*2fb70*/  NOP ;  /* 0x0000000000007918 */ /* 0x000fca0000000000 */
[----:B------:R0:W-:Y:S04]  /*2fb80*/  STL.64 [R1+0x20], R20 ;  /* 0x0000201401007387 */ /* 0x0001e80000100a00 */
[----:B------:R1:W-:Y:S04]  /*2fb90*/  STL.64 [R1+0x28], R22 ;  /* 0x0000281601007387 */ /* 0x0003e80000100a00 */
[----:B0-----:R-:W4:Y:S01]  /*2fba0*/  LDL.LU.64 R20, [R1+0x3168] ;  /* 0x0031680001147983 */ /* 0x001f220000300a00 */
[----:B------:R-:W-:Y:S01]  /*2fbb0*/  MOV R26, R29 ;  /* 0x0000001d001a7202 */ /* 0x000fe20000000f00 */
[----:B------:R-:W-:Y:S01]  /*2fbc0*/  IMAD.MOV.U32 R27, RZ, RZ, R2 ;  /* 0x000000ffff1b7224 */ /* 0x000fe200078e0002 */
[C---:B--2---:R-:W-:Y:S01]  /*2fbd0*/  HMMA.16816.F32.BF16 R8, R4.reuse, R16, R8 ;  /* 0x000000100408723c */ /* 0x044fe20000041808 */
[----:B------:R-:W0:Y:S05]  /*2fbe0*/  LDSM.16.MT88.4 R16, [R3+UR6+0x26000] ;  /* 0x026000060310783b */ /* 0x000e2a0008004200 */
[----:B----4-:R-:W-:-:S15]  /*2fbf0*/  HMMA.16816.F32.BF16 R24, R4, R20, R24 ;  /* 0x000000140418723c */ /* 0x010fde0000041818 */
[----:B------:R-:W-:-:S08]  /*2fc00*/  NOP ;  /* 0x0000000000007918 */ /* 0x000fd00000000000 */
[----:B------:R-:W-:Y:S01]  /*2fc10*/  STL.64 [R1+0x18], R26 ;  /* 0x0000181a01007387 */ /* 0x000fe20000100a00 */
[----:B-1----:R-:W-:Y:S02]  /*2fc20*/  MOV R22, R24 ;  /* 0x0000001800167202 */ /* 0x002fe40000000f00 */
[----:B------:R-:W-:Y:S02]  /*2fc30*/  MOV R23, R25 ;  /* 0x0000001900177202 */ /* 0x000fe40000000f00 */
[----:B------:R-:W1:Y:S01]  /*2fc40*/  LDSM.16.M88.4 R24, [R0+UR6+0x300] ;  /* 0x000300060018783b */ /* 0x000e620008000200 */
[----:B------:R-:W-:Y:S02]  /*2fc50*/  MOV R20, R10 ;  /* 0x0000000a00147202 */ /* 0x000fe40000000f00 */
[----:B------:R-:W-:Y:S01]  /*2fc60*/  MOV R21, R11 ;  /* 0x0000000b00157202 */ /* 0x000fe20000000f00 */
[----:B------:R-:W-:Y:S04]  /*2fc70*/  STL.64 [R1], R8 ;  /* 0x0000000801007387 */ /* 0x000fe80000100a00 */
[----:B------:R-:W2:Y:S04]  /*2fc80*/  LDL R11, [R1+0x148] ;  /* 0x00014800010b7983 */ /* 0x000ea80000100800 */
[----:B------:R-:W-:Y:S04]  /*2fc90*/  STL.64 [R1+0x3110], R22 ;  /* 0x0031101601007387 */ /* 0x000fe80000100a00 */
[----:B------:R3:W-:Y:S04]  /*2fca0*/  STL.64 [R1+0x3108], R20 ;  /* 0x0031081401007387 */ /* 0x0007e80000100a00 */
[----:B---3--:R-:W3:Y:S04]  /*2fcb0*/  LDL.LU.64 R20, [R1+0x120] ;  /* 0x0001200001147983 */ /* 0x008ee80000300a00 */
[----:B------:R-:W4:Y:S04]  /*2fcc0*/  LDL.LU.64 R22, [R1+0x128] ;  /* 0x0001280001167983 */ /* 0x000f280000300a00 */
[----:B------:R-:W-:Y:S04]  /*2fcd0*/  STL [R1+0x30f0], R3 ;  /* 0x0030f00301007387 */ /* 0x000fe80000100800 */
[----:B0-----:R-:W-:Y:S04]  /*2fce0*/  STL [R1+0x30a4], R16 ;  /* 0x0030a41001007387 */ /* 0x001fe80000100800 */
[----:B------:R-:W-:Y:S04]  /*2fcf0*/  STL [R1+0x30a0], R17 ;  /* 0x0030a01101007387 */ /* 0x000fe80000100800 */
[----:B------:R-:W-:Y:S04]  /*2fd00*/  STL [R1+0x309c], R18 ;  /* 0x00309c1201007387 */ /* 0x000fe80000100800 */
[----:B------:R0:W-:Y:S04]  /*2fd10*/  STL [R1+0x3098], R19 ;  /* 0x0030981301007387 */ /* 0x0001e80000100800 */
[----:B0-----:R-:W4:Y:S04]  /*2fd20*/  LDL.64 R18, [R1+0xa8] ;  /* 0x0000a80001127983 */ /* 0x001f280000100a00 */
[----:B-1----:R-:W-:Y:S04]  /*2fd30*/  STL.64 [R1+0xe0], R24 ;  /* 0x0000e01801007387 */ /* 0x002fe80000100a00 */
[----:B------:R-:W-:Y:S04]  /*2fd40*/  STL.64 [R1+0xe8], R26 ;  /* 0x0000e81a01007387 */ /* 0x000fe80000100a00 */
[----:B------:R-:W0:Y:S04]  /*2fd50*/  LDSM.16.M88.4 R24, [R0+UR6+0x8300] ;  /* 0x008300060018783b */ /* 0x000e280008000200 */
[----:B0-----:R-:W-:Y:S04]  /*2fd60*/  STL.64 [R1+0x100], R24 ;  /* 0x0001001801007387 */ /* 0x001fe80000100a00 */
[----:B------:R-:W-:Y:S04]  /*2fd70*/  STL.64 [R1+0x108], R26 ;  /* 0x0001081a01007387 */ /* 0x000fe80000100a00 */
[----:B------:R-:W0:Y:S04]  /*2fd80*/  LDSM.16.M88.4 R24, [R0+UR6+0x10300] ;  /* 0x010300060018783b */ /* 0x000e280008000200 */
[----:B0-----:R-:W-:Y:S04]  /*2fd90*/  STL.64 [R1+0x110], R24 ;  /* 0x0001101801007387 */ /* 0x001fe80000100a00 */
[----:B------:R-:W-:Y:S01]  /*2fda0*/  STL [R1+0x118], R26 ;  /* 0x0001181a01007387 */ /* 0x000fe20000100800 */
[----:B------:R-:W-:-:S03]  /*2fdb0*/  IMAD.MOV.U32 R29, RZ, RZ, R27 ;  /* 0x000000ffff1d7224 */ /* 0x000fc600078e001b */
[----:B------:R-:W0:Y:S04]  /*2fdc0*/  LDSM.16.M88.4 R24, [R0+UR6+0x18300] ;  /* 0x018300060018783b */ /* 0x000e280008000200 */
[----:B------:R-:W-:Y:S04]  /*2fdd0*/  STL [R1+0x2fc8], R29 ;  /* 0x002fc81d01007387 */ /* 0x000fe80000100800 */
[----:B0-----:R0:W-:Y:S04]  /*2fde0*/  STL.64 [R1+0x130], R24 ;  /* 0x0001301801007387 */ /* 0x0011e80000100a00 */
[----:B0-----:R-:W3:Y:S04]  /*2fdf0*/  LDL.LU R24, [R1+0x90] ;  /* 0x0000900001187983 */ /* 0x001ee80000300800 */
[----:B------:R-:W3:Y:S01]  /*2fe00*/  LDL.LU R25, [R1+0x94] ;  /* 0x0000940001197983 */ /* 0x000ee20000300800 */
[----:B------:R-:W-:-:S02]  /*2fe10*/  MOV R2, R26 ;  /* 0x0000001a00027202 */ /* 0x000fc40000000f00 */
[----:B------:R-:W-:Y:S02]  /*2fe20*/  MOV R0, R27 ;  /* 0x0000001b00007202 */ /* 0x000fe40000000f00 */
[----:B------:R-:W-:Y:S02]  /*2fe30*/  MOV R26, R28 ;  /* 0x0000001c001a7202 */ /* 0x000fe40000000f00 */
[----:B------:R-:W-:Y:S01]  /*2fe40*/  MOV R27, R12 ;  /* 0x0000000c001b7202 */ /* 0x000fe20000000f00 */
[----:B------:R-:W4:Y:S04]  /*2fe50*/  LDL.LU R28, [R1+0x3160] ;  /* 0x00316000011c7983 */ /* 0x000f280000300800 */
[----:B------:R-:W4:Y:S04]  /*2fe60*/  LDL.LU R12, [R1+0x315c] ;  /* 0x00315c00010c7983 */ /* 0x000f280000300800 */
[----:B------:R0:W-:Y:S02]  /*2fe70*/  STL.64 [R1+0x3138], R26 ;  /* 0x0031381a01007387 */ /* 0x0001e40000100a00 */
[----:B0-----:R-:W-:-:S02]  /*2fe80*/  MOV R26, R15 ;  /* 0x0000000f001a7202 */ /* 0x001fc40000000f00 */
[----:B--2---:R-:W0:Y:S04]  /*2fe90*/  LDSM.16.MT88.4 R8, [R11+UR6+0x26000] ;  /* 0x026000060b08783b */ /* 0x004e280008004200 */
[----:B---3--:R1:W-:Y:S02]  /*2fea0*/  STL.64 [R1+0x3130], R24 ;  /* 0x0031301801007387 */ /* 0x0083e40000100a00 */
[----:B-1----:R-:W-:Y:S01]  /*2feb0*/  IMAD.MOV.U32 R24, RZ, RZ, R13 ;  /* 0x000000ffff187224 */ /* 0x002fe200078e000d */
[----:B------:R-:W-:Y:S01]  /*2fec0*/  MOV R25, R14 ;  /* 0x0000000e00197202 */ /* 0x000fe20000000f00 */
[----:B------:R-:W4:Y:S04]  /*2fed0*/  LDL.LU R13, [R1+0x3158] ;  /* 0x00315800010d7983 */ /* 0x000f280000300800 */
[----:B------:R-:W4:Y:S04]  /*2fee0*/  LDL.LU R14, [R1+0x3154] ;  /* 0x00315400010e7983 */ /* 0x000f280000300800 */
[----:B------:R-:W4:Y:S04]  /*2fef0*/  LDL.LU R15, [R1+0x3150] ;  /* 0x00315000010f7983 */ /* 0x000f280000300800 */
[----:B------:R-:W2:Y:S04]  /*2ff00*/  LDL.LU R27, [R1+0x5c] ;  /* 0x00005c00011b7983 */ /* 0x000ea80000300800 */
[----:B------:R-:W-:Y:S04]  /*2ff10*/  STL [R1+0x303c], R0 ;  /* 0x00303c0001007387 */ /* 0x000fe80000100800 */
[----:B------:R-:W-:Y:S04]  /*2ff20*/  STL [R1+0x3038], R2 ;  /* 0x0030380201007387 */ /* 0x000fe80000100800 */
[----:B0-----:R-:W-:Y:S04]  /*2ff30*/  STL [R1+0x3050], R8 ;  /* 0x0030500801007387 */ /* 0x001fe80000100800 */
[----:B------:R-:W-:Y:S04]  /*2ff40*/  STL [R1+0x304c], R9 ;  /* 0x00304c0901007387 */ /* 0x000fe80000100800 */
[----:B------:R-:W-:Y:S04]  /*2ff50*/  STL [R1+0x3048], R10 ;  /* 0x0030480a01007387 */ /* 0x000fe80000100800 */
[----:B------:R0:W-:Y:S04]  /*2ff60*/  STL [R1+0x3044], R11 ;  /* 0x0030440b01007387 */ /* 0x0001e80000100800 */
[----:B0-----:R-:W2:Y:S01]  /*2ff70*/  LDL.LU.64 R10, [R1+0xb8] ;  /* 0x0000b800010a7983 */ /* 0x001ea20000300a00 */
[----:B----4-:R-:W-:Y:S03]  /*2ff80*/  HMMA.16816.F32.BF16 R4, R4, R20, R12 ;  /* 0x000000140404723c */ /* 0x010fe6000004180c */
[----:B------:R-:W2:Y:S04]  /*2ff90*/  LDL.LU.64 R14, [R1+0x3148] ;  /* 0x00314800010e7983 */ /* 0x000ea80000300a00 */
[----:B------:R-:W2:-:S15]  /*2ffa0*/  LDL.LU.64 R12, [R1+0x3140] ;  /* 0x00314000010c7983 */ /* 0x000e9e0000300a00 */
[----:B------:R-:W-:-:S01]  /*2ffb0*/  NOP ;  /* 0x0000000000007918 */ /* 0x000fc20000000000 */
[----:B------:R0:W-:Y:S04]  /*2ffc0*/  STL.64 [R1+0x60], R4 ;  /* 0x0000600401007387 */ /* 0x0001e80000100a00 */
[----:B------:R1:W-:Y:S04]  /*2ffd0*/  STL.64 [R1+0x68], R6 ;  /* 0x0000680601007387 */ /* 0x0003e80000100a00 */
[----:B0-----:R-:W3:Y:S04]  /*2ffe0*/  LDL.LU R4, [R1+0x40] ;  /* 0x0000400001047983 */ /* 0x001ee80000300800 */
[----:B------:R-:W3:Y:S04]  /*2fff0*/  LDL.LU R5, [R1+0x44] ;  /* 0x0000440001057983 */ /* 0x000ee80000300800 */
[----:B-1----:R-:W3:Y:S01]  /*30000*/  LDL.LU R6, [R1+0x48] ;  /* 0x0000480001067983 */ /* 0x002ee20000300800 */
[----:B------:R-:W-:-:S03]  /*30010*/  MOV R7, R28 ;  /* 0x0000001c00077202 */ /* 0x000fc60000000f00 */
[----:B------:R0:W-:Y:S01]  /*30020*/  STL.64 [R1+0x3128], R22 ;  /* 0x0031281601007387 */ /* 0x0001e20000100a00 */
[----:B------:R-:W-:-:S03]  /*30030*/  MOV R3, R19 ;  /* 0x0000001300037202 */ /* 0x000fc60000000f00 */
[----:B0-----:R-:W4:Y:S01]  /*30040*/  LDL.LU.64 R22, [R1+0xc8] ;  /* 0x0000c80001167983 */ /* 0x001f220000300a00 */
[C---:B--2---:R-:W-:Y:S06]  /*30050*/  HMMA.16816.F32.BF16 R24, R12.reuse, R10, R24 ;  /* 0x0000000a0c18723c */ /* 0x044fec0000041818 */
[----:B---3--:R-:W-:-:S15]  /*30060*/  HMMA.16816.F32.BF16 R4, R12, R18, R4 ;  /* 0x000000120c04723c */ /* 0x008fde0000041804 */
[----:B------:R-:W-:-:S03]  /*30070*/  NOP ;  /* 0x0000000000007918 */ /* 0x000fc60000000000 */
[----:B------:R-:W-:Y:S02]  /*30080*/  MOV R9, R27 ;  /* 0x0000001b00097202 */ /* 0x000fe40000000f00 */
[----:B------:R-:W-:-:S04]  /*30090*/  MOV R28, R24 ;  /* 0x00000018001c7202 */ /* 0x000fc80000000f00 */
[----:B------:R-:W-:Y:S01]  /*300a0*/  MOV R29, R5 ;  /* 0x00000005001d7202 */ /* 0x000fe20000000f00 */
[----:B------:R-:W-:Y:S01]  /*300b0*/  IMAD.MOV.U32 R19, RZ, RZ, R4 ;  /* 0x000000ffff137224 */ /* 0x000fe200078e0004 */
[----:B------:R-:W-:Y:S01]  /*300c0*/  MOV R5, R10 ;  /* 0x0000000a00057202 */ /* 0x000fe20000000f00 */
[----:B------:R-:W-:Y:S01]  /*300d0*/  IMAD.MOV.U32 R4, RZ, RZ, R11 ;  /* 0x000000ffff047224 */ /* 0x000fe200078e000b */
[----:B------:R-:W-:Y:S01]  /*300e0*/  MOV R10, R26 ;  /* 0x0000001a000a7202 */ /* 0x000fe20000000f00 */
[----:B------:R-:W-:Y:S01]  /*300f0*/  STL [R1+0x30a8], R29 ;  /* 0x0030a81d01007387 */ /* 0x000fe20000100800 */
[----:B------:R-:W-:-:S03]  /*30100*/  MOV R11, R25 ;  /* 0x00000019000b7202 */ /* 0x000fc60000000f00 */
[----:B------:R-:W2:Y:S04]  /*30110*/  LDL.LU.64 R26, [R1+0x3138] ;  /* 0x00313800011a7983 */ /* 0x000ea80000300a00 */
[----:B------:R-:W2:Y:S04]  /*30120*/  LDL.LU.64 R24, [R1+0x3130] ;  /* 0x0031300001187983 */ /* 0x000ea80000300a00 */
[----:B------:R-:W-:Y:S04]  /*30130*/  STL.64 [R1+0x30e8], R10 ;  /* 0x0030e80a01007387 */ /* 0x000fe80000100a00 */
[----:B------:R0:W-:Y:S04]  /*30140*/  STL [R1+0x30e0], R9 ;  /* 0x0030e00901007387 */ /* 0x0001e80000100800 */
[----:B------:R-:W3:Y:S01]  /*30150*/  LDL.LU R8, [R1+0x20] ;  /* 0x0000200001087983 */ /* 0x000ee20000300800 */
[----:B------:R-:W-:-:S02]  /*30160*/  MOV R2, R6 ;  /* 0x0000000600027202 */ /* 0x000fc40000000f00 */
[----:B------:R-:W-:Y:S01]  /*30170*/  MOV R0, R7 ;  /* 0x0000000700007202 */ /* 0x000fe20000000f00 */
[----:B----4-:R-:W-:Y:S01]  /*30180*/  IMAD.MOV.U32 R7, RZ, RZ, R22 ;  /* 0x000000ffff077224 */ /* 0x010fe200078e0016 */
[----:B------:R-:W-:Y:S01]  /*30190*/  MOV R6, R23 ;  /* 0x0000001700067202 */ /* 0x000fe20000000f00 */
[----:B0-----:R-:W3:Y:S04]  /*301a0*/  LDL.LU R9, [R1+0x24] ;  /* 0x0000240001097983 */ /* 0x001ee80000300800 */
[----:B------:R-:W3:Y:S04]  /*301b0*/  LDL.LU R10, [R1+0x28] ;  /* 0x00002800010a7983 */ /* 0x000ee80000300800 */
[----:B------:R-:W3:Y:S01]  /*301c0*/  LDL.LU R11, [R1+0x2c] ;  /* 0x00002c00010b7983 */ /* 0x000ee20000300800 */
[----:B--2---:R-:W-:Y:S03]  /*301d0*/  HMMA.16816.F32.BF16 R24, R12, R22, R24 ;  /* 0x000000160c18723c */ /* 0x004fe60000041818 */
[----:B------:R-:W2:-:S15]  /*301e0*/  LDL.LU.64 R22, [R1+0x3128] ;  /* 0x0031280001167983 */ /* 0x000e9e0000300a00 */
[----:B------:R-:W-:-:S06]  /*301f0*/  NOP ;  /* 0x0000000000007918 */ /* 0x000fcc0000000000 */
[----:B------:R-:W-:Y:S01]  /*30200*/  MOV R17, R26 ;  /* 0x0000001a00117202 */ /* 0x000fe20000000f00 */
[----:B------:R-:W-:Y:S01]  /*30210*/  IMAD.MOV.U32 R18, RZ, RZ, R27 ;  /* 0x000000ffff127224 */ /* 0x000fe200078e001b */
[----:B------:R-:W-:Y:S02]  /*30220*/  MOV R29, R24 ;  /* 0x00000018001d7202 */ /* 0x000fe40000000f00 */
[----:B------:R-:W-:Y:S01]  /*30230*/  MOV R16, R25 ;  /* 0x0000001900107202 */ /* 0x000fe20000000f00 */
[----:B------:R-:W4:Y:S04]  /*30240*/  LDL.LU.64 R26, [R1+0x3120] ;  /* 0x00312000011a7983 */ /* 0x000f280000300a00 */
[----:B------:R-:W4:Y:S04]  /*30250*/  LDL.LU.64 R24, [R1+0x3118] ;  /* 0x0031180001187983 */ /* 0x000f280000300a00 */
[----:B------:R0:W-:Y:S04]  /*30260*/  STL.64 [R1+0x30b8], R18 ;  /* 0x0030b81201007387 */ /* 0x0001e80000100a00 */
[----:B------:R-:W-:Y:S01]  /*30270*/  STL.64 [R1+0x30b0], R16 ;  /* 0x0030b01001007387 */ /* 0x000fe20000100a00 */
[----:B0-----:R-:W-:-:S02]  /*30280*/  MOV R18, R7 ;  /* 0x0000000700127202 */ /* 0x001fc40000000f00 */
[----:B------:R-:W-:-:S05]  /*30290*/  MOV R19, R6 ;  /* 0x0000000600137202 */ /* 0x000fca0000000f00 */
[----:B------:R0:W-:Y:S02]  /*302a0*/  STL.64 [R1+0x30c8], R18 ;  /* 0x0030c81201007387 */ /* 0x0001e40000100a00 */
[----:B0-----:R-:W-:Y:S02]  /*302b0*/  MOV R18, R5 ;  /* 0x0000000500127202 */ /* 0x001fe40000000f00 */
[----:B------:R-:W-:Y:S01]  /*302c0*/  MOV R19, R4 ;  /* 0x0000000400137202 */ /* 0x000fe20000000f00 */
[----:B--2---:R-:W-:Y:S01]  /*302d0*/  IMAD.MOV.U32 R5, RZ, RZ, R22 ;  /* 0x000000ffff057224 */ /* 0x004fe200078e0016 */
[----:B------:R-:W-:Y:S01]  /*302e0*/  MOV R4, R23 ;  /* 0x0000001700047202 */ /* 0x000fe20000000f00 */
[----:B----4-:R-:W-:Y:S01]  /*302f0*/  HMMA.16816.F32.BF16 R24, R12, R22, R24 ;  /* 0x000000160c18723c */ /* 0x010fe20000041818 */
[----:B------:R-:W2:Y:S04]  /*30300*/  LDL.LU.64 R22, [R1+0x3110] ;  /* 0x0031100001167983 */ /* 0x000ea80000300a00 */
[----:B------:R-:W4:Y:S04]  /*30310*/  LDL.LU.64 R20, [R1+0x3108] ;  /* 0x0031080001147983 */ /* 0x000f280000300a00 */
[----:B------:R0:W-:Y:S04]  /*30320*/  STL.64 [R1+0x30c0], R4 ;  /* 0x0030c00401007387 */ /* 0x0001e80000100a00 */
[----:B0-----:R-:W3:Y:S04]  /*30330*/  LDL.LU R4, [R1] ;  /* 0x0000000001047983 */ /* 0x001ee80000300800 */
[----:B------:R-:W3:Y:S01]  /*30340*/  LDL.LU R5, [R1+0x4] ;  /* 0x0000040001057983 */ /* 0x000ee20000300800 */
[----:B----4-:R-:W-:-:S02]  /*30350*/  MOV R6, R20 ;  /* 0x0000001400067202 */ /* 0x010fc40000000f00 */
[----:B------:R-:W-:Y:S01]  /*30360*/  MOV R7, R21 ;  /* 0x0000001500077202 */ /* 0x000fe20000000f00 */
[----:B------:R-:W4:Y:S04]  /*30370*/  LDL.LU R20, [R1+0x3100] ;  /* 0x0031000001147983 */ /* 0x000f280000300800 */
[----:B------:R-:W4:Y:S04]  /*30380*/  LDL.LU R21, [R1+0x30fc] ;  /* 0x0030fc0001157983 */ /* 0x000f280000300800 */
[----:B------:R-:W-:Y:S04]  /*30390*/  STL.64 [R1+0x30d8], R6 ;  /* 0x0030d80601007387 */ /* 0x000fe80000100a00 */
[----:B---3--:R2:W-:Y:S02]  /*303a0*/  STL.64 [R1+0x30d0], R4 ;  /* 0x0030d00401007387 */ /* 0x0085e40000100a00 */
[----:B--2---:R-:W-:Y:S01]  /*303b0*/  MOV R4, R22 ;  /* 0x0000001600047202 */ /* 0x004fe20000000f00 */
[----:B------:R-:W-:Y:S01]  /*303c0*/  IMAD.MOV.U32 R5, RZ, RZ, R23 ;  /* 0x000000ffff057224 */ /* 0x000fe200078e0017 */
[----:B------:R-:W4:Y:S04]  /*303d0*/  LDL.LU R22, [R1+0x30f8] ;  /* 0x0030f80001167983 */ /* 0x000f280000300800 */
[----:B------:R-:W4:Y:S04]  /*303e0*/  LDL.LU R23, [R1+0x30f4] ;  /* 0x0030f40001177983 */ /* 0x000f280000300800 */
[----:B------:R-:W4:Y:S04]  /*303f0*/  LDL.LU R6, [R1+0x18] ;  /* 0x0000180001067983 */ /* 0x000f280000300800 */
[----:B------:R-:W4:Y:S04]  /*30400*/  LDL.LU R7, [R1+0x1c] ;  /* 0x00001c0001077983 */ /* 0x000f280000300800 */
[----:B------:R-:W2:Y:S04]  /*30410*/  LDL R15, [R1+0x148] ;  /* 0x00014800010f7983 */ /* 0x000ea80000100800 */
[----:B------:R0:W-:Y:S04]  /*30420*/  STL.64 [R1+0x3070], R26 ;  /* 0x0030701a01007387 */ /* 0x0001e80000100a00 */
[----:B------:R1:W-:Y:S04]  /*30430*/  STL.64 [R1+0x3068], R24 ;  /* 0x0030681801007387 */ /* 0x0003e80000100a00 */
[----:B0-----:R-:W1:Y:S01]  /*30440*/  LDL.LU R26, [R1+0xa8] ;  /* 0x0000a800011a7983 */ /* 0x001e620000300800 */
[----:B------:R-:W-:-:S03]  /*30450*/  MOV R27, R3 ;  /* 0x00000003001b7202 */ /* 0x000fc60000000f00 */
[----:B------:R-:W3:Y:S01]  /*30460*/  LDL.LU R3, [R1+0x30f0] ;  /* 0x0030f00001037983 */ /* 0x000ee20000300800 */
[C---:B----4-:R-:W-:Y:S03]  /*30470*/  HMMA.16816.F32.BF16 R16, R20.reuse, R18, R4 ;  /* 0x000000121410723c */ /* 0x050fe60000041804 */
[----:B--2---:R-:W-:Y:S03]  /*30480*/  LDSM.16.MT88.4 R12, [R15+UR6+0x26400] ;  /* 0x026400060f0c783b */ /* 0x004fe60008004200 */
[----:B-1----:R-:W-:Y:S01]  /*30490*/  HMMA.16816.F32.BF16 R24, R20, R26, R8 ;  /* 0x0000001a1418723c */ /* 0x002fe20000041808 */
[----:B------:R-:W2:Y:S04]  /*304a0*/  LDL.LU.64 R10, [R1+0x30e8] ;  /* 0x0030e800010a7983 */ /* 0x000ea80000300a00 */
[----:B------:R-:W4:-:S15]  /*304b0*/  LDL.LU R9, [R1+0x30e0] ;  /* 0x0030e00001097983 */ /* 0x000f1e0000300800 */
[----:B------:R-:W-:-:S03]  /*304c0*/  NOP ;  /* 0x0000000000007918 */ /* 0x000fc60000000000 */
[----:B------:R0:W-:Y:S04]  /*304d0*/  STL.64 [R1+0x50], R24 ;  /* 0x0000501801007387 */ /* 0x0001e80000100a00 */
[----:B------:R2:W-:Y:S01]  /*304e0*/  STL [R1+0x58], R26 ;  /* 0x0000581a01007387 */ /* 0x0005e20000100800 */
[----:B------:R-:W-:Y:S02]  /*304f0*/  MOV R8, R27 ;  /* 0x0000001b00087202 */ /* 0x000fe40000000f00 */
[----:B0-----:R-:W-:Y:S02]  /*30500*/  MOV R24, R28 ;  /* 0x0000001c00187202 */ /* 0x001fe40000000f00 */
[----:B------:R-:W-:Y:S01]  /*30510*/  MOV R28, R19 ;  /* 0x00000013001c7202 */ /* 0x000fe20000000f00 */
[----:B--2---:R-:W-:Y:S01]  /*30520*/  IMAD.MOV.U32 R26, RZ, RZ, R10 ;  /* 0x000000ffff1a7224 */ /* 0x004fe200078e000a */
[----:B----4-:R-:W-:-:S02]  /*30530*/  MOV R27, R9 ;  /* 0x00000009001b7202 */ /* 0x010fc40000000f00 */
[----:B------:R-:W-:-:S03]  /*30540*/  MOV R25, R11 ;  /* 0x0000000b00197202 */ /* 0x000fc60000000f00 */
[----:B------:R-:W-:Y:S04]  /*30550*/  STL.64 [R1+0x3080], R26 ;  /* 0x0030801a01007387 */ /* 0x000fe80000100a00 */
[----:B------:R0:W-:Y:S04]  /*30560*/  STL.64 [R1+0x3078], R24 ;  /* 0x0030781801007387 */ /* 0x0001e80000100a00 */
[----:B0-----:R-:W2:Y:S04]  /*30570*/  LDL.LU.64 R24, [R1+0xe0] ;  /* 0x0000e00001187983 */ /* 0x001ea80000300a00 */
[----:B------:R-:W4:Y:S04]  /*30580*/  LDL.LU.64 R6, [R1+0x30d8] ;  /* 0x0030d80001067983 */ /* 0x000f280000300a00 */
[----:B------:R-:W4:Y:S04]  /*30590*/  LDL.LU.64 R4, [R1+0x30d0] ;  /* 0x0030d00001047983 */ /* 0x000f280000300a00 */
[----:B------:R-:W-:Y:S04]  /*305a0*/  STL.64 [R1+0x40], R16 ;  /* 0x0000401001007387 */ /* 0x000fe80000100a00 */
[----:B------:R0:W-:Y:S04]  /*305b0*/  STL [R1+0x48], R18 ;  /* 0x0000481201007387 */ /* 0x0001e80000100800 */
[----:B0-----:R-:W4:Y:S02]  /*305c0*/  LDL.LU.64 R18, [R1+0x30c8] ;  /* 0x0030c80001127983 */ /* 0x001f240000300a00 */
[----:B----4-:R-:W-:Y:S02]  /*305d0*/  HMMA.16816.F32.BF16 R16, R20, R18, R4 ;  /* 0x000000121410723c */ /* 0x010fe40000041804 */
[----:B------:R-:W4:-:S15]  /*305e0*/  LDL.LU.64 R4, [R1+0x30c0] ;  /* 0x0030c00001047983 */ /* 0x000f1e0000300a00 */
[----:B------:R-:W-:-:S06]  /*305f0*/  NOP ;  /* 0x0000000000007918 */ /* 0x000fcc0000000000 */
[----:B------:R0:W-:Y:S01]  /*30600*/  STL [R1+0x3c], R19 ;  /* 0x00003c1301007387 */ /* 0x0001e20000100800 */
[----:B------:R-:W-:Y:S01]  /*30610*/  IMAD.MOV.U32 R11, RZ, RZ, R18 ;  /* 0x000000ffff0b7224 */ /* 0x000fe200078e0012 */
[----:B------:R-:W-:Y:S02]  /*30620*/  MOV R9, R16 ;  /* 0x0000001000097202 */ /* 0x000fe40000000f00 */
[----:B------:R-:W-:Y:S01]  /*30630*/  MOV R10, R17 ;  /* 0x00000011000a7202 */ /* 0x000fe20000000f00 */
[----:B0-----:R-:W2:Y:S04]  /*30640*/  LDL.LU.64 R18, [R1+0x30b8] ;  /* 0x0030b80001127983 */ /* 0x001ea80000300a00 */
[----:B------:R-:W2:Y:S04]  /*30650*/  LDL.LU.64 R16, [R1+0x30b0] ;  /* 0x0030b00001107983 */ /* 0x000ea80000300a00 */
[----:B------:R4:W-:Y:S04]  /*30660*/  STL.64 [R1+0x3060], R10 ;  /* 0x0030600a01007387 */ /* 0x0009e80000100a00 */
[----:B------:R-:W-:Y:S04]  /*30670*/  STL.64 [R1+0x3058], R8 ;  /* 0x0030580801007387 */ /* 0x000fe80000100a00 */
[----:B---3--:R-:W-:Y:S01]  /*30680*/  STL [R1+0x3040], R3 ;  /* 0x0030400301007387 */ /* 0x008fe20000100800 */
[----:B----4-:R-:W-:-:S02]  /*30690*/  MOV R10, R5 ;  /* 0x00000005000a7202 */ /* 0x010fc40000000f00 */
[----:B------:R-:W-:Y:S02]  /*306a0*/  MOV R11, R4 ;  /* 0x00000004000b7202 */ /* 0x000fe40000000f00 */
[----:B------:R-:W0:Y:S04]  /*306b0*/  LDSM.16.MT88.4 R4, [R3+UR6+0x26400] ;  /* 0x026400060304783b */ /* 0x000e280008004200 */
[----:B0-----:R-:W-:Y:S04]  /*306c0*/  STL.64 [R1+0x2fe8], R6 ;  /* 0x002fe80601007387 */ /* 0x001fe80000100a00 */
[----:B------:R0:W-:Y:S04]  /*306d0*/  STL.64 [R1+0x2fe0], R4 ;  /* 0x002fe00401007387 */ /* 0x0001e80000100a00 */
[----:B0-----:R-:W3:Y:S04]  /*306e0*/  LDL.LU R4, [R1+0x60] ;  /* 0x0000600001047983 */ /* 0x001ee80000300800 */
[----:B------:R-:W3:Y:S04]  /*306f0*/  LDL.LU R5, [R1+0x64] ;  /* 0x0000640001057983 */ /* 0x000ee80000300800 */
[----:B------:R-:W3:Y:S04]  /*30700*/  LDL.LU R6, [R1+0x68] ;  /* 0x0000680001067983 */ /* 0x000ee80000300800 */
[----:B------:R-:W3:Y:S04]  /*30710*/  LDL.LU R7, [R1+0x6c] ;  /* 0x00006c0001077983 */ /* 0x000ee80000300800 */
[----:B------:R2:W-:Y:S04]  /*30720*/  STL.64 [R1+0x2fb0], R14 ;  /* 0x002fb00e01007387 */ /* 0x0005e80000100a00 */
[----:B------:R0:W-:Y:S01]  /*30730*/  STL.64 [R1+0x2fa8], R12 ;  /* 0x002fa80c01007387 */ /* 0x0001e20000100a00 */
[----:B--2---:R-:W-:Y:S01]  /*30740*/  IMAD.MOV.U32 R14, RZ, RZ, R17 ;  /* 0x000000ffff0e7224 */ /* 0x004fe200078e0011 */
[----:B0-----:R-:W-:-:S02]  /*30750*/  MOV R12, R29 ;  /* 0x0000001d000c7202 */ /* 0x001fc40000000f00 */
[----:B------:R-:W-:Y:S01]  /*30760*/  MOV R15, R18 ;  /* 0x00000012000f7202 */ /* 0x000fe20000000f00 */
[----:B------:R-:W2:Y:S01]  /*30770*/  LDL.LU R29, [R1+0x30a8] ;  /* 0x0030a800011d7983 */ /* 0x000ea20000300800 */
[----:B------:R-:W-:-:S03]  /*30780*/  MOV R13, R16 ;  /* 0x00000010000d7202 */ /* 0x000fc60000000f00 */
[----:B------:R-:W4:Y:S04]  /*30790*/  LDL.LU R16, [R1+0x30a4] ;  /* 0x0030a40001107983 */ /* 0x000f280000300800 */
[----:B------:R-:W4:Y:S04]  /*307a0*/  LDL.LU R17, [R1+0x30a0] ;  /* 0x0030a00001117983 */ /* 0x000f280000300800 */
[----:B------:R-:W4:Y:S04]  /*307b0*/  LDL.LU R18, [R1+0x309c] ;  /* 0x00309c0001127983 */ /* 0x000f280000300800 */
[----:B------:R-:W-:Y:S04]  /*307c0*/  STL.64 [R1+0x3090], R14 ;  /* 0x0030900e01007387 */ /* 0x000fe80000100a00 */
[----:B------:R0:W-:Y:S02]  /*307d0*/  STL.64 [R1+0x3088], R12 ;  /* 0x0030880c01007387 */ /* 0x0001e40000100a00 */
[----:B0-----:R-:W-:-:S02]  /*307e0*/  MOV R12, R19 ;  /* 0x00000013000c7202 */ /* 0x001fc40000000f00 */
[----:B------:R-:W4:Y:S01]  /*307f0*/  LDL.LU R19, [R1+0x3098] ;  /* 0x0030980001137983 */ /* 0x000f220000300800 */
[----:B------:R-:W-:Y:S01]  /*30800*/  MOV R14, R2 ;  /* 0x00000002000e7202 */ /* 0x000fe20000000f00 */
[----:B------:R-:W-:Y:S01]  /*30810*/  IMAD.MOV.U32 R15, RZ, RZ, R0 ;  /* 0x000000ffff0f7224 */ /* 0x000fe200078e0000 */
[----:B---3--:R-:W-:Y:S01]  /*30820*/  HMMA.16816.F32.BF16 R4, R20, R10, R4 ;  /* 0x0000000a1404723c */ /* 0x008fe20000041804 */
[----:B------:R-:W3:Y:S04]  /*30830*/  LDL.LU.64 R20, [R1+0x100] ;  /* 0x0001000001147983 */ /* 0x000ee80000300a00 */
[----:B------:R-:W3:Y:S01]  /*30840*/  LDL.LU.64 R8, [R1+0x130] ;  /* 0x0001300001087983 */ /* 0x000ee20000300a00 */
[----:B--2---:R-:W-:-:S07]  /*30850*/  MOV R13, R29 ;  /* 0x0000001d000d7202 */ /* 0x004fce0000000f00 */
[----:B----4-:R-:W-:Y:S10]  /*30860*/  HMMA.16816.F32.BF16 R12, R16, R24, R12 ;  /* 0x00000018100c723c */ /* 0x010ff4000004180c */
[----:B------:R-:W-:Y:S04]  /*30870*/  STL [R1+0x2ffc], R4 ;  /* 0x002ffc0401007387 */ /* 0x000fe80000100800 */
[----:B------:R0:W-:Y:S04]  /*30880*/  STL [R1+0x2ff8], R5 ;  /* 0x002ff80501007387 */ /* 0x0001e80000100800 */
[----:B------:R-:W-:Y:S04]  /*30890*/  STL [R1+0x2ff4], R6 ;  /* 0x002ff40601007387 */ /* 0x000fe80000100800 */
[----:B------:R-:W-:Y:S01]  /*308a0*/  STL [R1+0x2ff0], R7 ;  /* 0x002ff00701007387 */ /* 0x000fe20000100800 */
[----:B------:R-:W-:-:S02]  /*308b0*/  MOV R11, R24 ;  /* 0x00000018000b7202 */ /* 0x000fc40000000f00 */
[----:B------:R-:W-:Y:S01]  /*308c0*/  MOV R10, R25 ;  /* 0x00000019000a7202 */ /* 0x000fe20000000f00 */
[----:B0-----:R-:W2:Y:S04]  /*308d0*/  LDL.LU.64 R4, [R1+0x110] ;  /* 0x0001100001047983 */ /* 0x001ea80000300a00 */
[----:B------:R-:W-:Y:S04]  /*308e0*/  STL.64 [R1+0x70], R12 ;  /* 0x0000700c01007387 */ /* 0x000fe80000100a00 */
[----:B------:R0:W-:Y:S04]  /*308f0*/  STL.64 [R1+0x78], R14 ;  /* 0x0000780e01007387 */ /* 0x0001e80000100a00 */
[----:B0-----:R-:W4:Y:S04]  /*30900*/  LDL.LU.64 R14, [R1+0x3090] ;  /* 0x00309000010e7983 */ /* 0x001f280000300a00 */
[----:B------:R-:W4:Y:S04]  /*30910*/  LDL.LU.64 R12, [R1+0x3088] ;  /* 0x00308800010c7983 */ /* 0x000f280000300a00 */
[----:B------:R-:W4:Y:S04]  /*30920*/  LDL.LU.64 R26, [R1+0x3080] ;  /* 0x00308000011a7983 */ /* 0x000f280000300a00 */
[----:B------:R-:W4:Y:S01]  /*30930*/  LDL.LU.64 R24, [R1+0x3078] ;  /* 0x0030780001187983 */ /* 0x000f220000300a00 */
[----:B---3--:R-:W-:-:S02]  /*30940*/  MOV R2, R20 ;  /* 0x0000001400027202 */ /* 0x008fc40000000f00 */
[----:B------:R-:W-:Y:S02]  /*30950*/  MOV R29, R21 ;  /* 0x00000015001d7202 */ /* 0x000fe40000000f00 */
[----:B--2---:R-:W-:Y:S01]  /*30960*/  MOV R3, R4 ;  /* 0x0000000400037202 */ /* 0x004fe20000000f00 */
[----:B------:R-:W-:Y:S01]  /*30970*/  IMAD.MOV.U32 R0, RZ, RZ, R5 ;  /* 0x000000ffff007224 */ /* 0x000fe200078e0005 */
[C---:B----4-:R-:W-:Y:S06]  /*30980*/  HMMA.16816.F32.BF16 R12, R16.reuse, R4, R12 ;  /* 0x00000004100c723c */ /* 0x050fec000004180c */
[----:B------:R-:W-:-:S15]  /*30990*/  HMMA.16816.F32.BF16 R24, R16, R20, R24 ;  /* 0x000000141018723c */ /* 0x000fde0000041818 */
[----:B------:R-:W-:-:S03]  /*309a0*/  NOP ;  /* 0x0000000000007918 */ /* 0x000fc60000000000 */
[----:B------:R-:W-:-:S06]  /*309b0*/  MOV R6, R14 ;  /* 0x0000000e00067202 */ /* 0x000fcc0000000f00 */
[----:B------:R-:W-:Y:S01]  /*309c0*/  IMAD.MOV.U32 R23, RZ, RZ, R24 ;  /* 0x000000ffff177224 */ /* 0x000fe200078e0018 */
[----:B------:R-:W-:Y:S02]  /*309d0*/  MOV R7, R15 ;  /* 0x0000000f00077202 */ /* 0x000fe40000000f00 */
[----:B------:R-:W-:Y:S02]  /*309e0*/  MOV R21, R26 ;  /* 0x0000001a00157202 */ /* 0x000fe40000000f00 */
[----:B------:R-:W-:Y:S02]  /*309f0*/  MOV R20, R27 ;  /* 0x0000001b00147202 */ /* 0x000fe40000000f00 */
[----:B------:R-:W-:Y:S02]  /*30a00*/  MOV R4, R12 ;  /* 0x0000000c00047202 */ /* 0x000fe40000000f00 */
[----:B------:R-:W-:Y:S02]  /*30a10*/  MOV R5, R13 ;  /* 0x0000000d00057202 */ /* 0x000fe40000000f00 */
[----:B------:R-:W-:Y:S01]  /*30a20*/  MOV R22, R25 ;  /* 0x0000001900167202 */ /* 0x000fe20000000f00 */
[----:B------:R-:W2:Y:S04]  /*30a30*/  LDL.LU.64 R26, [R1+0x3070] ;  /* 0x00307000011a7983 */ /* 0x000ea80000300a00 */
[----:B------:R-:W2:Y:S04]  /*30a40*/  LDL.LU.64 R24, [R1+0x3068] ;  /* 0x0030680001187983 */ /* 0x000ea80000300a00 */
[----:B------:R-:W-:Y:S04]  /*30a50*/  STL [R1+0x3000], R23 ;  /* 0x0030001701007387 */ /* 0x000fe80000100800 */
[----:B------:R-:W-:Y:S04]  /*30a60*/  STL.64 [R1+0x3010], R6 ;  /* 0x0030100601007387 */ /* 0x000fe80000100a00 */
[----:B------:R0:W-:Y:S04]  /*30a70*/  STL.64 [R1+0x3008], R4 ;  /* 0x0030080401007387 */ /* 0x0001e80000100a00 */
[----:B0-----:R-:W3:Y:S04]  /*30a80*/  LDL.LU R4, [R1+0x40] ;  /* 0x0000400001047983 */ /* 0x001ee80000300800 */
[----:B------:R-:W3:Y:S04]  /*30a90*/  LDL.LU R5, [R1+0x44] ;  /* 0x0000440001057983 */ /* 0x000ee80000300800 */
[----:B------:R-:W4:Y:S01]  /*30aa0*/  LDL.LU R6, [R1+0x48] ;  /* 0x0000480001067983 */ /* 0x000f220000300800 */
[----:B------:R-:W-:Y:S01]  /*30ab0*/  IMAD.MOV.U32 R7, RZ, RZ, R28 ;  /* 0x000000ffff077224 */ /* 0x000fe200078e001c */
[----:B------:R-:W-:-:S02]  /*30ac0*/  MOV R23, R8 ;  /* 0x0000000800177202 */ /* 0x000fc40000000f00 */
[----:B------:R-:W-:Y:S01]  /*30ad0*/  MOV R28, R9 ;  /* 0x00000009001c7202 */ /* 0x000fe20000000f00 */
[----:B--2---:R-:W-:Y:S01]  /*30ae0*/  HMMA.16816.F32.BF16 R12, R16, R8, R24 ;  /* 0x00000008100c723c */ /* 0x004fe20000041818 */
[----:B----4-:R-:W-:Y:S04]  /*30af0*/  STL.64 [R1+0x3020], R6 ;  /* 0x0030200601007387 */ /* 0x010fe80000100a00 */
[----:B---3--:R0:W-:Y:S02]  /*30b00*/  STL.64 [R1+0x3018], R4 ;  /* 0x0030180401007387 */ /* 0x0081e40000100a00 */
[----:B0-----:R-:W-:Y:S02]  /*30b10*/  MOV R4, R11 ;  /* 0x0000000b00047202 */ /* 0x001fe40000000f00 */
[----:B------:R-:W-:-:S02]  /*30b20*/  MOV R5, R10 ;  /* 0x0000000a00057202 */ /* 0x000fc40000000f00 */
[----:B------:R-:W2:Y:S04]  /*30b30*/  LDL.LU.64 R10, [R1+0x3060] ;  /* 0x00306000010a7983 */ /* 0x000ea80000300a00 */
[----:B------:R-:W3:Y:S04]  /*30b40*/  LDL.LU.64 R8, [R1+0x3058] ;  /* 0x0030580001087983 */ /* 0x000ee80000300a00 */
[----:B------:R-:W-:Y:S04]  /*30b50*/  STL.64 [R1+0x3030], R22 ;  /* 0x0030301601007387 */ /* 0x000fe80000100a00 */
[----:B------:R0:W-:Y:S04]  /*30b60*/  STL.64 [R1+0x3028], R20 ;  /* 0x0030281401007387 */ /* 0x0001e80000100a00 */
[----:B0-----:R-:W4:Y:S04]  /*30b70*/  LDL.LU R20, [R1+0x50] ;  /* 0x0000500001147983 */ /* 0x001f280000300800 */
[----:B------:R-:W4:Y:S04]  /*30b80*/  LDL.LU R21, [R1+0x54] ;  /* 0x0000540001157983 */ /* 0x000f280000300800 */
[----:B------:R-:W4:Y:S01]  /*30b90*/  LDL.LU R22, [R1+0x58] ;  /* 0x0000580001167983 */ /* 0x000f220000300800 */
[----:B---3--:R-:W-:Y:S01]  /*30ba0*/  IMAD.MOV.U32 R23, RZ, RZ, R8 ;  /* 0x000000ffff177224 */ /* 0x008fe200078e0008 */
[----:B------:R-:W-:-:S02]  /*30bb0*/  MOV R16, R9 ;  /* 0x0000000900107202 */ /* 0x000fc40000000f00 */
[----:B------:R-:W4:Y:S04]  /*30bc0*/  LDL.LU R8, [R1+0x3050] ;  /* 0x0030500001087983 */ /* 0x000f280000300800 */
[----:B------:R-:W4:Y:S01]  /*30bd0*/  LDL.LU R9, [R1+0x304c] ;  /* 0x00304c0001097983 */ /* 0x000f220000300800 */
[----:B--2---:R-:W-:Y:S02]  /*30be0*/  MOV R17, R10 ;  /* 0x0000000a00117202 */ /* 0x004fe40000000f00 */
[----:B------:R-:W-:Y:S01]  /*30bf0*/  MOV R18, R11 ;  /* 0x0000000b00127202 */ /* 0x000fe20000000f00 */
[----:B------:R-:W4:Y:S04]  /*30c00*/  LDL.LU R10, [R1+0x3048] ;  /* 0x00304800010a7983 */ /* 0x000f280000300800 */
[----:B------:R-:W4:Y:S04]  /*30c10*/  LDL.LU R11, [R1+0x3044] ;  /* 0x00304400010b7983 */ /* 0x000f280000300800 */
[----:B------:R-:W2:Y:S01]  /*30c20*/  LDL.LU R19, [R1+0x3c] ;  /* 0x00003c0001137983 */ /* 0x000ea20000300800 */
[----:B------:R-:W-:Y:S01]  /*30c30*/  MOV R24, R3 ;  /* 0x0000000300187202 */ /* 0x000fe20000000f00 */
[----:B------:R-:W-:-:S02]  /*30c40*/  IMAD.MOV.U32 R25, RZ, RZ, R0 ;  /* 0x000000ffff197224 */ /* 0x000fc400078e0000 */
[----:B------:R-:W3:Y:S04]  /*30c50*/  LDL.LU R3, [R1+0x3040] ;  /* 0x0030400001037983 */ /* 0x000ee80000300800 */
[----:B------:R-:W3:Y:S04]  /*30c60*/  LDL.LU R0, [R1+0x303c] ;  /* 0x00303c0001007983 */ /* 0x000ee80000300800 */
[----:B------:R-:W-:Y:S04]  /*30c70*/  STL.64 [R1+0x2fc0], R14 ;  /* 0x002fc00e01007387 */ /* 0x000fe80000100a00 */
[----:B------:R0:W-:Y:S02]  /*30c80*/  STL.64 [R1+0x2fb8], R12 ;  /* 0x002fb80c01007387 */ /* 0x0001e40000100a00 */
[----:B0-----:R-:W-:-:S02]  /*30c90*/  MOV R12, R2 ;  /* 0x00000002000c7202 */ /* 0x001fc40000000f00 */
[----:B------:R-:W3:Y:S01]  /*30ca0*/  LDL.LU R2, [R1+0x3038] ;  /* 0x0030380001027983 */ /* 0x000ee20000300800 */
[----:B------:R-:W-:Y:S01]  /*30cb0*/  MOV R13, R29 ;  /* 0x0000001d000d7202 */ /* 0x000fe20000000f00 */
[----:B----4-:R-:W-:Y:S02]  /*30cc0*/  HMMA.16816.F32.BF16 R4, R8, R4, R20 ;  /* 0x000000040804723c */ /* 0x010fe40000041814 */
[----:B------:R-:W4:Y:S04]  /*30cd0*/  LDL.LU.64 R22, [R1+0x3030] ;  /* 0x0030300001167983 */ /* 0x000f280000300a00 */
[----:B------:R-:W4:-:S15]  /*30ce0*/  LDL.LU.64 R20, [R1+0x3028] ;  /* 0x0030280001147983 */ /* 0x000f1e0000300a00 */
[----:B------:R-:W-:-:S02]  /*30cf0*/  NOP ;  /* 0x0000000000007918 */ /* 0x000fc40000000000 */
[----:B------:R-:W-:Y:S04]  /*30d00*/  STL [R1+0x14], R5 ;  /* 0x0000140501007387 */ /* 0x000fe80000100800 */
[----:B------:R0:W-:Y:S01]  /*30d10*/  STL.64 [R1+0x18], R6 ;  /* 0x0000180601007387 */ /* 0x0001e20000100a00 */
[----:B------:R-:W-:-:S03]  /*30d20*/  MOV R29, R4 ;  /* 0x00000004001d7202 */ /* 0x000fc60000000f00 */
[----:B0-----:R-:W4:Y:S04]  /*30d30*/  LDL.LU.64 R6, [R1+0x3020] ;  /* 0x0030200001067983 */ /* 0x001f280000300a00 */
[----:B------:R-:W4:Y:S01]  /*30d40*/  LDL.LU.64 R4, [R1+0x3018] ;  /* 0x0030180001047983 */ /* 0x000f220000300a00 */
[C---:B--2---:R-:W-:Y:S03]  /*30d50*/  HMMA.16816.F32.BF16 R24, R8.reuse, R24, R16 ;  /* 0x000000180818723c */ /* 0x044fe60000041810 */
[----:B---3--:R0:W1:Y:S03]  /*30d60*/  LDSM.16.MT88.4 R16, [R3+UR6+0x26800] ;  /* 0x026800060310783b */ /* 0x0080660008004200 */
[----:B----4-:R-:W-:Y:S01]  /*30d70*/  HMMA.16816.F32.BF16 R12, R8, R12, R4 ;  /* 0x0000000c080c723c */ /* 0x010fe20000041804 */
[----:B------:R-:W2:Y:S04]  /*30d80*/  LDL.LU.64 R6, [R1+0x3010] ;  /* 0x0030100001067983 */ /* 0x000ea80000300a00 */
[----:B------:R-:W3:-:S12]  /*30d90*/  LDL.LU.64 R4, [R1+0x3008] ;  /* 0x0030080001047983 */ /* 0x000ed80000300a00 */
[----:B------:R4:W-:Y:S06]  /*30da0*/  STL.64 [R1+0x2f98], R26 ;  /* 0x002f981a01007387 */ /* 0x0009ec0000100a00 */
[----:B------:R-:W-:Y:S04]  /*30db0*/  STL.64 [R1], R12 ;  /* 0x0000000c01007387 */ /* 0x000fe80000100a00 */
[----:B------:R-:W-:Y:S04]  /*30dc0*/  STL.64 [R1+0x8], R14 ;  /* 0x0000080e01007387 */ /* 0x000fe80000100a00 */
[----:B------:R-:W-:Y:S04]  /*30dd0*/  STL.64 [R1+0x2f90], R24 ;  /* 0x002f901801007387 */ /* 0x000fe80000100a00 */
[----:B0-----:R-:W2:Y:S04]  /*30de0*/  LDL.LU R3, [R1+0x3004] ;  /* 0x0030040001037983 */ /* 0x001ea80000300800 */
[----:B----4-:R-:W4:Y:S04]  /*30df0*/  LDL.LU R26, [R1+0x108] ;  /* 0x00010800011a7983 */ /* 0x010f280000300800 */
[----:B------:R-:W4:Y:S04]  /*30e00*/  LDL.LU R27, [R1+0x10c] ;  /* 0x00010c00011b7983 */ /* 0x000f280000300800 */
[----:B-1----:R-:W-:Y:S04]  /*30e10*/  STL.64 [R1+0x2f48], R18 ;  /* 0x002f481201007387 */ /* 0x002fe80000100a00 */
[----:B------:R0:W-:Y:S02]  /*30e20*/  STL.64 [R1+0x2f40], R16 ;  /* 0x002f401001007387 */ /* 0x0001e40000100a00 */
[----:B0-----:R-:W-:-:S02]  /*30e30*/  MOV R16, R23 ;  /* 0x0000001700107202 */ /* 0x001fc40000000f00 */
[----:B------:R-:W4:Y:S01]  /*30e40*/  LDL.LU R23, [R1+0x3000] ;  /* 0x0030000001177983 */ /* 0x000f220000300800 */
[----:B------:R-:W-:Y:S02]  /*30e50*/  MOV R18, R2 ;  /* 0x0000000200127202 */ /* 0x000fe40000000f00 */
[----:B------:R-:W-:Y:S01]  /*30e60*/  MOV R19, R0 ;  /* 0x0000000000137202 */ /* 0x000fe20000000f00 */
[----:B------:R-:W-:Y:S01]  /*30e70*/  IMAD.MOV.U32 R17, RZ, RZ, R28 ;  /* 0x000000ffff117224 */ /* 0x000fe200078e001c */
[----:B--2---:R-:W0:Y:S04]  /*30e80*/  LDSM.16.M88.4 R12, [R3+UR6+0x300] ;  /* 0x00030006030c783b */ /* 0x004e280008000200 */
[----:B0-----:R-:W-:Y:S04]  /*30e90*/  STL.64 [R1+0xc0], R12 ;  /* 0x0000c00c01007387 */ /* 0x001fe80000100a00 */
[----:B------:R-:W-:Y:S04]  /*30ea0*/  STL.64 [R1+0xc8], R14 ;  /* 0x0000c80e01007387 */ /* 0x000fe80000100a00 */
[----:B------:R-:W0:Y:S04]  /*30eb0*/  LDSM.16.M88.4 R12, [R3+UR6+0x8300] ;  /* 0x00830006030c783b */ /* 0x000e280008000200 */
[----:B0-----:R-:W-:Y:S04]  /*30ec0*/  STL.64 [R1+0xd0], R12 ;  /* 0x0000d00c01007387 */ /* 0x001fe80000100a00 */
[----:B------:R-:W-:Y:S04]  /*30ed0*/  STL.64 [R1+0xd8], R14 ;  /* 0x0000d80e01007387 */ /* 0x000fe80000100a00 */
[----:B------:R-:W0:Y:S02]  /*30ee0*/  LDSM.16.M88.4 R12, [R3+UR6+0x10300] ;  /* 0x01030006030c783b */ /* 0x000e240008000200 */
[----:B0-----:R-:W-:-:S02]  /*30ef0*/  MOV R2, R12 ;  /* 0x0000000c00027202 */ /* 0x001fc40000000f00 */
[----:B------:R-:W-:Y:S01]  /*30f00*/  STL.64 [R1+0xf8], R14 ;  /* 0x0000f80e01007387 */ /* 0x000fe20000100a00 */
[----:B------:R-:W-:-:S03]  /*30f10*/  MOV R0, R13 ;  /* 0x0000000d00007202 */ /* 0x000fc60000000f00 */
[----:B------:R-:W0:Y:S04]  /*30f20*/  LDSM.16.M88.4 R12, [R3+UR6+0x18300] ;  /* 0x01830006030c783b */ /* 0x000e280008000200 */
[----:B------:R-:W-:Y:S04]  /*30f30*/  STL [R1+0x2f64], R0 ;  /* 0x002f640001007387 */ /* 0x000fe80000100800 */
[----:B------:R1:W-:Y:S04]  /*30f40*/  STL [R1+0x2f60], R2 ;  /* 0x002f600201007387 */ /* 0x0003e80000100800 */
[----:B-1----:R-:W2:Y:S04]  /*30f50*/  LDL R2, [R1+0x148] ;  /* 0x0001480001027983 */ /* 0x002ea80000100800 */
[----:B0-----:R3:W-:Y:S04]  /*30f60*/  STL.64 [R1+0x120], R12 ;  /* 0x0001200c01007387 */ /* 0x0017e80000100a00 */
[----:B------:R0:W-:Y:S01]  /*30f70*/  STL [R1+0x128], R14 ;  /* 0x0001280e01007387 */ /* 0x0001e20000100800 */
[----:B------:R-:W-:Y:S01]  /*30f80*/  IMAD.MOV.U32 R28, RZ, RZ, R15 ;  /* 0x000000ffff1c7224 */ /* 0x000fe200078e000f */
[----:B------:R-:W-:-:S02]  /*30f90*/  MOV R15, R7 ;  /* 0x00000007000f7202 */ /* 0x000fc40000000f00 */
[----:B---3--:R-:W-:Y:S02]  /*30fa0*/  MOV R12, R4 ;  /* 0x00000004000c7202 */ /* 0x008fe40000000f00 */
[----:B------:R-:W-:Y:S01]  /*30fb0*/  MOV R13, R5 ;  /* 0x00000005000d7202 */ /* 0x000fe20000000f00 */
[----:B------:R-:W3:Y:S04]  /*30fc0*/  LDL.LU R4, [R1+0x2ffc] ;  /* 0x002ffc0001047983 */ /* 0x000ee80000300800 */
[----:B------:R-:W3:Y:S01]  /*30fd0*/  LDL.LU R5, [R1+0x2ff8] ;  /* 0x002ff80001057983 */ /* 0x000ee20000300800 */
[----:B0-----:R-:W-:-:S03]  /*30fe0*/  MOV R14, R6 ;  /* 0x00000006000e7202 */ /* 0x001fc60000000f00 */
[----:B------:R-:W3:Y:S04]  /*30ff0*/  LDL.LU R6, [R1+0x2ff4] ;  /* 0x002ff40001067983 */ /* 0x000ee80000300800 */
[----:B------:R-:W3:Y:S04]  /*31000*/  LDL.LU R7, [R1+0x2ff0] ;  /* 0x002ff00001077983 */ /* 0x000ee80000300800 */
[----:B------:R0:W-:Y:S04]  /*31010*/  STL.64 [R1+0x2fd8], R14 ;  /* 0x002fd80e01007387 */ /* 0x0001e80000100a00 */
[----:B------:R4:W-:Y:S01]  /*31020*/  STL.64 [R1+0x2fd0], R12 ;  /* 0x002fd00c01007387 */ /* 0x0009e20000100a00 */
[----:B0-----:R-:W-:Y:S01]  /*31030*/  MOV R14, R21 ;  /* 0x00000015000e7202 */ /* 0x001fe20000000f00 */
[----:B----4-:R-:W-:Y:S01]  /*31040*/  IMAD.MOV.U32 R12, RZ, RZ, R23 ;  /* 0x000000ffff0c7224 */ /* 0x010fe200078e0017 */
[----:B------:R-:W-:-:S02]  /*31050*/  MOV R13, R22 ;  /* 0x00000016000d7202 */ /* 0x000fc40000000f00 */
[----:B------:R-:W-:Y:S01]  /*31060*/  MOV R15, R20 ;  /* 0x00000014000f7202 */ /* 0x000fe20000000f00 */
[----:B------:R-:W-:Y:S04]  /*31070*/  STL [R1+0x2f08], R28 ;  /* 0x002f081c01007387 */ /* 0x000fe80000100800 */
[----:B------:R-:W-:Y:S04]  /*31080*/  STL [R1+0x2e28], R3 ;  /* 0x002e280301007387 */ /* 0x000fe80000100800 */
[----:B--2---:R-:W0:Y:S04]  /*31090*/  LDSM.16.MT88.4 R20, [R2+UR6+0x26800] ;  /* 0x026800060214783b */ /* 0x004e280008004200 */
[----:B------:R-:W-:Y:S01]  /*310a0*/  STL [R1+0x2f68], R2 ;  /* 0x002f680201007387 */ /* 0x000fe20000100800 */
[----:B---3--:R-:W-:Y:S03]  /*310b0*/  HMMA.16816.F32.BF16 R4, R8, R16, R4 ;  /* 0x000000100804723c */ /* 0x008fe60000041804 */
[----:B0-----:R0:W-:Y:S04]  /*310c0*/  STL.64 [R1+0x2f00], R22 ;  /* 0x002f001601007387 */ /* 0x0011e80000100a00 */
[----:B------:R-:W-:Y:S04]  /*310d0*/  STL.64 [R1+0x2ef8], R20 ;  /* 0x002ef81401007387 */ /* 0x000fe80000100a00 */
[----:B0-----:R-:W2:Y:S04]  /*310e0*/  LDL.LU R22, [R1+0xe8] ;  /* 0x0000e80001167983 */ /* 0x001ea80000300800 */
[----:B------:R-:W2:Y:S09]  /*310f0*/  LDL.LU R23, [R1+0xec] ;  /* 0x0000ec0001177983 */ /* 0x000eb20000300800 */
[----:B------:R-:W-:-:S02]  /*31100*/  MOV R8, R7 ;  /* 0x0000000700087202 */ /* 0x000fc40000000f00 */
[----:B------:R-:W-:Y:S01]  /*31110*/  MOV R9, R6 ;  /* 0x0000000600097202 */ /* 0x000fe20000000f00 */
[----:B------:R-:W-:Y:S01]  /*31120*/  IMAD.MOV.U32 R10, RZ, RZ, R5 ;  /* 0x000000ffff0a7224 */ /* 0x000fe200078e0005 */
[----:B------:R-:W-:Y:S01]  /*31130*/  MOV R0, R4 ;  /* 0x0000000400007202 */ /* 0x000fe20000000f00 */
[----:B------:R-:W3:Y:S04]  /*31140*/  LDL.LU.64 R6, [R1+0x2fe8] ;  /* 0x002fe80001067983 */ /* 0x000ee80000300a00 */
[----:B------:R-:W3:Y:S04]  /*31150*/  LDL.LU.64 R4, [R1+0x2fe0] ;  /* 0x002fe00001047983 */ /* 0x000ee80000300a00 */
[----:B------:R0:W-:Y:S04]  /*31160*/  STL [R1+0x2f78], R8 ;  /* 0x002f780801007387 */ /* 0x0001e80000100800 */
[----:B------:R1:W-:Y:S04]  /*31170*/  STL [R1+0x2f74], R9 ;  /* 0x002f740901007387 */ /* 0x0003e80000100800 */
[----:B------:R4:W-:Y:S04]  /*31180*/  STL [R1+0x2f70], R10 ;  /* 0x002f700a01007387 */ /* 0x0009e80000100800 */
[----:B0-----:R-:W2:Y:S04]  /*31190*/  LDL.LU R8, [R1+0x70] ;  /* 0x0000700001087983 */ /* 0x001ea80000300800 */
[----:B-1----:R-:W2:Y:S04]  /*311a0*/  LDL.LU R9, [R1+0x74] ;  /* 0x0000740001097983 */ /* 0x002ea80000300800 */
[----:B----4-:R-:W2:Y:S04]  /*311b0*/  LDL.LU R10, [R1+0x78] ;  /* 0x00007800010a7983 */ /* 0x010ea80000300800 */
[----:B------:R-:W2:Y:S04]  /*311c0*/  LDL.LU R11, [R1+0x7c] ;  /* 0x00007c00010b7983 */ /* 0x000ea80000300800 */
[----:B------:R0:W-:Y:S01]  /*311d0*/  STL [R1+0x2f6c], R0 ;  /* 0x002f6c0001007387 */ /* 0x0001e20000100800 */
[----:B------:R-:W-:Y:S01]  /*311e0*/  MOV R24, R29 ;  /* 0x0000001d00187202 */ /* 0x000fe20000000f00 */
[C---:B---3--:R-:W-:Y:S06]  /*311f0*/  HMMA.16816.F32.BF16 R12, R4.reuse, R26, R12 ;  /* 0x0000001a040c723c */ /* 0x048fec000004180c */
[----:B--2---:R-:W-:-:S15]  /*31200*/  HMMA.16816.F32.BF16 R8, R4, R22, R8 ;  /* 0x000000160408723c */ /* 0x004fde0000041808 */
[----:B------:R-:W-:-:S03]  /*31210*/  NOP ;  /* 0x0000000000007918 */ /* 0x000fc60000000000 */
[----:B0-----:R-:W-:-:S06]  /*31220*/  MOV R0, R15 ;  /* 0x0000000f00007202 */ /* 0x001fcc0000000f00 */
[----:B------:R-:W-:Y:S01]  /*31230*/  MOV R2, R11 ;  /* 0x0000000b00027202 */ /* 0x000fe20000000f00 */
[----:B------:R-:W-:Y:S04]  /*31240*/  STL.64 [R1+0x70], R8 ;  /* 0x0000700801007387 */ /* 0x000fe80000100a00 */
[----:B------:R0:W-:Y:S04]  /*31250*/  STL [R1+0x78], R10 ;  /* 0x0000780a01007387 */ /* 0x0001e80000100800 */
[----:B------:R-:W-:Y:S01]  /*31260*/  STL [R1+0x2f7c], R2 ;  /* 0x002f7c0201007387 */ /* 0x000fe20000100800 */
[----:B0-----:R-:W-:-:S02]  /*31270*/  MOV R10, R14 ;  /* 0x0000000e000a7202 */ /* 0x001fc40000000f00 */
[----:B------:R-:W-:Y:S01]  /*31280*/  MOV R8, R12 ;  /* 0x0000000c00087202 */ /* 0x000fe20000000f00 */
[----:B------:R-:W-:Y:S01]  /*31290*/  IMAD.MOV.U32 R9, RZ, RZ, R13 ;  /* 0x000000ffff097224 */ /* 0x000fe200078e000d */
[----:B------:R-:W2:Y:S04]  /*312a0*/  LDL.LU.64 R14, [R1+0x2fd8] ;  /* 0x002fd800010e7983 */ /* 0x000ea80000300a00 */
[----:B------:R-:W2:Y:S04]  /*312b0*/  LDL.LU.64 R12, [R1+0x2fd0] ;  /* 0x002fd000010c7983 */ /* 0x000ea80000300a00 */
[----:B------:R0:W-:Y:S04]  /*312c0*/  STL.64 [R1+0x2fa0], R26 ;  /* 0x002fa01a01007387 */ /* 0x0001e80000100a00 */
[----:B------:R-:W3:Y:S04]  /*312d0*/  LDL.LU R29, [R1+0x2fc8] ;  /* 0x002fc800011d7983 */ /* 0x000ee80000300800 */
[----:B------:R-:W4:Y:S04]  /*312e0*/  LDL.LU R25, [R1+0x14] ;  /* 0x0000140001197983 */ /* 0x000f280000300800 */
[----:B0-----:R-:W4:Y:S04]  /*312f0*/  LDL.LU R26, [R1+0x18] ;  /* 0x00001800011a7983 */ /* 0x001f280000300800 */
[----:B------:R-:W4:Y:S04]  /*31300*/  LDL.LU R27, [R1+0x1c] ;  /* 0x00001c00011b7983 */ /* 0x000f280000300800 */
[----:B------:R0:W-:Y:S04]  /*31310*/  STL [R1+0x2f88], R10 ;  /* 0x002f880a01007387 */ /* 0x0001e80000100800 */
[----:B------:R-:W-:Y:S04]  /*31320*/  STL.64 [R1+0x2f80], R8 ;  /* 0x002f800801007387 */ /* 0x000fe80000100a00 */
[----:B0-----:R-:W2:Y:S01]  /*31330*/  LDL.LU R10, [R1+0x118] ;  /* 0x00011800010a7983 */ /* 0x001ea20000300800 */
[----:B---3--:R-:W-:-:S07]  /*31340*/  MOV R11, R29 ;  /* 0x0000001d000b7202 */ /* 0x008fce0000000f00 */
[----:B--2---:R-:W-:-:S15]  /*31350*/  HMMA.16816.F32.BF16 R12, R4, R10, R12 ;  /* 0x0000000a040c723c */ /* 0x004fde000004180c */
[----:B------:R-:W-:-:S08]  /*31360*/  NOP ;  /* 0x0000000000007918 */ /* 0x000fd00000000000 */
[----:B------:R-:W-:Y:S04]  /*31370*/  STL.64 [R1+0x90], R12 ;  /* 0x0000900c01007387 */ /* 0x000fe80000100a00 */
[----:B------:R0:W-:Y:S01]  /*31380*/  STL [R1+0x98], R14 ;  /* 0x0000980e01007387 */ /* 0x0001e20000100800 */
[----:B------:R-:W-:-:S03]  /*31390*/  IMAD.MOV.U32 R2, RZ, RZ, R15 ;  /* 0x000000ffff027224 */ /* 0x000fc600078e000f */
[----:B0-----:R-:W2:Y:S04]  /*313a0*/  LDL.LU.64 R14, [R1+0x2fc0] ;  /* 0x002fc000010e7983 */ /* 0x001ea80000300a00 */
[----:B------:R-:W2:Y:S02]  /*313b0*/  LDL.LU.64 R12, [R1+0x2fb8] ;  /* 0x002fb800010c7983 */ /* 0x000ea40000300a00 */
[----:B--2---:R-:W-:Y:S02]  /*313c0*/  HMMA.16816.F32.BF16 R4, R4, R18, R12 ;  /* 0x000000120404723c */ /* 0x004fe4000004180c */
[----:B------:R-:W4:Y:S04]  /*313d0*/  LDL.LU.64 R14, [R1+0x2fb0] ;  /* 0x002fb000010e7983 */ /* 0x000f280000300a00 */
[----:B------:R-:W4:-:S15]  /*313e0*/  LDL.LU.64 R12, [R1+0x2fa8] ;  /* 0x002fa800010c7983 */ /* 0x000f1e0000300a00 */
[----:B------:R-:W-:-:S03]  /*313f0*/  NOP ;  /* 0x0000000000007918 */ /* 0x000fc60000000000 */
[----:B------:R-:W-:Y:S02]  /*31400*/  MOV R29, R4 ;  /* 0x00000004001d7202 */ /* 0x000fe40000000f00 */
[----:B------:R-:W-:Y:S01]  /*31410*/  MOV R17, R5 ;  /* 0x0000000500117202 */ /* 0x000fe20000000f00 */
[----:B------:R-:W2:Y:S01]  /*31420*/  LDL.LU R4, [R1] ;  /* 0x0000000001047983 */ /* 0x000ea20000300800 */
[----:B------:R-:W-:-:S03]  /*31430*/  MOV R16, R6 ;  /* 0x0000000600107202 */ /* 0x000fc60000000f00 */
[----:B------:R-:W2:Y:S01]  /*31440*/  LDL.LU R5, [R1+0x4] ;  /* 0x0000040001057983 */ /* 0x000ea20000300800 */
[----:B------:R-:W-:-:S03]  /*31450*/  MOV R3, R7 ;  /* 0x0000000700037202 */ /* 0x000fc60000000f00 */
[----:B------:R-:W2:Y:S04]  /*31460*/  LDL.LU R6, [R1+0x8] ;  /* 0x0000080001067983 */ /* 0x000ea80000300800 */
[----:B------:R-:W2:Y:S01]  /*31470*/  LDL.LU R7, [R1+0xc] ;  /* 0x00000c0001077983 */ /* 0x000ea20000300800 */
[----:B----4-:R-:W-:-:S15]  /*31480*/  HMMA.16816.F32.BF16 R24, R12, R22, R24 ;  /* 0x000000160c18723c */ /* 0x010fde0000041818 */
[----:B------:R-:W-:-:S08]  /*31490*/  NOP ;  /* 0x0000000000007918 */ /* 0x000fd00000000000 */
[----:B------:R2:W-:Y:S01]  /*314a0*/  STL [R1+0x40], R24 ;  /* 0x0000401801007387 */ /* 0x0005e20000100800 */
[----:B------:R-:W-:Y:S02]  /*314b0*/  MOV R23, R26 ;  /* 0x0000001a00177202 */ /* 0x000fe40000000f00 */
[----:B------:R-:W-:Y:S02]  /*314c0*/  MOV R22, R27 ;  /* 0x0000001b00167202 */ /* 0x000fe40000000f00 */
[----:B------:R-:W2:Y:S01]  /*314d0*/  LDL.LU.64 R26, [R1+0x2fa0] ;  /* 0x002fa000011a7983 */ /* 0x000ea20000300a00 */
[----:B------:R-:W-:Y:S02]  /*314e0*/  IMAD.MOV.U32 R28, RZ, RZ, R25 ;  /* 0x000000ffff1c7224 */ /* 0x000fe400078e0019 */
[----:B--2---:R-:W-:-:S15]  /*314f0*/  HMMA.16816.F32.BF16 R24, R12, R26, R4 ;  /* 0x0000001a0c18723c */ /* 0x004fde0000041804 */
[----:B------:R-:W-:-:S09]  /*31500*/  NOP ;  /* 0x0000000000007918 */ /* 0x000fd20000000000 */
[----:B------:R-:W-:Y:S01]  /*31510*/  IMAD.MOV.U32 R5, RZ, RZ, R26 ;  /* 0x000000ffff057224 */ /* 0x000fe200078e001a */
[----:B------:R-:W-:Y:S02]  /*31520*/  MOV R4, R27 ;  /* 0x0000001b00047202 */ /* 0x000fe40000000f00 */
[----:B------:R-:W-:Y:S02]  /*31530*/  MOV R7, R24 ;  /* 0x0000001800077202 */ /* 0x000fe40000000f00 */
[----:B------:R-:W-:Y:S01]  /*31540*/  MOV R6, R25 ;  /* 0x0000001900067202 */ /* 0x000fe20000000f00 */
[----:B------:R-:W2:Y:S04]  /*31550*/  LDL.LU.64 R26, [R1+0x2f98] ;  /* 0x002f9800011a7983 */ /* 0x000ea80000300a00 */
[----:B------:R-:W2:Y:S02]  /*31560*/  LDL.LU.64 R24, [R1+0x2f90] ;  /* 0x002f900001187983 */ /* 0x000ea40000300a00 */
[----:B--2---:R-:W-:Y:S02]  /*31570*/  HMMA.16816.F32.BF16 R24, R12, R10, R24 ;  /* 0x0000000a0c18723c */ /* 0x004fe40000041818 */
[----:B------:R-:W2:Y:S04]  /*31580*/  LDL.LU R10, [R1+0x2f88] ;  /* 0x002f8800010a7983 */ /* 0x000ea80000300800 */
[----:B------:R-:W3:Y:S04]  /*31590*/  LDL.LU.64 R8, [R1+0x2f80] ;  /* 0x002f800001087983 */ /* 0x000ee80000300a00 */
[----:B------:R-:W4:-:S13]  /*315a0*/  LDL R11, [R1+0x144] ;  /* 0x00014400010b7983 */ /* 0x000f1a0000100800 */
[----:B------:R-:W-:Y:S04]  /*315b0*/  STL.64 [R1+0x2ed8], R26 ;  /* 0x002ed81a01007387 */ /* 0x000fe80000100a00 */
[----:B------:R-:W-:Y:S04]  /*315c0*/  STL.64 [R1+0x2ed0], R24 ;  /* 0x002ed01801007387 */ /* 0x000fe80000100a00 */
[----:B------:R-:W2:Y:S04]  /*315d0*/  LDL.LU.64 R20, [R1+0x120] ;  /* 0x0001200001147983 */ /* 0x000ea80000300a00 */
[----:B------:R0:W-:Y:S02]  /*315e0*/  STL.64 [R1+0x2f18], R22 ;  /* 0x002f181601007387 */ /* 0x0001e40000100a00 */
[----:B0-----:R-:W-:-:S02]  /*315f0*/  MOV R23, R2 ;  /* 0x0000000200177202 */ /* 0x001fc40000000f00 */
[----:B--2---:R0:W-:Y:S04]  /*31600*/  STL.64 [R1+0x2f10], R20 ;  /* 0x002f101401007387 */ /* 0x0041e80000100a00 */
[----:B0-----:R-:W2:Y:S04]  /*31610*/  LDL.LU R20, [R1+0x90] ;  /* 0x0000900001147983 */ /* 0x001ea80000300800 */
[----:B------:R-:W2:Y:S04]  /*31620*/  LDL.LU R21, [R1+0x94] ;  /* 0x0000940001157983 */ /* 0x000ea80000300800 */
[----:B------:R-:W3:Y:S04]  /*31630*/  LDL.LU R22, [R1+0x98] ;  /* 0x0000980001167983 */ /* 0x000ee80000300800 */
[----:B------:R-:W4:Y:S04]  /*31640*/  LDL.LU R2, [R1+0x2f7c] ;  /* 0x002f7c0001027983 */ /* 0x000f280000300800 */
[----:B---3--:R0:W-:Y:S04]  /*31650*/  STL.64 [R1+0x2f28], R22 ;  /* 0x002f281601007387 */ /* 0x0081e80000100a00 */
[----:B--2---:R1:W-:Y:S01]  /*31660*/  STL.64 [R1+0x2f20], R20 ;  /* 0x002f201401007387 */ /* 0x0043e20000100a00 */
[----:B0-----:R-:W-:-:S02]  /*31670*/  MOV R22, R10 ;  /* 0x0000000a00167202 */ /* 0x001fc40000000f00 */
[----:B-1----:R-:W-:Y:S01]  /*31680*/  MOV R20, R8 ;  /* 0x0000000800147202 */ /* 0x002fe20000000f00 */
[----:B------:R-:W-:Y:S01]  /*31690*/  IMAD.MOV.U32 R23, RZ, RZ, R0 ;  /* 0x000000ffff177224 */ /* 0x000fe200078e0000 */
[----:B------:R-:W2:Y:S01]  /*316a0*/  LDL.LU R8, [R1+0x2f78] ;  /* 0x002f780001087983 */ /* 0x000ea20000300800 */
[----:B------:R-:W-:-:S03]  /*316b0*/  MOV R21, R9 ;  /* 0x0000000900157202 */ /* 0x000fc60000000f00 */
[----:B------:R-:W3:Y:S04]  /*316c0*/  LDL.LU R9, [R1+0x2f74] ;  /* 0x002f740001097983 */ /* 0x000ee80000300800 */
[----:B------:R-:W2:Y:S04]  /*316d0*/  LDL.LU R10, [R1+0x2f70] ;  /* 0x002f7000010a7983 */ /* 0x000ea80000300800 */
[----:B------:R-:W2:Y:S04]  /*316e0*/  LDL.LU R0, [R1+0x2f6c] ;  /* 0x002f6c0001007983 */ /* 0x000ea80000300800 */
[----:B------:R-:W-:Y:S04]  /*316f0*/  STL.64 [R1+0x2f38], R22 ;  /* 0x002f381601007387 */ /* 0x000fe80000100a00 */
[----:B------:R0:W-:Y:S04]  /*31700*/  STL.64 [R1+0x2f30], R20 ;  /* 0x002f301401007387 */ /* 0x0001e80000100a00 */
[----:B0-----:R-:W3:Y:S04]  /*31710*/  LDL.LU R20, [R1+0x70] ;  /* 0x0000700001147983 */ /* 0x001ee80000300800 */
[----:B------:R-:W3:Y:S04]  /*31720*/  LDL.LU R21, [R1+0x74] ;  /* 0x0000740001157983 */ /* 0x000ee80000300800 */
[----:B------:R-:W2:Y:S01]  /*31730*/  LDL.LU R22, [R1+0x78] ;  /* 0x0000780001167983 */ /* 0x000ea20000300800 */
[----:B----4-:R-:W-:-:S03]  /*31740*/  MOV R23, R2 ;  /* 0x0000000200177202 */ /* 0x010fc60000000f00 */
[----:B------:R-:W4:Y:S01]  /*31750*/  LDL.LU R2, [R1+0x2f68] ;  /* 0x002f680001027983 */ /* 0x000f220000300800 */
[----:B------:R-:W-:Y:S02]  /*31760*/  MOV R24, R7 ;  /* 0x0000000700187202 */ /* 0x000fe40000000f00 */
[----:B------:R-:W-:Y:S02]  /*31770*/  MOV R25, R6 ;  /* 0x0000000600197202 */ /* 0x000fe40000000f00 */
[----:B------:R-:W-:Y:S01]  /*31780*/  MOV R26, R5 ;  /* 0x00000005001a7202 */ /* 0x000fe20000000f00 */
[----:B------:R-:W-:Y:S02]  /*31790*/  IMAD.MOV.U32 R27, RZ, RZ, R4 ;  /* 0x000000ffff1b7224 */ /* 0x000fe400078e0004 */
[----:B------:R-:W0:Y:S04]  /*317a0*/  LDSM.16.MT88.4 R4, [R11+UR6+0x26c00] ;  /* 0x026c00060b04783b */ /* 0x000e280008004200 */
[----:B--2---:R1:W-:Y:S04]  /*317b0*/  STL.64 [R1+0x2f58], R22 ;  /* 0x002f581601007387 */ /* 0x0043e80000100a00 */
[----:B---3--:R2:W-:Y:S01]  /*317c0*/  STL.64 [R1+0x2f50], R20 ;  /* 0x002f501401007387 */ /* 0x0085e20000100a00 */
[----:B-1----:R-:W-:-:S02]  /*317d0*/  MOV R22, R9 ;  /* 0x0000000900167202 */ /* 0x002fc40000000f00 */
[----:B--2---:R-:W-:Y:S01]  /*317e0*/  MOV R21, R10 ;  /* 0x0000000a00157202 */ /* 0x004fe20000000f00 */
[----:B------:R-:W-:Y:S02]  /*317f0*/  IMAD.MOV.U32 R23, RZ, RZ, R8 ;  /* 0x000000ffff177224 */ /* 0x000fe400078e0008 */
[----:B----4-:R-:W1:Y:S01]  /*31800*/  LDSM.16.MT88.4 R8, [R2+UR6+0x26c00] ;  /* 0x026c00060208783b */ /* 0x010e620008004200 */
[----:B------:R-:W-:-:S03]  /*31810*/  MOV R20, R0 ;  /* 0x0000000000147202 */ /* 0x000fc60000000f00 */
[----:B------:R-:W2:Y:S04]  /*31820*/  LDL.LU R0, [R1+0x2f64] ;  /* 0x002f640001007983 */ /* 0x000ea80000300800 */
[----:B------:R-:W-:Y:S04]  /*31830*/  STL.64 [R1+0x2ee8], R26 ;  /* 0x002ee81a01007387 */ /* 0x000fe80000100a00 */
[----:B------:R3:W-:Y:S01]  /*31840*/  STL.64 [R1+0x2ee0], R24 ;  /* 0x002ee01801007387 */ /* 0x0007e20000100a00 */
[----:B------:R-:W-:Y:S03]  /*31850*/  HMMA.16816.F32.BF16 R12, R12, R18, R20 ;  /* 0x000000120c0c723c */ /* 0x000fe60000041814 */
[----:B---3--:R-:W3:Y:S04]  /*31860*/  LDL.LU R24, [R1+0xc0] ;  /* 0x0000c00001187983 */ /* 0x008ee80000300800 */
[----:B------:R-:W3:Y:S04]  /*31870*/  LDL.LU R25, [R1+0xc4] ;  /* 0x0000c40001197983 */ /* 0x000ee80000300800 */
[----:B0-----:R-:W-:Y:S04]  /*31880*/  STL.64 [R1+0x2ec0], R6 ;  /* 0x002ec00601007387 */ /* 0x001fe80000100a00 */
[----:B------:R0:W-:Y:S04]  /*31890*/  STL.64 [R1+0x2eb8], R4 ;  /* 0x002eb80401007387 */ /* 0x0001e80000100a00 */
[----:B0-----:R-:W4:Y:S04]  /*318a0*/  LDL.LU.64 R4, [R1+0xd0] ;  /* 0x0000d00001047983 */ /* 0x001f280000300a00 */
[----:B------:R-:W2:Y:S04]  /*318b0*/  LDL.LU R2, [R1+0x2f60] ;  /* 0x002f600001027983 */ /* 0x000ea80000300800 */
[----:B-1----:R0:W-:Y:S04]  /*318c0*/  STL.64 [R1+0x2e80], R10 ;  /* 0x002e800a01007387 */ /* 0x0021e80000100a00 */
[----:B------:R1:W-:Y:S04]  /*318d0*/  STL.64 [R1+0x2e78], R8 ;  /* 0x002e780801007387 */ /* 0x0003e80000100a00 */
[----:B------:R-:W3:Y:S04]  /*318e0*/  LDL.LU.64 R22, [R1+0x2f58] ;  /* 0x002f580001167983 */ /* 0x000ee80000300a00 */
[----:B------:R-:W3:Y:S04]  /*318f0*/  LDL.LU.64 R20, [R1+0x2f50] ;  /* 0x002f500001147983 */ /* 0x000ee80000300a00 */
[----:B------:R-:W3:Y:S01]  /*31900*/  LDL.LU.64 R18, [R1+0x2f48] ;  /* 0x002f480001127983 */ /* 0x000ee20000300a00 */
[----:B0-----:R-:W-:-:S02]  /*31910*/  MOV R10, R16 ;  /* 0x00000010000a7202 */ /* 0x001fc40000000f00 */
[----:B-1----:R-:W-:Y:S02]  /*31920*/  MOV R9, R17 ;  /* 0x0000001100097202 */ /* 0x002fe40000000f00 */
[----:B------:R-:W3:Y:S04]  /*31930*/  LDL.LU.64 R16, [R1+0x2f40] ;  /* 0x002f400001107983 */ /* 0x000ee80000300a00 */
[----:B------:R-:W-:Y:S04]  /*31940*/  STL.64 [R1+0x20], R12 ;  /* 0x0000200c01007387 */ /* 0x000fe80000100a00 */
[----:B------:R-:W-:Y:S01]  /*31950*/  STL.64 [R1+0x28], R14 ;  /* 0x0000280e01007387 */ /* 0x000fe20000100a00 */
[----:B---3--:R-:W-:-:S15]  /*31960*/  HMMA.16816.F32.BF16 R20, R16, R24, R20 ;  /* 0x000000181014723c */ /* 0x008fde0000041814 */
[----:B------:R-:W-:-:S08]  /*31970*/  NOP ;  /* 0x0000000000007918 */ /* 0x000fd00000000000 */
[----:B------:R-:W-:Y:S04]  /*31980*/  STL.64 [R1+0x10], R20 ;  /* 0x0000101401007387 */ /* 0x000fe80000100a00 */
[----:B------:R0:W-:Y:S04]  /*31990*/  STL.64 [R1+0x18], R22 ;  /* 0x0000181601007387 */ /* 0x0001e80000100a00 */
[----:B0-----:R-:W3:Y:S04]  /*319a0*/  LDL.LU.64 R22, [R1+0x2f38] ;  /* 0x002f380001167983 */ /* 0x001ee80000300a00 */
[----:B------:R-:W3:Y:S01]  /*319b0*/  LDL.LU.64 R20, [R1+0x2f30] ;  /* 0x002f300001147983 */ /* 0x000ee20000300a00 */
[----:B------:R-:W-:Y:S01]  /*319c0*/  MOV R11, R3 ;  /* 0x00000003000b7202 */ /* 0x000fe20000000f00 */
[----:B--2---:R-:W-:Y:S01]  /*319d0*/  IMAD.MOV.U32 R12, RZ, RZ, R2 ;  /* 0x000000ffff0c7224 */ /* 0x004fe200078e0002 */
[----:B------:R-:W-:-:S02]  /*319e0*/  MOV R13, R0 ;  /* 0x00000000000d7202 */ /* 0x000fc40000000f00 */
[----:B----4-:R-:W-:Y:S02]  /*319f0*/  MOV R26, R4 ;  /* 0x00000004001a7202 */ /* 0x010fe40000000f00 */
[----:B------:R-:W-:Y:S01]  /*31a00*/  MOV R3, R5 ;  /* 0x0000000500037202 */ /* 0x000fe20000000f00 */
[----:B---3--:R-:W-:-:S15]  /*31a10*/  HMMA.16816.F32.BF16 R20, R16, R4, R20 ;  /* 0x000000041014723c */ /* 0x008fde0000041814 */
[----:B------:R-:W-:-:S09]  /*31a20*/  NOP ;  /* 0x0000000000007918 */ /* 0x000fd20000000000 */
[----:B------:R-:W-:Y:S02]  /*31a30*/  MOV R2, R22 ;  /* 0x0000001600027202 */ /* 0x000fe40000000f00 */
[----:B------:R-:W-:Y:S02]  /*31a40*/  MOV R0, R23 ;  /* 0x0000001700007202 */ /* 0x000fe40000000f00 */
[----:B------:R-:W-:Y:S01]  /*31a50*/  MOV R5, R20 ;  /* 0x0000001400057202 */ /* 0x000fe20000000f00 */
[----:B------:R-:W-:Y:S01]  /*31a60*/  IMAD.MOV.U32 R4, RZ, RZ, R21 ;  /* 0x000000ffff047224 */ /* 0x000fe200078e0015 */
[----:B------:R-:W2:Y:S04]  /*31a70*/  LDL.LU.64 R22, [R1+0x2f28] ;  /* 0x002f280001167983 */ /* 0x000ea80000300a00 */
[----:B------:R-:W2:Y:S01]  /*31a80*/  LDL.LU.64 R20, [R1+0x2f20] ;  /* 0x002f200001147983 */ /* 0x000ea20000300a00 */
[----:B------:R-:W-:-:S03]  /*31a90*/  MOV R8, R29 ;  /* 0x0000001d00087202 */ /* 0x000fc60000000f00 */
[----:B------:R-:W-:Y:S04]  /*31aa0*/  STL [R1+0x2ecc], R4 ;  /* 0x002ecc0401007387 */ /* 0x000fe80000100800 */
[----:B------:R-:W-:Y:S01]  /*31ab0*/  STL [R1+0x2ec8], R5 ;  /* 0x002ec80501007387 */ /* 0x000fe20000100800 */
[----:B--2---:R-:W-:-:S15]  /*31ac0*/  HMMA.16816.F32.BF16 R20, R16, R12, R20 ;  /* 0x0000000c1014723c */ /* 0x004fde0000041814 */
[----:B------:R-:W-:-:S08]  /*31ad0*/  NOP ;  /* 0x0000000000007918 */ /* 0x000fd00000000000 */
[----:B------:R0:W-:Y:S01]  /*31ae0*/  STL [R1+0xa0], R20 ;  /* 0x0000a01401007387 */ /* 0x0001e20000100800 */
[----:B------:R-:W-:Y:S01]  /*31af0*/  MOV R7, R22 ;  /* 0x0000001600077202 */ /* 0x000fe20000000f00 */
[----:B------:R-:W-:Y:S01]  /*31b00*/  IMAD.MOV.U32 R6, RZ, RZ, R23 ;  /* 0x000000ffff067224 */ /* 0x000fe200078e0017 */
[----:B------:R-:W-:Y:S01]  /*31b10*/  MOV R29, R21 ;  /* 0x00000015001d7202 */ /* 0x000fe20000000f00 */
[----:B------:R-:W2:Y:S04]  /*31b20*/  LDL.LU.64 R22, [R1+0x2f18] ;  /* 0x002f180001167983 */ /* 0x000ea80000300a00 */
[----:B0-----:R-:W3:Y:S04]  /*31b30*/  LDL.LU.64 R20, [R1+0x2f10] ;  /* 0x002f100001147983 */ /* 0x001ee80000300a00 */
[----:B------:R0:W-:Y:S04]  /*31b40*/  STL.64 [R1+0x2ef0], R12 ;  /* 0x002ef00c01007387 */ /* 0x0001e80000100a00 */
[----:B0-----:R-:W4:Y:S01]  /*31b50*/  LDL.LU R12, [R1+0x40] ;  /* 0x00004000010c7983 */ /* 0x001f220000300800 */
[----:B------:R-:W-:-:S03]  /*31b60*/  MOV R13, R28 ;  /* 0x0000001c000d7202 */ /* 0x000fc60000000f00 */
[----:B------:R-:W4:Y:S01]  /*31b70*/  LDL.LU R28, [R1+0x2f08] ;  /* 0x002f0800011c7983 */ /* 0x000f220000300800 */
[----:B--2---:R-:W-:Y:S02]  /*31b80*/  MOV R14, R23 ;  /* 0x00000017000e7202 */ /* 0x004fe40000000f00 */
[----:B------:R-:W-:Y:S02]  /*31b90*/  MOV R15, R22 ;  /* 0x00000016000f7202 */ /* 0x000fe40000000f00 */
[----:B------:R-:W4:Y:S01]  /*31ba0*/  LDL.LU.64 R22, [R1+0x2f00] ;  /* 0x002f000001167983 */ /* 0x000f220000300a00 */
[----:B---3--:R-:W-:Y:S06]  /*31bb0*/  HMMA.16816.F32.BF16 R8, R16, R20, R8 ;  /* 0x000000141008723c */ /* 0x008fec0000041808 */
[----:B------:R-:W-:Y:S01]  /*31bc0*/  MOV R4, R20 ;  /* 0x0000001400047202 */ /* 0x000fe20000000f00 */
[----:B------:R-:W-:-:S02]  /*31bd0*/  IMAD.MOV.U32 R5, RZ, RZ, R21 ;  /* 0x000000ffff057224 */ /* 0x000fc400078e0015 */
[----:B------:R-:W4:Y:S04]  /*31be0*/  LDL.LU.64 R20, [R1+0x2ef8] ;  /* 0x002ef80001147983 */ /* 0x000f280000300a00 */
[----:B------:R-:W2:Y:S10]  /*31bf0*/  LDL.LU R19, [R1+0x140] ;  /* 0x0001400001137983 */ /* 0x000eb40000300800 */
[----:B------:R-:W-:Y:S04]  /*31c00*/  STL.64 [R1+0x2e90], R10 ;  /* 0x002e900a01007387 */ /* 0x000fe80000100a00 */
[----:B------:R0:W-:Y:S02]  /*31c10*/  STL.64 [R1+0x2e88], R8 ;  /* 0x002e880801007387 */ /* 0x0001e40000100a00 */
[----:B0-----:R-:W-:-:S02]  /*31c20*/  MOV R8, R26 ;  /* 0x0000001a00087202 */ /* 0x001fc40000000f00 */
[----:B----4-:R-:W-:Y:S01]  /*31c30*/  HMMA.16816.F32.BF16 R24, R20, R24, R12 ;  /* 0x000000181418723c */ /* 0x010fe2000004180c */
[----:B------:R-:W3:-:S15]  /*31c40*/  LDL.LU.64 R12, [R1+0x2ef0] ;  /* 0x002ef000010c7983 */ /* 0x000ede0000300a00 */
[----:B------:R-:W-:-:S07]  /*31c50*/  NOP ;  /* 0x0000000000007918 */ /* 0x000fce0000000000 */
[----:B------:R-:W-:Y:S04]  /*31c60*/  STL.64 [R1+0x50], R24 ;  /* 0x0000501801007387 */ /* 0x000fe80000100a00 */
[----:B------:R0:W-:Y:S04]  /*31c70*/  STL.64 [R1+0x58], R26 ;  /* 0x0000581a01007387 */ /* 0x0001e80000100a00 */
[----:B0-----:R-:W4:Y:S04]  /*31c80*/  LDL.LU.64 R26, [R1+0x2ee8] ;  /* 0x002ee800011a7983 */ /* 0x001f280000300a00 */
[----:B------:R-:W4:Y:S01]  /*31c90*/  LDL.LU.64 R24, [R1+0x2ee0] ;  /* 0x002ee00001187983 */ /* 0x000f220000300a00 */
[----:B------:R-:W-:-:S07]  /*31ca0*/  MOV R9, R3 ;  /* 0x0000000300097202 */ /* 0x000fce0000000f00 */
[----:B----4-:R-:W-:Y:S01]  /*31cb0*/  HMMA.16816.F32.BF16 R8, R20, R8, R24 ;  /* 0x000000081408723c */ /* 0x010fe20000041818 */
[----:B------:R-:W3:Y:S04]  /*31cc0*/  LDL.LU.64 R26, [R1+0x2ed8] ;  /* 0x002ed800011a7983 */ /* 0x000ee80000300a00 */
[----:B------:R-:W3:-:S15]  /*31cd0*/  LDL.LU.64 R24, [R1+0x2ed0] ;  /* 0x002ed00001187983 */ /* 0x000ede0000300a00 */
[----:B------:R-:W-:-:S03]  /*31ce0*/  NOP ;  /* 0x0000000000007918 */ /* 0x000fc60000000000 */
[----:B------:R-:W-:Y:S04]  /*31cf0*/  STL.64 [R1+0x40], R8 ;  /* 0x0000400801007387 */ /* 0x000fe80000100a00 */
[----:B------:R3:W-:Y:S01]  /*31d00*/  STL [R1+0x48], R10 ;  /* 0x0000480a01007387 */ /* 0x0007e20000100800 */
[----:B------:R-:W-:Y:S02]  /*31d10*/  MOV R3, R11 ;  /* 0x0000000b00037202 */ /* 0x000fe40000000f00 */
[----:B---3--:R-:W-:Y:S01]  /*31d20*/  HMMA.16816.F32.BF16 R8, R20, R12, R24 ;  /* 0x0000000c1408723c */ /* 0x008fe20000041818 */
[----:B------:R-:W3:-:S15]  /*31d30*/  LDL R27, [R1+0x144] ;  /* 0x00014400011b7983 */ /* 0x000ede0000100800 */
[----:B------:R-:W-:-:S07]  /*31d40*/  NOP ;  /* 0x0000000000007918 */ /* 0x000fce0000000000 */
[----:B------:R-:W-:Y:S04]  /*31d50*/  STL.64 [R1+0x90], R8 ;  /* 0x0000900801007387 */ /* 0x000fe80000100a00 */
[----:B------:R-:W-:Y:S04]  /*31d60*/  STL.64 [R1+0x98], R10 ;  /* 0x0000980a01007387 */ /* 0x000fe80000100a00 */
[----:B--2---:R-:W-:Y:S04]  /*31d70*/  LDSM.16.M88.4 R8, [R19+UR6+0x380] ;  /* 0x000380061308783b */ /* 0x004fe80008000200 */
[----:B---3--:R-:W-:Y:S04]  /*31d80*/  STL [R1+0x2e5c], R27 ;  /* 0x002e5c1b01007387 */ /* 0x008fe80000100800 */
[----:B------:R0:W1:Y:S04]  /*31d90*/  LDSM.16.MT88.4 R12, [R27+UR6+0x27000] ;  /* 0x027000061b0c783b */ /* 0x0000680008004200 */
[----:B------:R-:W2:Y:S04]  /*31da0*/  LDL.LU R26, [R1+0xd8] ;  /* 0x0000d800011a7983 */ /* 0x000ea80000300800 */
[----:B0-----:R-:W2:Y:S04]  /*31db0*/  LDL.LU R27, [R1+0xdc] ;  /* 0x0000dc00011b7983 */ /* 0x001ea80000300800 */
[----:B--2---:R-:W-:Y:S04]  /*31dc0*/  STL.64 [R1+0x2eb0], R26 ;  /* 0x002eb01a01007387 */ /* 0x004fe80000100a00 */
[----:B-1----:R-:W-:Y:S04]  /*31dd0*/  STL.64 [R1+0x2e48], R14 ;  /* 0x002e480e01007387 */ /* 0x002fe80000100a00 */
[----:B------:R0:W-:Y:S02]  /*31de0*/  STL.64 [R1+0x2e40], R12 ;  /* 0x002e400c01007387 */ /* 0x0001e40000100a00 */
[----:B0-----:R-:W-:Y:S01]  /*31df0*/  MOV R12, R4 ;  /* 0x00000004000c7202 */ /* 0x001fe20000000f00 */
[----:B------:R-:W-:Y:S01]  /*31e00*/  IMAD.MOV.U32 R13, RZ, RZ, R5 ;  /* 0x000000ffff0d7224 */ /* 0x000fe200078e0005 */
[----:B------:R-:W2:Y:S04]  /*31e10*/  LDL.LU R4, [R1+0x2ecc] ;  /* 0x002ecc0001047983 */ /* 0x000ea80000300800 */
[----:B------:R-:W3:Y:S04]  /*31e20*/  LDL.LU R5, [R1+0x2ec8] ;  /* 0x002ec80001057983 */ /* 0x000ee80000300800 */
[----:B------:R-:W4:Y:S04]  /*31e30*/  LDL.LU R14, [R1+0x128] ;  /* 0x00012800010e7983 */ /* 0x000f280000300800 */
[----:B------:R0:W-:Y:S04]  /*31e40*/  STL.64 [R1+0xb0], R8 ;  /* 0x0000b00801007387 */ /* 0x0001e80000100a00 */
[----:B------:R1:W-:Y:S04]  /*31e50*/  STL [R1+0xb8], R10 ;  /* 0x0000b80a01007387 */ /* 0x0003e80000100800 */
[----:B------:R-:W4:Y:S04]  /*31e60*/  LDL.LU R24, [R1+0x10] ;  /* 0x0000100001187983 */ /* 0x000f280000300800 */
[----:B------:R-:W4:Y:S04]  /*31e70*/  LDL.LU R25, [R1+0x14] ;  /* 0x0000140001197983 */ /* 0x000f280000300800 */
[----:B------:R-:W4:Y:S04]  /*31e80*/  LDL.LU R26, [R1+0x18] ;  /* 0x00001800011a7983 */ /* 0x000f280000300800 */
[----:B------:R-:W4:Y:S04]  /*31e90*/  LDL.LU R27, [R1+0x1c] ;  /* 0x00001c00011b7983 */ /* 0x000f280000300800 */
[----:B0-----:R-:W2:Y:S01]  /*31ea0*/  LDL.LU R8, [R1+0xa0] ;  /* 0x0000a00001087983 */ /* 0x001ea20000300800 */
[----:B------:R-:W-:-:S02]  /*31eb0*/  MOV R15, R28 ;  /* 0x0000001c000f7202 */ /* 0x000fc40000000f00 */
[----:B------:R-:W-:Y:S02]  /*31ec0*/  MOV R28, R11 ;  /* 0x0000000b001c7202 */ /* 0x000fe40000000f00 */
[----:B-1----:R-:W-:Y:S01]  /*31ed0*/  MOV R10, R7 ;  /* 0x00000007000a7202 */ /* 0x002fe20000000f00 */
[----:B------:R-:W-:Y:S01]  /*31ee0*/  IMAD.MOV.U32 R11, RZ, RZ, R6 ;  /* 0x000000ffff0b7224 */ /* 0x000fe200078e0006 */
[----:B------:R-:W-:-:S04]  /*31ef0*/  MOV R9, R29 ;  /* 0x0000001d00097202 */ /* 0x000fc80000000f00 */
[----:B------:R0:W-:Y:S02]  /*31f00*/  STL.64 [R1+0x2ea8], R10 ;  /* 0x002ea80a01007387 */ /* 0x0001e40000100a00 */
[----:B0-----:R-:W-:Y:S02]  /*31f10*/  MOV R10, R2 ;  /* 0x00000002000a7202 */ /* 0x001fe40000000f00 */
[----:B------:R-:W-:Y:S01]  /*31f20*/  MOV R11, R0 ;  /* 0x00000000000b7202 */ /* 0x000fe20000000f00 */
[----:B--2---:R-:W-:Y:S04]  /*31f30*/  STL.64 [R1+0x2ea0], R8 ;  /* 0x002ea00801007387 */ /* 0x004fe80000100a00 */
[----:B------:R0:W-:Y:S04]  /*31f40*/  STL [R1+0x2da0], R28 ;  /* 0x002da01c01007387 */ /* 0x0001e80000100800 */
[----:B0-----:R-:W2:Y:S01]  /*31f50*/  LDL R28, [R1+0x148] ;  /* 0x00014800011c7983 */ /* 0x001ea20000100800 */
[----:B---3--:R-:W-:-:S02]  /*31f60*/  MOV R8, R5 ;  /* 0x0000000500087202 */ /* 0x008fc40000000f00 */
[----:B------:R-:W-:Y:S02]  /*31f70*/  MOV R9, R4 ;  /* 0x0000000400097202 */ /* 0x000fe40000000f00 */
[----:B------:R-:W0:Y:S02]  /*31f80*/  LDSM.16.M88.4 R4, [R19+UR6+0x8380] ;  /* 0x008380061304783b */ /* 0x000e240008000200 */
[----:B0-----:R-:W-:Y:S02]  /*31f90*/  IMAD.MOV.U32 R2, RZ, RZ, R6 ;  /* 0x000000ffff027224 */ /* 0x001fe400078e0006 */
[----:B------:R-:W-:Y:S01]  /*31fa0*/  STL.64 [R1+0x100], R4 ;  /* 0x0001000401007387 */ /* 0x000fe20000100a00 */
[----:B------:R-:W-:-:S03]  /*31fb0*/  MOV R0, R7 ;  /* 0x0000000700007202 */ /* 0x000fc60000000f00 */
[----:B------:R-:W0:Y:S04]  /*31fc0*/  LDSM.16.M88.4 R4, [R19+UR6+0x10380] ;  /* 0x010380061304783b */ /* 0x000e280008000200 */
[----:B------:R-:W1:Y:S04]  /*31fd0*/  LDSM.16.M88.4 R16, [R19+UR6+0x18380] ;  /* 0x018380061310783b */ /* 0x000e680008000200 */
[----:B------:R-:W-:Y:S04]  /*31fe0*/  STL [R1+0x2d84], R0 ;  /* 0x002d840001007387 */ /* 0x000fe80000100800 */
[----:B------:R-:W-:Y:S01]  /*31ff0*/  STL [R1+0x2d80], R2 ;  /* 0x002d800201007387 */ /* 0x000fe20000100800 */
[----:B0-----:R-:W-:-:S03]  /*32000*/  MOV R29, R7 ;  /* 0x00000007001d7202 */ /* 0x001fc60000000f00 */
[----:B------:R-:W-:Y:S04]  /*32010*/  STL.64 [R1+0x110], R4 ;  /* 0x0001100401007387 */ /* 0x000fe80000100a00 */
[----:B------:R0:W-:Y:S04]  /*32020*/  STL [R1+0x118], R6 ;  /* 0x0001180601007387 */ /* 0x0001e80000100800 */
[----:B0-----:R-:W3:Y:S04]  /*32030*/  LDL.LU.64 R6, [R1+0x2ec0] ;  /* 0x002ec00001067983 */ /* 0x001ee80000300a00 */
[----:B------:R-:W3:Y:S04]  /*32040*/  LDL.LU.64 R4, [R1+0x2eb8] ;  /* 0x002eb80001047983 */ /* 0x000ee80000300a00 */
[----:B------:R-:W-:Y:S04]  /*32050*/  STL [R1+0x2d88], R29 ;  /* 0x002d881d01007387 */ /* 0x000fe80000100800 */
[----:B-1----:R-:W-:Y:S04]  /*32060*/  STL.64 [R1+0x130], R16 ;  /* 0x0001301001007387 */ /* 0x002fe80000100a00 */
[----:B------:R-:W-:Y:S04]  /*32070*/  STL.64 [R1+0x138], R18 ;  /* 0x0001381201007387 */ /* 0x000fe80000100a00 */
[----:B--2---:R-:W0:Y:S04]  /*32080*/  LDSM.16.MT88.4 R16, [R28+UR6+0x27000] ;  /* 0x027000061c10783b */ /* 0x004e280008004200 */
[----:B------:R-:W-:Y:S04]  /*32090*/  STL [R1+0x2e58], R28 ;  /* 0x002e581c01007387 */ /* 0x000fe80000100800 */
[----:B0-----:R-:W-:Y:S04]  /*320a0*/  STL.64 [R1+0x2df0], R18 ;  /* 0x002df01201007387 */ /* 0x001fe80000100a00 */
[----:B------:R0:W-:Y:S04]  /*320b0*/  STL.64 [R1+0x2de8], R16 ;  /* 0x002de81001007387 */ /* 0x0001e80000100a00 */
[----:B0-----:R-:W2:Y:S04]  /*320c0*/  LDL.LU R16, [R1+0x20] ;  /* 0x0000200001107983 */ /* 0x001ea80000300800 */
[----:B------:R-:W2:Y:S04]  /*320d0*/  LDL.LU R17, [R1+0x24] ;  /* 0x0000240001117983 */ /* 0x000ea80000300800 */
[----:B------:R-:W2:Y:S04]  /*320e0*/  LDL.LU R18, [R1+0x28] ;  /* 0x0000280001127983 */ /* 0x000ea80000300800 */
[----:B------:R-:W2:Y:S04]  /*320f0*/  LDL.LU R19, [R1+0x2c] ;  /* 0x00002c0001137983 */ /* 0x000ea80000300800 */
[----:B----4-:R0:W-:Y:S04]  /*32100*/  STL.64 [R1+0x2e98], R14 ;  /* 0x002e980e01007387 */ /* 0x0101e80000100a00 */
[----:B0-----:R-:W4:Y:S01]  /*32110*/  LDL.LU.64 R14, [R1+0xf8] ;  /* 0x0000f800010e7983 */ /* 0x001f220000300a00 */
[----:B--2---:R-:W-:-:S15]  /*32120*/  HMMA.16816.F32.BF16 R16, R20, R12, R16 ;  /* 0x0000000c1410723c */ /* 0x004fde0000041810 */
[----:B------:R-:W-:-:S08]  /*32130*/  NOP ;  /* 0x0000000000007918 */ /* 0x000fd00000000000 */
[----:B------:R0:W-:Y:S04]  /*32140*/  STL.64 [R1+0x80], R16 ;  /* 0x0000801001007387 */ /* 0x0001e80000100a00 */
[----:B------:R-:W-:Y:S04]  /*32150*/  STL.64 [R1+0x88], R18 ;  /* 0x0000881201007387 */ /* 0x000fe80000100a00 */
[----:B------:R-:W3:Y:S04]  /*32160*/  LDL.LU R22, [R1+0xc8] ;  /* 0x0000c80001167983 */ /* 0x000ee80000300800 */
[----:B------:R-:W3:Y:S02]  /*32170*/  LDL.LU R23, [R1+0xcc] ;  /* 0x0000cc0001177983 */ /* 0x000ee40000300800 */
[----:B---3--:R-:W-:-:S15]  /*32180*/  HMMA.16816.F32.BF16 R24, R4, R22, R24 ;  /* 0x000000160418723c */ /* 0x008fde0000041818 */
[----:B------:R-:W-:-:S08]  /*32190*/  NOP ;  /* 0x0000000000007918 */ /* 0x000fd00000000000 */
[----:B------:R-:W-:Y:S01]  /*321a0*/  STL [R1+0x70], R24 ;  /* 0x0000701801007387 */ /* 0x000fe20000100800 */
[----:B0-----:R-:W-:Y:S01]  /*321b0*/  MOV R17, R26 ;  /* 0x0000001a00117202 */ /* 0x001fe20000000f00 */
[----:B------:R-:W-:Y:S02]  /*321c0*/  IMAD.MOV.U32 R16, RZ, RZ, R27 ;  /* 0x000000ffff107224 */ /* 0x000fe400078e001b */
[----:B------:R-:W2:Y:S02]  /*321d0*/  LDL.LU.64 R26, [R1+0x2eb0] ;  /* 0x002eb000011a7983 */ /* 0x000ea40000300a00 */
[----:B--2---:R-:W-:-:S15]  /*321e0*/  HMMA.16816.F32.BF16 R8, R4, R26, R8 ;  /* 0x0000001a0408723c */ /* 0x004fde0000041808 */
[----:B------:R-:W-:-:S08]  /*321f0*/  NOP ;  /* 0x0000000000007918 */ /* 0x000fd00000000000 */
[----:B------:R-:W-:Y:S04]  /*32200*/  STL.64 [R1+0x30], R8 ;  /* 0x0000300801007387 */ /* 0x000fe80000100a00 */
[----:B------:R0:W-:Y:S04]  /*32210*/  STL.64 [R1+0x38], R10 ;  /* 0x0000380a01007387 */ /* 0x0001e80000100a00 */
[----:B0-----:R-:W2:Y:S04]  /*32220*/  LDL.LU.64 R10, [R1+0x2ea8] ;  /* 0x002ea800010a7983 */ /* 0x001ea80000300a00 */
[----:B------:R-:W2:Y:S04]  /*32230*/  LDL.LU.64 R8, [R1+0x2ea0] ;  /* 0x002ea00001087983 */ /* 0x000ea80000300a00 */
[----:B------:R0:W-:Y:S01]  /*32240*/  STL.64 [R1+0x2e70], R26 ;  /* 0x002e701a01007387 */ /* 0x0001e20000100a00 */
[----:B------:R-:W-:-:S03]  /*32250*/  MOV R28, R25 ;  /* 0x00000019001c7202 */ /* 0x000fc60000000f00 */
[----:B------:R-:W3:Y:S04]  /*32260*/  LDL.LU R24, [R1+0x50] ;  /* 0x0000500001187983 */ /* 0x000ee80000300800 */
[----:B------:R-:W3:Y:S01]  /*32270*/  LDL.LU R25, [R1+0x54] ;  /* 0x0000540001197983 */ /* 0x000ee20000300800 */
[----:B----4-:R-:W-:Y:S02]  /*32280*/  MOV R2, R14 ;  /* 0x0000000e00027202 */ /* 0x010fe40000000f00 */
[----:B------:R-:W-:Y:S01]  /*32290*/  MOV R0, R15 ;  /* 0x0000000f00007202 */ /* 0x000fe20000000f00 */
[----:B0-----:R-:W3:Y:S04]  /*322a0*/  LDL.LU R26, [R1+0x58] ;  /* 0x00005800011a7983 */ /* 0x001ee80000300800 */
[----:B------:R-:W3:Y:S01]  /*322b0*/  LDL.LU R27, [R1+0x5c] ;  /* 0x00005c00011b7983 */ /* 0x000ee20000300800 */
[----:B--2---:R-:W-:Y:S03]  /*322c0*/  HMMA.16816.F32.BF16 R8, R4, R14, R8 ;  /* 0x0000000e0408723c */ /* 0x004fe60000041808 */
[----:B------:R-:W2:-:S15]  /*322d0*/  LDL.LU.64 R14, [R1+0x2e98] ;  /* 0x002e9800010e7983 */ /* 0x000e9e0000300a00 */
[----:B------:R-:W-:-:S05]  /*322e0*/  NOP ;  /* 0x0000000000007918 */ /* 0x000fca0000000000 */
[----:B------:R0:W-:Y:S01]  /*322f0*/  STL.64 [R1+0x20], R8 ;  /* 0x0000200801007387 */ /* 0x0001e20000100a00 */
[----:B------:R-:W-:Y:S02]  /*32300*/  MOV R18, R10 ;  /* 0x0000000a00127202 */ /* 0x000fe40000000f00 */
[----:B------:R-:W-:Y:S02]  /*32310*/  MOV R19, R11 ;  /* 0x0000000b00137202 */ /* 0x000fe40000000f00 */
[----:B------:R-:W2:Y:S04]  /*32320*/  LDL.LU.64 R10, [R1+0x2e90] ;  /* 0x002e9000010a7983 */ /* 0x000ea80000300a00 */
[----:B0-----:R-:W2:Y:S04]  /*32330*/  LDL.LU.64 R8, [R1+0x2e88] ;  /* 0x002e880001087983 */ /* 0x001ea80000300a00 */
[----:B------:R-:W-:Y:S04]  /*32340*/  STL.64 [R1+0x2e68], R18 ;  /* 0x002e681201007387 */ /* 0x000fe80000100a00 */
[----:B------:R0:W-:Y:S04]  /*32350*/  STL.64 [R1+0x2e60], R16 ;  /* 0x002e601001007387 */ /* 0x0001e80000100a00 */
[----:B0-----:R-:W4:Y:S04]  /*32360*/  LDL.LU R16, [R1+0x40] ;  /* 0x0000400001107983 */ /* 0x001f280000300800 */
[----:B------:R-:W4:Y:S04]  /*32370*/  LDL.LU R17, [R1+0x44] ;  /* 0x0000440001117983 */ /* 0x000f280000300800 */
[----:B------:R-:W4:Y:S01]  /*32380*/  LDL.LU R18, [R1+0x48] ;  /* 0x0000480001127983 */ /* 0x000f220000300800 */
[----:B--2---:R-:W-:-:S15]  /*32390*/  HMMA.16816.F32.BF16 R8, R4, R14, R8 ;  /* 0x0000000e0408723c */ /* 0x004fde0000041808 */
[----:B------:R-:W-:-:S09]  /*323a0*/  NOP ;  /* 0x0000000000007918 */ /* 0x000fd20000000000 */
[----:B------:R-:W-:Y:S02]  /*323b0*/  MOV R5, R10 ;  /* 0x0000000a00057202 */ /* 0x000fe40000000f00 */
[----:B------:R-:W-:Y:S02]  /*323c0*/  MOV R4, R11 ;  /* 0x0000000b00047202 */ /* 0x000fe40000000f00 */
[----:B------:R-:W-:Y:S02]  /*323d0*/  MOV R7, R8 ;  /* 0x0000000800077202 */ /* 0x000fe40000000f00 */
[----:B------:R-:W-:Y:S01]  /*323e0*/  MOV R6, R9 ;  /* 0x0000000900067202 */ /* 0x000fe20000000f00 */
[----:B------:R-:W3:Y:S04]  /*323f0*/  LDL.LU.64 R10, [R1+0x2e80] ;  /* 0x002e8000010a7983 */ /* 0x000ee80000300a00 */
[----:B------:R-:W3:Y:S01]  /*32400*/  LDL.LU.64 R8, [R1+0x2e78] ;  /* 0x002e780001087983 */ /* 0x000ee20000300a00 */
[----:B------:R-:W-:Y:S01]  /*32410*/  IMAD.MOV.U32 R19, RZ, RZ, R3 ;  /* 0x000000ffff137224 */ /* 0x000fe200078e0003 */
[----:B---3--:R-:W-:Y:S02]  /*32420*/  HMMA.16816.F32.BF16 R20, R8, R22, R24 ;  /* 0x000000160814723c */ /* 0x008fe40000041818 */
[----:B------:R-:W4:-:S15]  /*32430*/  LDL.LU.64 R26, [R1+0x2e70] ;  /* 0x002e7000011a7983 */ /* 0x000f1e0000300a00 */
[----:B------:R-:W-:-:S06]  /*32440*/  NOP ;  /* 0x0000000000007918 */ /* 0x000fcc0000000000 */
[----:B------:R-:W-:Y:S04]  /*32450*/  STL.64 [R1+0x2e00], R22 ;  /* 0x002e001601007387 */ /* 0x000fe80000100a00 */
[----:B------:R-:W-:Y:S01]  /*32460*/  STL.64 [R1+0x2df8], R20 ;  /* 0x002df81401007387 */ /* 0x000fe20000100a00 */
[----:B----4-:R-:W-:Y:S03]  /*32470*/  HMMA.16816.F32.BF16 R24, R8, R26, R16 ;  /* 0x0000001a0818723c */ /* 0x010fe60000041810 */
[----:B------:R-:W2:Y:S04]  /*32480*/  LDL.LU.64 R18, [R1+0x2e68] ;  /* 0x002e680001127983 */ /* 0x000ea80000300a00 */
[----:B------:R-:W3:-:S15]  /*32490*/  LDL.LU.64 R16, [R1+0x2e60] ;  /* 0x002e600001107983 */ /* 0x000ede0000300a00 */
[----:B------:R-:W-:-:S01]  /*324a0*/  NOP ;  /* 0x0000000000007918 */ /* 0x000fc20000000000 */
[----:B------:R-:W-:Y:S01]  /*324b0*/  STL.64 [R1+0x10], R24 ;  /* 0x0000101801007387 */ /* 0x000fe20000100a00 */
[----:B------:R-:W-:-:S03]  /*324c0*/  MOV R29, R27 ;  /* 0x0000001b001d7202 */ /* 0x000fc60000000f00 */
[----:B------:R-:W4:Y:S01]  /*324d0*/  LDL.LU R27, [R1+0x2e5c] ;  /* 0x002e5c00011b7983 */ /* 0x000f220000300800 */
[----:B------:R-:W-:-:S03]  /*324e0*/  MOV R3, R26 ;  /* 0x0000001a00037202 */ /* 0x000fc60000000f00 */
[----:B----4-:R-:W0:Y:S04]  /*324f0*/  LDSM.16.MT88.4 R24, [R27+UR6+0x27400] ;  /* 0x027400061b18783b */ /* 0x010e280008004200 */
[----:B0-----:R-:W-:Y:S04]  /*32500*/  STL.64 [R1+0x2d98], R26 ;  /* 0x002d981a01007387 */ /* 0x001fe80000100a00 */
[----:B------:R0:W-:Y:S04]  /*32510*/  STL.64 [R1+0x2d90], R24 ;  /* 0x002d901801007387 */ /* 0x0001e80000100a00 */
[----:B0-----:R-:W4:Y:S04]  /*32520*/  LDL.LU R24, [R1+0x90] ;  /* 0x0000900001187983 */ /* 0x001f280000300800 */
[----:B------:R-:W4:Y:S04]  /*32530*/  LDL.LU R25, [R1+0x94] ;  /* 0x0000940001197983 */ /* 0x000f280000300800 */
[----:B------:R-:W4:Y:S04]  /*32540*/  LDL.LU R26, [R1+0x98] ;  /* 0x00009800011a7983 */ /* 0x000f280000300800 */
[----:B------:R-:W4:Y:S01]  /*32550*/  LDL.LU R27, [R1+0x9c] ;  /* 0x00009c00011b7983 */ /* 0x000f220000300800 */
[----:B------:R-:W-:Y:S01]  /*32560*/  IMAD.MOV.U32 R22, RZ, RZ, R2 ;  /* 0x000000ffff167224 */ /* 0x000fe200078e0002 */
[----:B------:R-:W-:-:S07]  /*32570*/  MOV R23, R0 ;  /* 0x0000000000177202 */ /* 0x000fce0000000f00 */
[----:B----4-:R-:W-:Y:S01]  /*32580*/  HMMA.16816.F32.BF16 R20, R8, R22, R24 ;  /* 0x000000160814723c */ /* 0x010fe20000041818 */
[----:B------:R-:W4:-:S15]  /*32590*/  LDL.LU.64 R24, [R1+0xb0] ;  /* 0x0000b00001187983 */ /* 0x000f1e0000300a00 */
[----:B------:R-:W-:-:S08]  /*325a0*/  NOP ;  /* 0x0000000000007918 */ /* 0x000fd00000000000 */
[----:B------:R-:W-:Y:S02]  /*325b0*/  MOV R2, R22 ;  /* 0x0000001600027202 */ /* 0x000fe40000000f00 */
[----:B------:R-:W-:Y:S02]  /*325c0*/  MOV R0, R23 ;  /* 0x0000001700007202 */ /* 0x000fe40000000f00 */
[----:B------:R-:W-:Y:S01]  /*325d0*/  MOV R13, R20 ;  /* 0x00000014000d7202 */ /* 0x000fe20000000f00 */
[----:B------:R-:W-:Y:S02]  /*325e0*/  IMAD.MOV.U32 R12, RZ, RZ, R21 ;  /* 0x000000ffff0c7224 */ /* 0x000fe400078e0015 */
[----:B------:R-:W-:Y:S01]  /*325f0*/  IMAD.MOV.U32 R22, RZ, RZ, R5 ;  /* 0x000000ffff167224 */ /* 0x000fe200078e0005 */
[----:B------:R-:W-:Y:S02]  /*32600*/  MOV R23, R4 ;  /* 0x0000000400177202 */ /* 0x000fe40000000f00 */
[----:B------:R-:W-:-:S02]  /*32610*/  MOV R20, R7 ;  /* 0x0000000700147202 */ /* 0x000fc40000000f00 */
[----:B------:R-:W-:Y:S01]  /*32620*/  MOV R21, R6 ;  /* 0x0000000600157202 */ /* 0x000fe20000000f00 */
[----:B----4-:R0:W-:Y:S04]  /*32630*/  STL.64 [R1+0x2e50], R24 ;  /* 0x002e501801007387 */ /* 0x0101e80000100a00 */
[----:B0-----:R-:W4:Y:S04]  /*32640*/  LDL.LU R24, [R1+0x80] ;  /* 0x0000800001187983 */ /* 0x001f280000300800 */
[----:B------:R-:W4:Y:S04]  /*32650*/  LDL.LU R25, [R1+0x84] ;  /* 0x0000840001197983 */ /* 0x000f280000300800 */
[----:B------:R-:W4:Y:S04]  /*32660*/  LDL.LU R26, [R1+0x88] ;  /* 0x00008800011a7983 */ /* 0x000f280000300800 */
[----:B------:R-:W4:Y:S04]  /*32670*/  LDL.LU R27, [R1+0x8c] ;  /* 0x00008c00011b7983 */ /* 0x000f280000300800 */
[----:B------:R-:W-:Y:S04]  /*32680*/  STL.64 [R1+0x2e10], R22 ;  /* 0x002e101601007387 */ /* 0x000fe80000100a00 */
[----:B------:R0:W-:Y:S04]  /*32690*/  STL.64 [R1+0x2e08], R20 ;  /* 0x002e081401007387 */ /* 0x0001e80000100a00 */
[----:B0-----:R-:W2:Y:S04]  /*326a0*/  LDL.LU.64 R20, [R1+0x110] ;  /* 0x0001100001147983 */ /* 0x001ea80000300a00 */
[----:B--2---:R0:W-:Y:S04]  /*326b0*/  STL.64 [R1+0x2e20], R20 ;  /* 0x002e201401007387 */ /* 0x0041e80000100a00 */
[----:B0-----:R-:W2:Y:S04]  /*326c0*/  LDL.LU R20, [R1+0x30] ;  /* 0x0000300001147983 */ /* 0x001ea80000300800 */
[----:B------:R-:W2:Y:S04]  /*326d0*/  LDL.LU R21, [R1+0x34] ;  /* 0x0000340001157983 */ /* 0x000ea80000300800 */
[----:B------:R-:W3:Y:S04]  /*326e0*/  LDL.LU R22, [R1+0x38] ;  /* 0x0000380001167983 */ /* 0x000ee80000300800 */
[----:B------:R-:W3:Y:S04]  /*326f0*/  LDL.LU R23, [R1+0x3c] ;  /* 0x00003c0001177983 */ /* 0x000ee80000300800 */
[----:B---3--:R-:W-:Y:S04]  /*32700*/  STL.64 [R1+0x2e38], R22 ;  /* 0x002e381601007387 */ /* 0x008fe80000100a00 */
[----:B--2---:R0:W-:Y:S04]  /*32710*/  STL.64 [R1+0x2e30], R20 ;  /* 0x002e301401007387 */ /* 0x0041e80000100a00 */
[----:B0-----:R-:W2:Y:S01]  /*32720*/  LDL.LU R20, [R1+0x70] ;  /* 0x0000700001147983 */ /* 0x001ea20000300800 */
[----:B------:R-:W-:-:S03]  /*32730*/  MOV R21, R28 ;  /* 0x0000001c00157202 */ /* 0x000fc60000000f00 */
[----:B------:R-:W3:Y:S01]  /*32740*/  LDL.LU R28, [R1+0x2e58] ;  /* 0x002e5800011c7983 */ /* 0x000ee20000300800 */
[----:B------:R-:W-:Y:S02]  /*32750*/  MOV R22, R17 ;  /* 0x0000001100167202 */ /* 0x000fe40000000f00 */
[----:B------:R-:W-:Y:S02]  /*32760*/  MOV R23, R16 ;  /* 0x0000001000177202 */ /* 0x000fe40000000f00 */
[----:B------:R-:W2:Y:S01]  /*32770*/  LDL.LU.64 R16, [R1+0x130] ;  /* 0x0001300001107983 */ /* 0x000ea20000300a00 */
[----:B----4-:R-:W-:Y:S03]  /*32780*/  HMMA.16816.F32.BF16 R8, R8, R14, R24 ;  /* 0x0000000e0808723c */ /* 0x010fe60000041818 */
[----:B---3--:R-:W0:Y:S04]  /*32790*/  LDSM.16.MT88.4 R4, [R28+UR6+0x27400] ;  /* 0x027400061c04783b */ /* 0x008e280008004200 */
[----:B--2---:R1:W-:Y:S04]  /*327a0*/  STL.64 [R1+0x2e18], R16 ;  /* 0x002e181001007387 */ /* 0x0043e80000100a00 */
[----:B-1----:R-:W2:Y:S04]  /*327b0*/  LDL.LU R16, [R1+0x20] ;  /* 0x0000200001107983 */ /* 0x002ea80000300800 */
[----:B------:R-:W2:Y:S04]  /*327c0*/  LDL.LU R17, [R1+0x24] ;  /* 0x0000240001117983 */ /* 0x000ea80000300800 */
[----:B0-----:R0:W-:Y:S04]  /*327d0*/  STL.64 [R1+0x2db0], R6 ;  /* 0x002db00601007387 */ /* 0x0011e80000100a00 */
[----:B------:R1:W-:Y:S01]  /*327e0*/  STL.64 [R1+0x2da8], R4 ;  /* 0x002da80401007387 */ /* 0x0003e20000100a00 */
[----:B0-----:R-:W-:-:S02]  /*327f0*/  MOV R6, R2 ;  /* 0x0000000200067202 */ /* 0x001fc40000000f00 */
[----:B------:R-:W-:Y:S01]  /*32800*/  MOV R7, R0 ;  /* 0x0000000000077202 */ /* 0x000fe20000000f00 */
[----:B-1----:R-:W-:Y:S01]  /*32810*/  IMAD.MOV.U32 R4, RZ, RZ, R13 ;  /* 0x000000ffff047224 */ /* 0x002fe200078e000d */
[----:B------:R-:W-:-:S03]  /*32820*/  MOV R5, R12 ;  /* 0x0000000c00057202 */ /* 0x000fc60000000f00 */
[----:B------:R0:W-:Y:S04]  /*32830*/  STL.64 [R1+0x2dc0], R6 ;  /* 0x002dc00601007387 */ /* 0x0001e80000100a00 */
[----:B0-----:R-:W3:Y:S04]  /*32840*/  LDL R7, [R1+0x144] ;  /* 0x0001440001077983 */ /* 0x001ee80000100800 */
[----:B------:R-:W-:Y:S04]  /*32850*/  STL.64 [R1+0x2db8], R4 ;  /* 0x002db80401007387 */ /* 0x000fe80000100a00 */
[----:B------:R-:W4:Y:S04]  /*32860*/  LDL.LU.64 R24, [R1+0x2e50] ;  /* 0x002e500001187983 */ /* 0x000f280000300a00 */
[----:B------:R-:W4:Y:S04]  /*32870*/  LDL.LU.64 R14, [R1+0x2e48] ;  /* 0x002e4800010e7983 */ /* 0x000f280000300a00 */
[----:B------:R-:W4:Y:S04]  /*32880*/  LDL.LU.64 R12, [R1+0x2e40] ;  /* 0x002e4000010c7983 */ /* 0x000f280000300a00 */
[----:B------:R0:W-:Y:S04]  /*32890*/  STL.64 [R1+0x40], R8 ;  /* 0x0000400801007387 */ /* 0x0001e80000100a00 */
[----:B------:R-:W-:Y:S04]  /*328a0*/  STL.64 [R1+0x48], R10 ;  /* 0x0000480a01007387 */ /* 0x000fe80000100a00 */
[----:B0-----:R-:W2:Y:S04]  /*328b0*/  LDL.LU R8, [R1+0x100] ;  /* 0x0001000001087983 */ /* 0x001ea80000300800 */
[----:B------:R-:W2:Y:S01]  /*328c0*/  LDL.LU R9, [R1+0x104] ;  /* 0x0001040001097983 */ /* 0x000ea20000300800 */
[----:B----4-:R-:W-:Y:S06]  /*328d0*/  HMMA.16816.F32.BF16 R20, R12, R24, R20 ;  /* 0x000000180c14723c */ /* 0x010fec0000041814 */
[----:B------:R-:W-:Y:S01]  /*328e0*/  MOV R2, R24 ;  /* 0x0000001800027202 */ /* 0x000fe20000000f00 */
[----:B------:R-:W-:-:S15]  /*328f0*/  IMAD.MOV.U32 R0, RZ, RZ, R25 ;  /* 0x000000ffff007224 */ /* 0x000fde00078e0019 */
[----:B------:R-:W-:-:S02]  /*32900*/  NOP ;  /* 0x0000000000007918 */ /* 0x000fc40000000000 */
[----:B------:R-:W-:Y:S02]  /*32910*/  MOV R25, R22 ;  /* 0x0000001600197202 */ /* 0x000fe40000000f00 */
[----:B------:R-:W-:Y:S02]  /*32920*/  MOV R24, R23 ;  /* 0x0000001700187202 */ /* 0x000fe40000000f00 */
[----:B------:R-:W-:Y:S02]  /*32930*/  MOV R27, R20 ;  /* 0x00000014001b7202 */ /* 0x000fe40000000f00 */
[----:B------:R-:W-:Y:S01]  /*32940*/  MOV R26, R21 ;  /* 0x00000015001a7202 */ /* 0x000fe20000000f00 */
[----:B------:R-:W2:Y:S04]  /*32950*/  LDL.LU.64 R22, [R1+0x2e38] ;  /* 0x002e380001167983 */ /* 0x000ea80000300a00 */
[----:B------:R-:W2:Y:S04]  /*32960*/  LDL.LU.64 R20, [R1+0x2e30] ;  /* 0x002e300001147983 */ /* 0x000ea80000300a00 */
[----:B------:R-:W-:Y:S04]  /*32970*/  STL.64 [R1+0x2dd0], R26 ;  /* 0x002dd01a01007387 */ /* 0x000fe80000100a00 */
[----:B------:R0:W-:Y:S04]  /*32980*/  STL.64 [R1+0x2dc8], R24 ;  /* 0x002dc81801007387 */ /* 0x0001e80000100a00 */
[----:B0-----:R-:W4:Y:S04]  /*32990*/  LDL.LU R24, [R1+0x10] ;  /* 0x0000100001187983 */ /* 0x001f280000300800 */
[----:B------:R-:W4:Y:S01]  /*329a0*/  LDL.LU R25, [R1+0x14] ;  /* 0x0000140001197983 */ /* 0x000f220000300800 */
[----:B------:R-:W-:Y:S01]  /*329b0*/  IMAD.MOV.U32 R26, RZ, RZ, R3 ;  /* 0x000000ffff1a7224 */ /* 0x000fe200078e0003 */
[----:B------:R-:W-:-:S02]  /*329c0*/  MOV R27, R29 ;  /* 0x0000001d001b7202 */ /* 0x000fc40000000f00 */
[----:B------:R-:W3:Y:S04]  /*329d0*/  LDL.LU R3, [R1+0x2e28] ;  /* 0x002e280001037983 */ /* 0x000ee80000300800 */
[----:B------:R-:W-:Y:S01]  /*329e0*/  STL.64 [R1+0x2de0], R26 ;  /* 0x002de01a01007387 */ /* 0x000fe20000100a00 */
[----:B--2---:R-:W-:Y:S03]  /*329f0*/  HMMA.16816.F32.BF16 R20, R12, R8, R20 ;  /* 0x000000080c14723c */ /* 0x004fe60000041814 */
[----:B----4-:R0:W-:-:S15]  /*32a00*/  STL.64 [R1+0x2dd8], R24 ;  /* 0x002dd81801007387 */ /* 0x0101de0000100a00 */
[----:B------:R-:W-:-:S05]  /*32a10*/  NOP ;  /* 0x0000000000007918 */ /* 0x000fca0000000000 */
[----:B------:R-:W-:Y:S01]  /*32a20*/  STL [R1+0x8c], R23 ;  /* 0x00008c1701007387 */ /* 0x000fe20000100800 */
[----:B------:R-:W-:Y:S02]  /*32a30*/  MOV R29, R20 ;  /* 0x00000014001d7202 */ /* 0x000fe40000000f00 */
[----:B0-----:R-:W-:Y:S01]  /*32a40*/  MOV R25, R0 ;  /* 0x0000000000197202 */ /* 0x001fe20000000f00 */
[----:B------:R-:W-:Y:S02]  /*32a50*/  IMAD.MOV.U32 R0, RZ, RZ, R21 ;  /* 0x000000ffff007224 */ /* 0x000fe400078e0015 */
[----:B------:R-:W2:Y:S01]  /*32a60*/  LDL.LU.64 R20, [R1+0x2e20] ;  /* 0x002e200001147983 */ /* 0x000ea20000300a00 */
[----:B------:R-:W-:Y:S02]  /*32a70*/  MOV R24, R2 ;  /* 0x0000000200187202 */ /* 0x000fe40000000f00 */
[----:B------:R-:W-:Y:S01]  /*32a80*/  MOV R2, R22 ;  /* 0x0000001600027202 */ /* 0x000fe20000000f00 */
[----:B--2---:R-:W-:Y:S06]  /*32a90*/  HMMA.16816.F32.BF16 R16, R12, R20, R16 ;  /* 0x000000140c10723c */ /* 0x004fec0000041810 */
[----:B------:R-:W-:-:S02]  /*32aa0*/  MOV R10, R20 ;  /* 0x00000014000a7202 */ /* 0x000fc40000000f00 */
[----:B------:R-:W-:-:S15]  /*32ab0*/  MOV R6, R21 ;  /* 0x0000001500067202 */ /* 0x000fde0000000f00 */
[----:B------:R0:W-:Y:S04]  /*32ac0*/  STL.64 [R1+0xe0], R16 ;  /* 0x0000e01001007387 */ /* 0x0001e80000100a00 */
[----:B------:R1:W-:Y:S04]  /*32ad0*/  STL.64 [R1+0xe8], R18 ;  /* 0x0000e81201007387 */ /* 0x0003e80000100a00 */
[----:B0-----:R-:W2:Y:S04]  /*32ae0*/  LDL.LU.64 R16, [R1+0x2e18] ;  /* 0x002e180001107983 */ /* 0x001ea80000300a00 */
[----:B------:R-:W2:Y:S04]  /*32af0*/  LDL.LU.64 R22, [R1+0x2e10] ;  /* 0x002e100001167983 */ /* 0x000ea80000300a00 */
[----:B------:R-:W2:Y:S02]  /*32b00*/  LDL.LU.64 R20, [R1+0x2e08] ;  /* 0x002e080001147983 */ /* 0x000ea40000300a00 */
[----:B--2---:R-:W-:Y:S02]  /*32b10*/  HMMA.16816.F32.BF16 R12, R12, R16, R20 ;  /* 0x000000100c0c723c */ /* 0x004fe40000041814 */
[----:B------:R-:W2:Y:S04]  /*32b20*/  LDL.LU.64 R22, [R1+0x2e00] ;  /* 0x002e000001167983 */ /* 0x000ea80000300a00 */
[----:B------:R-:W2:Y:S01]  /*32b30*/  LDL.LU.64 R20, [R1+0x2df8] ;  /* 0x002df80001147983 */ /* 0x000ea20000300a00 */
[----:B------:R-:W-:Y:S01]  /*32b40*/  MOV R5, R16 ;  /* 0x0000001000057202 */ /* 0x000fe20000000f00 */
[----:B------:R-:W-:-:S15]  /*32b50*/  IMAD.MOV.U32 R4, RZ, RZ, R17 ;  /* 0x000000ffff047224 */ /* 0x000fde00078e0011 */
[----:B------:R0:W-:Y:S04]  /*32b60*/  STL.64 [R1+0xd0], R12 ;  /* 0x0000d00c01007387 */ /* 0x0001e80000100a00 */
[----:B------:R-:W-:Y:S04]  /*32b70*/  STL.64 [R1+0xd8], R14 ;  /* 0x0000d80e01007387 */ /* 0x000fe80000100a00 */
[----:B-1----:R-:W2:Y:S04]  /*32b80*/  LDL.LU.64 R18, [R1+0x2df0] ;  /* 0x002df00001127983 */ /* 0x002ea80000300a00 */
[----:B------:R-:W2:Y:S04]  /*32b90*/  LDL.LU.64 R16, [R1+0x2de8] ;  /* 0x002de80001107983 */ /* 0x000ea80000300a00 */
[----:B------:R-:W4:Y:S01]  /*32ba0*/  LDL.LU.64 R26, [R1+0x2de0] ;  /* 0x002de000011a7983 */ /* 0x000f220000300a00 */
[----:B--2---:R-:W-:Y:S03]  /*32bb0*/  HMMA.16816.F32.BF16 R20, R16, R24, R20 ;  /* 0x000000181014723c */ /* 0x004fe60000041814 */
[----:B------:R-:W4:Y:S01]  /*32bc0*/  LDL.LU.64 R24, [R1+0x2dd8] ;  /* 0x002dd80001187983 */ /* 0x000f220000300a00 */
[----:B0-----:R-:W-:-:S02]  /*32bd0*/  MOV R12, R10 ;  /* 0x0000000a000c7202 */ /* 0x001fc40000000f00 */
[----:B------:R-:W-:Y:S01]  /*32be0*/  MOV R13, R6 ;  /* 0x00000006000d7202 */ /* 0x000fe20000000f00 */
[----:B----4-:R-:W-:Y:S01]  /*32bf0*/  HMMA.16816.F32.BF16 R8, R16, R8, R24 ;  /* 0x000000081008723c */ /* 0x010fe20000041818 */
[----:B------:R-:W2:Y:S04]  /*32c00*/  LDL.LU.64 R26, [R1+0x2dd0] ;  /* 0x002dd000011a7983 */ /* 0x000ea80000300a00 */
[----:B------:R-:W4:-:S15]  /*32c10*/  LDL.LU.64 R24, [R1+0x2dc8] ;  /* 0x002dc80001187983 */ /* 0x000f1e0000300a00 */
[----:B------:R-:W-:-:S03]  /*32c20*/  NOP ;  /* 0x0000000000007918 */ /* 0x000fc60000000000 */
[----:B------:R-:W-:Y:S04]  /*32c30*/  STL.64 [R1+0x30], R8 ;  /* 0x0000300801007387 */ /* 0x000fe80000100a00 */
[----:B------:R-:W-:Y:S04]  /*32c40*/  STL.64 [R1+0x38], R10 ;  /* 0x0000380a01007387 */ /* 0x000fe80000100a00 */
[----:B---3--:R-:W0:Y:S04]  /*32c50*/  LDSM.16.MT88.4 R8, [R7+UR6+0x27800] ;  /* 0x027800060708783b */ /* 0x008e280008004200 */
[----:B0-----:R-:W-:Y:S04]  /*32c60*/  STL.64 [R1+0x2d38], R10 ;  /* 0x002d380a01007387 */ /* 0x001fe80000100a00 */
[----:B------:R0:W-:Y:S02]  /*32c70*/  STL.64 [R1+0x2d30], R8 ;  /* 0x002d300801007387 */ /* 0x0001e40000100a00 */
[----:B0-----:R-:W-:-:S02]  /*32c80*/  MOV R8, R5 ;  /* 0x0000000500087202 */ /* 0x001fc40000000f00 */
[----:B------:R-:W-:Y:S02]  /*32c90*/  MOV R9, R4 ;  /* 0x0000000400097202 */ /* 0x000fe40000000f00 */
[----:B------:R-:W0:Y:S04]  /*32ca0*/  LDSM.16.M88.4 R4, [R3+UR6+0x380] ;  /* 0x000380060304783b */ /* 0x000e280008000200 */
[----:B0-----:R-:W-:Y:S04]  /*32cb0*/  STL.64 [R1+0x90], R4 ;  /* 0x0000900401007387 */ /* 0x001fe80000100a00 */
[----:B------:R0:W-:Y:S04]  /*32cc0*/  STL.64 [R1+0x98], R6 ;  /* 0x0000980601007387 */ /* 0x0001e80000100a00 */
[----:B0-----:R-:W3:Y:S04]  /*32cd0*/  LDL.LU.64 R6, [R1+0x2dc0] ;  /* 0x002dc00001067983 */ /* 0x001ee80000300a00 */
[----:B------:R-:W3:Y:S02]  /*32ce0*/  LDL.LU.64 R4, [R1+0x2db8] ;  /* 0x002db80001047983 */ /* 0x000ee40000300a00 */
[----:B---3--:R-:W-:Y:S02]  /*32cf0*/  HMMA.16816.F32.BF16 R12, R16, R12, R4 ;  /* 0x0000000c100c723c */ /* 0x008fe40000041804 */
[----:B------:R-:W3:Y:S04]  /*32d00*/  LDL.LU.64 R6, [R1+0x2db0] ;  /* 0x002db00001067983 */ /* 0x000ee80000300a00 */
[----:B------:R-:W3:-:S15]  /*32d10*/  LDL.LU.64 R4, [R1+0x2da8] ;  /* 0x002da80001047983 */ /* 0x000ede0000300a00 */
[----:B------:R-:W-:-:S02]  /*32d20*/  NOP ;  /* 0x0000000000007918 */ /* 0x000fc40000000000 */
[----:B------:R-:W-:Y:S04]  /*32d30*/  STL.64 [R1+0xc0], R12 ;  /* 0x0000c00c01007387 */ /* 0x000fe80000100a00 */
[----:B------:R-:W-:Y:S04]  /*32d40*/  STL.64 [R1+0xc8], R14 ;  /* 0x0000c80e01007387 */ /* 0x000fe80000100a00 */
[----:B------:R0:W1:Y:S04]  /*32d50*/  LDSM.16.MT88.4 R12, [R28+UR6+0x27800] ;  /* 0x027800061c0c783b */ /* 0x0000680008004200 */
[----:B0-----:R-:W3:Y:S04]  /*32d60*/  LDL.LU R28, [R1+0x2da0] ;  /* 0x002da000011c7983 */ /* 0x001ee80000300800 */
[----:B-1----:R0:W-:Y:S04]  /*32d70*/  STL [R1+0x2d0c], R12 ;  /* 0x002d0c0c01007387 */ /* 0x0021e80000100800 */
[----:B------:R1:W-:Y:S04]  /*32d80*/  STL [R1+0x2d08], R13 ;  /* 0x002d080d01007387 */ /* 0x0003e80000100800 */
[----:B------:R2:W-:Y:S04]  /*32d90*/  STL [R1+0x2d04], R14 ;  /* 0x002d040e01007387 */ /* 0x0005e80000100800 */
[----:B------:R4:W-:Y:S04]  /*32da0*/  STL [R1+0x2d00], R15 ;  /* 0x002d000f01007387 */ /* 0x0009e80000100800 */
[----:B0-----:R-:W3:Y:S04]  /*32db0*/  LDL.LU R12, [R1+0x40] ;  /* 0x00004000010c7983 */ /* 0x001ee80000300800 */
[----:B-1----:R-:W3:Y:S04]  /*32dc0*/  LDL.LU R13, [R1+0x44] ;  /* 0x00004400010d7983 */ /* 0x002ee80000300800 */
[----:B--2---:R-:W3:Y:S04]  /*32dd0*/  LDL.LU R14, [R1+0x48] ;  /* 0x00004800010e7983 */ /* 0x004ee80000300800 */
[----:B----4-:R-:W3:Y:S02]  /*32de0*/  LDL.LU R15, [R1+0x4c] ;  /* 0x00004c00010f7983 */ /* 0x010ee40000300800 */
[----:B---3--:R-:W-:Y:S02]  /*32df0*/  HMMA.16816.F32.BF16 R8, R16, R8, R12 ;  /* 0x000000081008723c */ /* 0x008fe4000004180c */
[----:B------:R-:W2:Y:S04]  /*32e00*/  LDL.LU R18, [R1+0xb8] ;  /* 0x0000b80001127983 */ /* 0x000ea80000300800 */
[----:B------:R-:W3:-:S15]  /*32e10*/  LDL.LU R15, [R1+0x144] ;  /* 0x00014400010f7983 */ /* 0x000ede0000300800 */
[----:B------:R-:W-:-:S02]  /*32e20*/  NOP ;  /* 0x0000000000007918 */ /* 0x000fc40000000000 */
[----:B------:R0:W-:Y:S04]  /*32e30*/  STL.64 [R1+0x2d48], R10 ;  /* 0x002d480a01007387 */ /* 0x0001e80000100a00 */
[----:B------:R1:W-:Y:S01]  /*32e40*/  STL.64 [R1+0x2d40], R8 ;  /* 0x002d400801007387 */ /* 0x0003e20000100a00 */
[----:B0-----:R-:W-:Y:S02]  /*32e50*/  MOV R10, R25 ;  /* 0x00000019000a7202 */ /* 0x001fe40000000f00 */
[----:B-1----:R-:W-:Y:S02]  /*32e60*/  MOV R8, R27 ;  /* 0x0000001b00087202 */ /* 0x002fe40000000f00 */
[----:B------:R-:W-:Y:S02]  /*32e70*/  MOV R9, R26 ;  /* 0x0000001a00097202 */ /* 0x000fe40000000f00 */
[----:B------:R-:W-:-:S02]  /*32e80*/  MOV R11, R24 ;  /* 0x00000018000b7202 */ /* 0x000fc40000000f00 */
[----:B------:R-:W0:Y:S01]  /*32e90*/  LDSM.16.M88.4 R24, [R3+UR6+0x8380] ;  /* 0x008380060318783b */ /* 0x000e220008000200 */
[----:B------:R-:W-:-:S03]  /*32ea0*/  IMAD.MOV.U32 R19, RZ, RZ, R28 ;  /* 0x000000ffff137224 */ /* 0x000fc600078e001c */
[----:B0-----:R0:W-:Y:S01]  /*32eb0*/  STL [R1+0x48], R26 ;  /* 0x0000481a01007387 */ /* 0x0011e20000100800 */
[----:B------:R-:W-:Y:S01]  /*32ec0*/  MOV R28, R27 ;  /* 0x0000001b001c7202 */ /* 0x000fe20000000f00 */
[----:B------:R-:W-:Y:S01]  /*32ed0*/  IMAD.MOV.U32 R13, RZ, RZ, R24 ;  /* 0x000000ffff0d7224 */ /* 0x000fe200078e0018 */
[----:B------:R-:W-:Y:S01]  /*32ee0*/  MOV R14, R25 ;  /* 0x00000019000e7202 */ /* 0x000fe20000000f00 */
[----:B0-----:R-:W2:Y:S04]  /*32ef0*/  LDL.LU.64 R26, [R1+0x2d98] ;  /* 0x002d9800011a7983 */ /* 0x001ea80000300a00 */
[----:B------:R-:W2:Y:S04]  /*32f00*/  LDL.LU.64 R24, [R1+0x2d90] ;  /* 0x002d900001187983 */ /* 0x000ea80000300a00 */
[----:B------:R-:W-:Y:S04]  /*32f10*/  STL [R1+0x2d18], R13 ;  /* 0x002d180d01007387 */ /* 0x000fe80000100800 */
[----:B------:R-:W-:Y:S04]  /*32f20*/  STL [R1+0x2d14], R14 ;  /* 0x002d140e01007387 */ /* 0x000fe80000100800 */
[----:B------:R-:W-:Y:S01]  /*32f30*/  STL [R1+0x2c54], R28 ;  /* 0x002c541c01007387 */ /* 0x000fe20000100800 */
[----:B--2---:R-:W-:-:S15]  /*32f40*/  HMMA.16816.F32.BF16 R8, R24, R18, R8 ;  /* 0x000000121808723c */ /* 0x004fde0000041808 */
[----:B------:R-:W-:-:S08]  /*32f50*/  NOP ;  /* 0x0000000000007918 */ /* 0x000fd00000000000 */
[----:B------:R-:W-:Y:S04]  /*32f60*/  STL.64 [R1+0x20], R8 ;  /* 0x0000200801007387 */ /* 0x000fe80000100a00 */
[----:B------:R0:W-:Y:S02]  /*32f70*/  STL.64 [R1+0x28], R10 ;  /* 0x0000280a01007387 */ /* 0x0001e40000100a00 */
[----:B0-----:R-:W-:Y:S02]  /*32f80*/  HMMA.16816.F32.BF16 R8, R4, R18, R20 ;  /* 0x000000120408723c */ /* 0x001fe40000041814 */
[----:B------:R-:W-:Y:S05]  /*32f90*/  LDSM.16.M88.4 R16, [R3+UR6+0x18380] ;  /* 0x018380060310783b */ /* 0x000fea0008000200 */
[----:B------:R-:W-:-:S02]  /*32fa0*/  MOV R20, R29 ;  /* 0x0000001d00147202 */ /* 0x000fc40000000f00 */
[----:B------:R-:W2:-:S14]  /*32fb0*/  LDL.LU R29, [R1+0x2d88] ;  /* 0x002d8800011d7983 */ /* 0x000e9c0000300800 */
[----:B------:R-:W-:Y:S04]  /*32fc0*/  STL.64 [R1+0x10], R8 ;  /* 0x0000100801007387 */ /* 0x000fe80000100a00 */
[----:B------:R-:W-:Y:S04]  /*32fd0*/  STL.64 [R1+0x18], R10 ;  /* 0x0000180a01007387 */ /* 0x000fe80000100a00 */
[----:B------:R-:W0:Y:S01]  /*32fe0*/  LDSM.16.M88.4 R8, [R3+UR6+0x10380] ;  /* 0x010380060308783b */ /* 0x000e220008000200 */
[----:B------:R-:W-:Y:S01]  /*32ff0*/  MOV R21, R0 ;  /* 0x0000000000157202 */ /* 0x000fe20000000f00 */
[----:B------:R-:W-:-:S02]  /*33000*/  IMAD.MOV.U32 R22, RZ, RZ, R2 ;  /* 0x000000ffff167224 */ /* 0x000fc400078e0002 */
[----:B------:R-:W4:Y:S04]  /*33010*/  LDL.LU R0, [R1+0x2d84] ;  /* 0x002d840001007983 */ /* 0x000f280000300800 */
[----:B------:R-:W3:Y:S04]  /*33020*/  LDL.LU R2, [R1+0x2d80] ;  /* 0x002d800001027983 */ /* 0x000ee80000300800 */
[----:B------:R-:W4:Y:S04]  /*33030*/  LDL.LU R23, [R1+0x8c] ;  /* 0x00008c0001177983 */ /* 0x000f280000300800 */
[----:B0-----:R-:W-:Y:S04]  /*33040*/  STL.64 [R1+0x70], R8 ;  /* 0x0000700801007387 */ /* 0x001fe80000100a00 */
[----:B------:R0:W-:Y:S04]  /*33050*/  STL.64 [R1+0x78], R10 ;  /* 0x0000780a01007387 */ /* 0x0001e80000100a00 */
[----:B0-----:R-:W3:Y:S01]  /*33060*/  LDL.LU R10, [R1+0x118] ;  /* 0x00011800010a7983 */ /* 0x001ee20000300800 */
[----:B------:R-:W-:-:S02]  /*33070*/  MOV R12, R9 ;  /* 0x00000009000c7202 */ /* 0x000fc40000000f00 */
[----:B--2---:R-:W-:Y:S01]  /*33080*/  MOV R11, R29 ;  /* 0x0000001d000b7202 */ /* 0x004fe20000000f00 */
[----:B------:R-:W-:-:S04]  /*33090*/  IMAD.MOV.U32 R29, RZ, RZ, R17 ;  /* 0x000000ffff1d7224 */ /* 0x000fc800078e0011 */
[----:B---3--:R0:W-:Y:S04]  /*330a0*/  STL.64 [R1+0x2d78], R10 ;  /* 0x002d780a01007387 */ /* 0x0081e80000100a00 */
[----:B------:R1:W-:Y:S04]  /*330b0*/  STL [R1+0x2d1c], R12 ;  /* 0x002d1c0c01007387 */ /* 0x0003e80000100800 */
[----:B------:R-:W-:Y:S01]  /*330c0*/  STL [R1+0xa0], R16 ;  /* 0x0000a01001007387 */ /* 0x000fe20000100800 */
[----:B0-----:R-:W-:Y:S02]  /*330d0*/  MOV R10, R2 ;  /* 0x00000002000a7202 */ /* 0x001fe40000000f00 */
[----:B----4-:R-:W-:-:S02]  /*330e0*/  MOV R11, R0 ;  /* 0x00000000000b7202 */ /* 0x010fc40000000f00 */
[----:B------:R-:W-:Y:S02]  /*330f0*/  MOV R2, R18 ;  /* 0x0000001200027202 */ /* 0x000fe40000000f00 */
[----:B------:R-:W-:Y:S02]  /*33100*/  MOV R0, R19 ;  /* 0x0000001300007202 */ /* 0x000fe40000000f00 */
[----:B------:R0:W2:Y:S04]  /*33110*/  LDSM.16.MT88.4 R16, [R15+UR6+0x27c00] ;  /* 0x027c00060f10783b */ /* 0x0000a80008004200 */
[----:B------:R-:W-:Y:S04]  /*33120*/  STL [R1+0x2d10], R29 ;  /* 0x002d101d01007387 */ /* 0x000fe80000100800 */
[----:B------:R-:W-:Y:S04]  /*33130*/  STL [R1+0x2c58], R0 ;  /* 0x002c580001007387 */ /* 0x000fe80000100800 */
[----:B------:R-:W-:Y:S04]  /*33140*/  STL [R1+0x2c50], R2 ;  /* 0x002c500201007387 */ /* 0x000fe80000100800 */
[----:B-1----:R-:W3:Y:S04]  /*33150*/  LDL.LU R12, [R1+0x30] ;  /* 0x00003000010c7983 */ /* 0x002ee80000300800 */
[----:B------:R-:W3:Y:S04]  /*33160*/  LDL.LU R13, [R1+0x34] ;  /* 0x00003400010d7983 */ /* 0x000ee80000300800 */
[----:B------:R-:W3:Y:S04]  /*33170*/  LDL.LU R14, [R1+0x38] ;  /* 0x00003800010e7983 */ /* 0x000ee80000300800 */
[----:B0-----:R-:W3:Y:S04]  /*33180*/  LDL.LU R15, [R1+0x3c] ;  /* 0x00003c00010f7983 */ /* 0x001ee80000300800 */
[----:B------:R-:W4:Y:S04]  /*33190*/  LDL.LU R9, [R1+0x148] ;  /* 0x0001480001097983 */ /* 0x000f280000300800 */
[----:B--2---:R0:W-:Y:S04]  /*331a0*/  STL [R1+0x2c6c], R16 ;  /* 0x002c6c1001007387 */ /* 0x0041e80000100800 */
[----:B------:R1:W-:Y:S04]  /*331b0*/  STL [R1+0x2c68], R17 ;  /* 0x002c681101007387 */ /* 0x0003e80000100800 */
[----:B------:R2:W-:Y:S04]  /*331c0*/  STL [R1+0x2c64], R18 ;  /* 0x002c641201007387 */ /* 0x0005e80000100800 */
[----:B------:R2:W-:Y:S04]  /*331d0*/  STL [R1+0x2c60], R19 ;  /* 0x002c601301007387 */ /* 0x0005e80000100800 */
[----:B0-----:R-:W3:Y:S04]  /*331e0*/  LDL.LU R16, [R1+0x90] ;  /* 0x0000900001107983 */ /* 0x001ee80000300800 */
[----:B-1----:R-:W3:Y:S01]  /*331f0*/  LDL.LU R17, [R1+0x94] ;  /* 0x0000940001117983 */ /* 0x002ee20000300800 */
[----:B------:R-:W-:-:S15]  /*33200*/  HMMA.16816.F32.BF16 R20, R24, R10, R20 ;  /* 0x0000000a1814723c */ /* 0x000fde0000041814 */
[----:B------:R-:W-:-:S09]  /*33210*/  NOP ;  /* 0x0000000000007918 */ /* 0x000fd20000000000 */
[----:B------:R-:W-:Y:S01]  /*33220*/  IMAD.MOV.U32 R0, RZ, RZ, R23 ;  /* 0x000000ffff007224 */ /* 0x000fe200078e0017 */
[----:B--2---:R-:W-:Y:S02]  /*33230*/  MOV R18, R22 ;  /* 0x0000001600127202 */ /* 0x004fe40000000f00 */
[----:B------:R-:W-:Y:S01]  /*33240*/  MOV R19, R21 ;  /* 0x0000001500137202 */ /* 0x000fe20000000f00 */
[----:B------:R-:W-:Y:S04]  /*33250*/  STL [R1+0x60], R20 ;  /* 0x0000601401007387 */ /* 0x000fe80000100800 */
[----:B------:R-:W-:Y:S04]  /*33260*/  STL [R1+0x2d28], R0 ;  /* 0x002d280001007387 */ /* 0x000fe80000100800 */
[----:B------:R-:W-:Y:S04]  /*33270*/  STL [R1+0x2d24], R18 ;  /* 0x002d241201007387 */ /* 0x000fe80000100800 */
[----:B------:R-:W-:Y:S04]  /*33280*/  STL [R1+0x2d20], R19 ;  /* 0x002d201301007387 */ /* 0x000fe80000100800 */
[----:B----4-:R-:W0:Y:S01]  /*33290*/  LDSM.16.MT88.4 R20, [R9+UR6+0x27c00] ;  /* 0x027c00060914783b */ /* 0x010e220008004200 */
[----:B------:R-:W-:Y:S06]  /*332a0*/  BAR.SYNC.DEFER_BLOCKING 0x0 ;  /* 0x0000000000007b1d */ /* 0x000fec0000010000 */
[----:B---3--:R1:W-:Y:S04]  /*332b0*/  STL.64 [R1+0x2d50], R16 ;  /* 0x002d501001007387 */ /* 0x0083e80000100a00 */
[----:B-1----:R-:W2:Y:S04]  /*332c0*/  LDL.LU R16, [R1+0xc0] ;  /* 0x0000c00001107983 */ /* 0x002ea80000300800 */
[----:B------:R-:W2:Y:S04]  /*332d0*/  LDL.LU R17, [R1+0xc4] ;  /* 0x0000c40001117983 */ /* 0x000ea80000300800 */
[----:B------:R-:W3:Y:S04]  /*332e0*/  LDL.LU R18, [R1+0xc8] ;  /* 0x0000c80001127983 */ /* 0x000ee80000300800 */
[----:B------:R-:W3:Y:S01]  /*332f0*/  LDL.LU R19, [R1+0xcc] ;  /* 0x0000cc0001137983 */ /* 0x000ee20000300800 */
[----:B------:R-:W-:Y:S03]  /*33300*/  HMMA.16816.F32.BF16 R8, R4, R10, R12 ;  /* 0x0000000a0408723c */ /* 0x000fe6000004180c */
[----:B---3--:R-:W-:Y:S04]  /*33310*/  STL.64 [R1+0x2d60], R18 ;  /* 0x002d601201007387 */ /* 0x008fe80000100a00 */
[----:B--2---:R1:W-:Y:S04]  /*33320*/  STL.64 [R1+0x2d58], R16 ;  /* 0x002d581001007387 */ /* 0x0043e80000100a00 */
[----:B-1----:R-:W2:Y:S04]  /*33330*/  LDL.LU R16, [R1+0xd0] ;  /* 0x0000d00001107983 */ /* 0x002ea80000300800 */
[----:B------:R-:W2:Y:S04]  /*33340*/  LDL.LU R17, [R1+0xd4] ;  /* 0x0000d40001117983 */ /* 0x000ea80000300800 */
[----:B------:R-:W3:Y:S04]  /*33350*/  LDL.LU R18, [R1+0xd8] ;  /* 0x0000d80001127983 */ /* 0x000ee80000300800 */
[----:B------:R-:W3:Y:S04]  /*33360*/  LDL.LU R19, [R1+0xdc] ;  /* 0x0000dc0001137983 */ /* 0x000ee80000300800 */
[----:B---3--:R-:W-:Y:S04]  /*33370*/  STL.64 [R1+0x2d70], R18 ;  /* 0x002d701201007387 */ /* 0x008fe80000100a00 */
[----:B--2---:R1:W-:Y:S04]  /*33380*/  STL.64 [R1+0x2d68], R16 ;  /* 0x002d681001007387 */ /* 0x0043e80000100a00 */
[----:B-1----:R-:W2:Y:S04]  /*33390*/  LDL.LU R16, [R1+0xe0] ;  /* 0x0000e00001107983 */ /* 0x002ea80000300800 */
[----:B------:R-:W2:Y:S04]  /*333a0*/  LDL.LU R17, [R1+0xe4] ;  /* 0x0000e40001117983 */ /* 0x000ea80000300800 */
[----:B------:R-:W2:Y:S04]  /*333b0*/  LDL.LU R18, [R1+0xe8] ;  /* 0x0000e80001127983 */ /* 0x000ea80000300800 */
[----:B------:R-:W2:Y:S04]  /*333c0*/  LDL.LU R19, [R1+0xec] ;  /* 0x0000ec0001137983 */ /* 0x000ea80000300800 */
[----:B0-----:R-:W-:Y:S04]  /*333d0*/  STL [R1+0x2c78], R20 ;  /* 0x002c781401007387 */ /* 0x001fe80000100800 */
[----:B------:R0:W-:Y:S04]  /*333e0*/  STL [R1+0x2c74], R21 ;  /* 0x002c741501007387 */ /* 0x0001e80000100800 */
[----:B------:R1:W-:Y:S04]  /*333f0*/  STL [R1+0x2c70], R22 ;  /* 0x002c701601007387 */ /* 0x0003e80000100800 */
[----:B------:R-:W-:Y:S01]  /*33400*/  STL [R1+0x2c5c], R23 ;  /* 0x002c5c1701007387 */ /* 0x000fe20000100800 */
[----:B0-----:R-:W-:-:S02]  /*33410*/  MOV R21, R11 ;  /* 0x0000000b00157202 */ /* 0x001fc40000000f00 */
[----:B-1----:R-:W-:Y:S02]  /*33420*/  MOV R22, R10 ;  /* 0x0000000a00167202 */ /* 0x002fe40000000f00 */
[----:B------:R-:W2:Y:S01]  /*33430*/  LDL.LU.64 R10, [R1+0x2d78] ;  /* 0x002d7800010a7983 */ /* 0x000ea20000300a00 */
[----:B------:R-:W-:-:S05]  /*33440*/  MOV R15, R8 ;  /* 0x00000008000f7202 */ /* 0x000fca0000000f00 */
[----:B------:R0:W-:Y:S04]  /*33450*/  STL [R1+0x2d2c], R15 ;  /* 0x002d2c0f01007387 */ /* 0x0001e80000100800 */
[----:B0-----:R-:W3:Y:S01]  /*33460*/  LDL.LU.64 R14, [R1+0x138] ;  /* 0x00013800010e7983 */ /* 0x001ee20000300a00 */
[----:B--2---:R-:W-:-:S15]  /*33470*/  HMMA.16816.F32.BF16 R16, R24, R10, R16 ;  /* 0x0000000a1810723c */ /* 0x004fde0000041810 */
[----:B------:R-:W-:-:S09]  /*33480*/  NOP ;  /* 0x0000000000007918 */ /* 0x000fd20000000000 */
[----:B------:R-:W-:Y:S02]  /*33490*/  MOV R3, R18 ;  /* 0x0000001200037202 */ /* 0x000fe40000000f00 */
[----:B------:R-:W-:Y:S01]  /*334a0*/  MOV R2, R19 ;  /* 0x0000001300027202 */ /* 0x000fe20000000f00 */
[----:B------:R-:W-:Y:S01]  /*334b0*/  IMAD.MOV.U32 R28, RZ, RZ, R16 ;  /* 0x000000ffff1c7224 */ /* 0x000fe200078e0010 */
[----:B------:R-:W-:Y:S01]  /*334c0*/  MOV R20, R17 ;  /* 0x0000001100147202 */ /* 0x000fe20000000f00 */
[----:B------:R-:W2:Y:S04]  /*334d0*/  LDL.LU.64 R18, [R1+0x2d70] ;  /* 0x002d700001127983 */ /* 0x000ea80000300a00 */
[----:B------:R-:W2:Y:S01]  /*334e0*/  LDL.LU.64 R16, [R1+0x2d68] ;  /* 0x002d680001107983 */ /* 0x000ea20000300a00 */
[----:B---3--:R-:W-:Y:S01]  /*334f0*/  MOV R8, R14 ;  /* 0x0000000e00087202 */ /* 0x008fe20000000f00 */
[----:B--2---:R-:W-:Y:S02]  /*33500*/  HMMA.16816.F32.BF16 R24, R24, R14, R16 ;  /* 0x0000000e1818723c */ /* 0x004fe40000041810 */
[----:B------:R-:W2:Y:S04]  /*33510*/  LDL.LU.64 R18, [R1+0x2d60] ;  /* 0x002d600001127983 */ /* 0x000ea80000300a00 */
[----:B------:R-:W2:Y:S01]  /*33520*/  LDL.LU.64 R16, [R1+0x2d58] ;  /* 0x002d580001107983 */ /* 0x000ea20000300a00 */
[----:B------:R-:W-:-:S15]  /*33530*/  MOV R23, R9 ;  /* 0x0000000900177202 */ /* 0x000fde0000000f00 */
[----:B------:R-:W-:-:S02]  /*33540*/  NOP ;  /* 0x0000000000007918 */ /* 0x000fc40000000000 */
[----:B------:R-:W-:Y:S01]  /*33550*/  MOV R14, R26 ;  /* 0x0000001a000e7202 */ /* 0x000fe20000000f00 */
[----:B------:R-:W-:Y:S02]  /*33560*/  IMAD.MOV.U32 R26, RZ, RZ, R8 ;  /* 0x000000ffff1a7224 */ /* 0x000fe400078e0008 */
[----:B------:R-:W-:Y:S01]  /*33570*/  IMAD.MOV.U32 R0, RZ, RZ, R15 ;  /* 0x000000ffff007224 */ /* 0x000fe200078e000f */
[----:B------:R-:W-:-:S04]  /*33580*/  MOV R29, R27 ;  /* 0x0000001b001d7202 */ /* 0x000fc80000000f00 */
[----:B------:R-:W-:Y:S01]  /*33590*/  MOV R27, R0 ;  /* 0x00000000001b7202 */ /* 0x000fe20000000f00 */
[----:B--2---:R-:W-:Y:S01]  /*335a0*/  HMMA.16816.F32.BF16 R8, R4, R10, R16 ;  /* 0x0000000a0408723c */ /* 0x004fe20000041810 */
[----:B------:R-:W2:-:S15]  /*335b0*/  LDL.LU.64 R16, [R1+0x2d50] ;  /* 0x002d500001107983 */ /* 0x000e9e0000300a00 */
[----:B------:R-:W-:-:S08]  /*335c0*/  NOP ;  /* 0x0000000000007918 */ /* 0x000fd00000000000 */
[----:B------:R-:W-:Y:S01]  /*335d0*/  MOV R18, R10 ;  /* 0x0000000a00127202 */ /* 0x000fe20000000f00 */
[----:B------:R-:W-:Y:S01]  /*335e0*/  IMAD.MOV.U32 R19, RZ, RZ, R11 ;  /* 0x000000ffff137224 */ /* 0x000fe200078e000b */
[----:B------:R-:W-:Y:S02]  /*335f0*/  MOV R15, R8 ;  /* 0x00000008000f7202 */ /* 0x000fe40000000f00 */
[----:B------:R-:W-:Y:S01]  /*33600*/  MOV R0, R9 ;  /* 0x0000000900007202 */ /* 0x000fe20000000f00 */
[----:B------:R-:W3:Y:S04]  /*33610*/  LDL.LU.64 R10, [R1+0x2d48] ;  /* 0x002d4800010a7983 */ /* 0x000ee80000300a00 */
[----:B------:R-:W3:Y:S01]  /*33620*/  LDL.LU.64 R8, [R1+0x2d40] ;  /* 0x002d400001087983 */ /* 0x000ee20000300a00 */
[----:B------:R-:W-:-:S02]  /*33630*/  MOV R12, R24 ;  /* 0x00000018000c7202 */ /* 0x000fc40000000f00 */
[----:B------:R-:W-:Y:S02]  /*33640*/  MOV R13, R25 ;  /* 0x00000019000d7202 */ /* 0x000fe40000000f00 */
[----:B---3--:R-:W-:Y:S01]  /*33650*/  HMMA.16816.F32.BF16 R24, R4, R26, R8 ;  /* 0x0000001a0418723c */ /* 0x008fe20000041808 */
[----:B------:R-:W3:Y:S04]  /*33660*/  LDL.LU.64 R10, [R1+0x2d38] ;  /* 0x002d3800010a7983 */ /* 0x000ee80000300a00 */
[----:B------:R-:W4:Y:S04]  /*33670*/  LDL.LU.64 R8, [R1+0x2d30] ;  /* 0x002d300001087983 */ /* 0x000f280000300a00 */
[----:B------:R-:W2:Y:S04]  /*33680*/  LDL.LU R4, [R1+0x20] ;  /* 0x0000200001047983 */ /* 0x000ea80000300800 */
[----:B------:R-:W2:Y:S04]  /*33690*/  LDL.LU R5, [R1+0x24] ;  /* 0x0000240001057983 */ /* 0x000ea80000300800 */
[----:B------:R-:W2:Y:S04]  /*336a0*/  LDL.LU R6, [R1+0x28] ;  /* 0x0000280001067983 */ /* 0x000ea80000300800 */
[----:B------:R-:W2:Y:S04]  /*336b0*/  LDL.LU R7, [R1+0x2c] ;  /* 0x00002c0001077983 */ /* 0x000ea80000300800 */
[----:B------:R0:W-:Y:S04]  /*336c0*/  STL.64 [R1+0x2ca0], R26 ;  /* 0x002ca01a01007387 */ /* 0x0001e80000100a00 */
[----:B------:R1:W-:Y:S01]  /*336d0*/  STL.64 [R1+0x2c98], R24 ;  /* 0x002c981801007387 */ /* 0x0003e20000100a00 */
[----:B0-----:R-:W-:-:S02]  /*336e0*/  MOV R26, R18 ;  /* 0x00000012001a7202 */ /* 0x001fc40000000f00 */
[----:B-1----:R-:W-:Y:S02]  /*336f0*/  MOV R24, R15 ;  /* 0x0000000f00187202 */ /* 0x002fe40000000f00 */
[----:B------:R-:W-:Y:S02]  /*33700*/  MOV R27, R19 ;  /* 0x00000013001b7202 */ /* 0x000fe40000000f00 */
[----:B------:R-:W-:Y:S01]  /*33710*/  MOV R25, R0 ;  /* 0x0000000000197202 */ /* 0x000fe20000000f00 */
[----:B---3--:R-:W-:Y:S04]  /*33720*/  STL.64 [R1+0x2cf8], R10 ;  /* 0x002cf80a01007387 */ /* 0x008fe80000100a00 */
[----:B----4-:R0:W-:Y:S01]  /*33730*/  STL.64 [R1+0x2cf0], R8 ;  /* 0x002cf00801007387 */ /* 0x0101e20000100a00 */
[----:B--2---:R-:W-:Y:S03]  /*33740*/  HMMA.16816.F32.BF16 R4, R8, R16, R4 ;  /* 0x000000100804723c */ /* 0x004fe60000041804 */
[----:B0-----:R-:W2:Y:S04]  /*33750*/  LDL.LU R8, [R1+0x10] ;  /* 0x0000100001087983 */ /* 0x001ea80000300800 */
[----:B------:R-:W2:Y:S04]  /*33760*/  LDL.LU R9, [R1+0x14] ;  /* 0x0000140001097983 */ /* 0x000ea80000300800 */
[----:B------:R-:W2:Y:S04]  /*33770*/  LDL.LU R10, [R1+0x18] ;  /* 0x00001800010a7983 */ /* 0x000ea80000300800 */
[----:B------:R-:W2:Y:S04]  /*33780*/  LDL.LU R11, [R1+0x1c] ;  /* 0x00001c00010b7983 */ /* 0x000ea80000300800 */
[----:B------:R-:W3:Y:S04]  /*33790*/  LDL.LU R15, [R1+0x2d2c] ;  /* 0x002d2c00010f7983 */ /* 0x000ee80000300800 */
[----:B------:R-:W4:Y:S04]  /*337a0*/  LDL.LU R0, [R1+0x2d28] ;  /* 0x002d280001007983 */ /* 0x000f280000300800 */
[----:B------:R-:W2:Y:S04]  /*337b0*/  LDL.LU R18, [R1+0x2d24] ;  /* 0x002d240001127983 */ /* 0x000ea80000300800 */
[----:B------:R-:W2:Y:S04]  /*337c0*/  LDL.LU R19, [R1+0x2d20] ;  /* 0x002d200001137983 */ /* 0x000ea80000300800 */
[----:B------:R0:W-:Y:S04]  /*337d0*/  STL.64 [R1+0x2cb0], R26 ;  /* 0x002cb01a01007387 */ /* 0x0001e80000100a00 */
[----:B------:R1:W-:Y:S01]  /*337e0*/  STL.64 [R1+0x2ca8], R24 ;  /* 0x002ca81801007387 */ /* 0x0003e20000100a00 */
[----:B0-----:R-:W-:Y:S01]  /*337f0*/  MOV R26, R14 ;  /* 0x0000000e001a7202 */ /* 0x001fe20000000f00 */
[----:B-1----:R-:W-:Y:S01]  /*33800*/  IMAD.MOV.U32 R24, RZ, RZ, R12 ;  /* 0x000000ffff187224 */ /* 0x002fe200078e000c */
[----:B------:R-:W-:Y:S01]  /*33810*/  MOV R27, R29 ;  /* 0x0000001d001b7202 */ /* 0x000fe20000000f00 */
[----:B------:R-:W3:Y:S01]  /*33820*/  LDL.LU R12, [R1+0x2d1c] ;  /* 0x002d1c00010c7983 */ /* 0x000ee20000300800 */
[----:B------:R-:W-:-:S03]  /*33830*/  MOV R25, R13 ;  /* 0x0000000d00197202 */ /* 0x000fc60000000f00 */
[----:B------:R-:W4:Y:S04]  /*33840*/  LDL.LU R13, [R1+0x2d18] ;  /* 0x002d1800010d7983 */ /* 0x000f280000300800 */
[----:B------:R-:W2:Y:S04]  /*33850*/  LDL.LU R14, [R1+0x2d14] ;  /* 0x002d1400010e7983 */ /* 0x000ea80000300800 */
[----:B------:R-:W2:Y:S04]  /*33860*/  LDL.LU R29, [R1+0x2d10] ;  /* 0x002d1000011d7983 */ /* 0x000ea80000300800 */
[----:B------:R-:W-:Y:S04]  /*33870*/  STL.64 [R1+0x2cc0], R26 ;  /* 0x002cc01a01007387 */ /* 0x000fe80000100a00 */
[----:B------:R0:W-:Y:S04]  /*33880*/  STL.64 [R1+0x2cb8], R24 ;  /* 0x002cb81801007387 */ /* 0x0001e80000100a00 */
[----:B0-----:R-:W4:Y:S01]  /*33890*/  LDL R24, [R1+0x70] ;  /* 0x0000700001187983 */ /* 0x001f220000100800 */
[----:B---3--:R-:W-:-:S03]  /*338a0*/  MOV R25, R12 ;  /* 0x0000000c00197202 */ /* 0x008fc60000000f00 */
[----:B------:R-:W3:Y:S04]  /*338b0*/  LDL.LU R12, [R1+0x2d0c] ;  /* 0x002d0c00010c7983 */ /* 0x000ee80000300800 */
[----:B----4-:R0:W-:Y:S02]  /*338c0*/  STL.64 [R1+0x2cd0], R24 ;  /* 0x002cd01801007387 */ /* 0x0101e40000100a00 */
[----:B0-----:R-:W-:Y:S01]  /*338d0*/  IMAD.MOV.U32 R24, RZ, RZ, R13 ;  /* 0x000000ffff187224 */ /* 0x001fe200078e000d */
[----:B--2---:R-:W-:Y:S01]  /*338e0*/  MOV R25, R14 ;  /* 0x0000000e00197202 */ /* 0x004fe20000000f00 */
[----:B------:R-:W3:Y:S04]  /*338f0*/  LDL.LU R13, [R1+0x2d08] ;  /* 0x002d0800010d7983 */ /* 0x000ee80000300800 */
[----:B------:R-:W3:Y:S04]  /*33900*/  LDL.LU R14, [R1+0x2d04] ;  /* 0x002d0400010e7983 */ /* 0x000ee80000300800 */
[----:B------:R-:W-:Y:S04]  /*33910*/  STL [R1+0x2c84], R5 ;  /* 0x002c840501007387 */ /* 0x000fe80000100800 */
[----:B------:R-:W-:Y:S04]  /*33920*/  STL [R1+0x2c80], R6 ;  /* 0x002c800601007387 */ /* 0x000fe80000100800 */
[----:B------:R-:W-:Y:S04]  /*33930*/  STL [R1+0x2c7c], R7 ;  /* 0x002c7c0701007387 */ /* 0x000fe80000100800 */
[----:B------:R0:W-:Y:S02]  /*33940*/  STL [R1+0x2cd8], R4 ;  /* 0x002cd80401007387 */ /* 0x0001e40000100800 */
[----:B0-----:R-:W-:-:S02]  /*33950*/  MOV R4, R15 ;  /* 0x0000000f00047202 */ /* 0x001fc40000000f00 */
[----:B------:R-:W3:Y:S01]  /*33960*/  LDL.LU R15, [R1+0x2d00] ;  /* 0x002d0000010f7983 */ /* 0x000ee20000300800 */
[----:B------:R-:W-:Y:S01]  /*33970*/  MOV R6, R22 ;  /* 0x0000001600067202 */ /* 0x000fe20000000f00 */
[----:B------:R-:W-:Y:S01]  /*33980*/  IMAD.MOV.U32 R7, RZ, RZ, R21 ;  /* 0x000000ffff077224 */ /* 0x000fe200078e0015 */
[----:B------:R-:W-:-:S04]  /*33990*/  MOV R5, R23 ;  /* 0x0000001700057202 */ /* 0x000fc80000000f00 */
[----:B------:R0:W-:Y:S04]  /*339a0*/  STL.64 [R1+0x2ce8], R6 ;  /* 0x002ce80601007387 */ /* 0x0001e80000100a00 */
[----:B------:R1:W-:Y:S01]  /*339b0*/  STL.64 [R1+0x2ce0], R4 ;  /* 0x002ce00401007387 */ /* 0x0003e20000100a00 */
[----:B0-----:R-:W-:-:S03]  /*339c0*/  MOV R7, R0 ;  /* 0x0000000000077202 */ /* 0x001fc60000000f00 */
[----:B-1----:R-:W2:Y:S01]  /*339d0*/  LDL.LU R4, [R1+0x60] ;  /* 0x0000600001047983 */ /* 0x002ea20000300800 */
[----:B------:R-:W-:Y:S02]  /*339e0*/  MOV R5, R19 ;  /* 0x0000001300057202 */ /* 0x000fe40000000f00 */
        /* <DEDUP_REMOVED lines=8> */
[----:B------:R-:W2:Y:S02]  /*33a70*/  LDL.LU.64 R8, [R1+0x2cf0] ;  /* 0x002cf00001087983 */ /* 0x000ea40000300a00 */
[----:B--2---:R-:W-:-:S15]  /*33a80*/  HMMA.16816.F32.BF16 R4, R8, R24, R4 ;  /* 0x000000180804723c */ /* 0x004fde0000041804 */
[----:B------:R-:W-:-:S09]  /*33a90*/  NOP ;  /* 0x0000000000007918 */ /* 0x000fd20000000000 */
[----:B------:R-:W-:Y:S01]  /*33aa0*/  IMAD.MOV.U32 R16, RZ, RZ, R6 ;  /* 0x000000ffff107224 */ /* 0x000fe200078e0006 */
[----:B------:R-:W-:Y:S02]  /*33ab0*/  MOV R17, R7 ;  /* 0x0000000700117202 */ /* 0x000fe40000000f00 */
[----:B------:R-:W-:Y:S02]  /*33ac0*/  MOV R21, R4 ;  /* 0x0000000400157202 */ /* 0x000fe40000000f00 */
[----:B------:R-:W-:Y:S01]  /*33ad0*/  MOV R22, R5 ;  /* 0x0000000500167202 */ /* 0x000fe20000000f00 */
[----:B------:R-:W2:Y:S04]  /*33ae0*/  LDL.LU.64 R6, [R1+0x2ce8] ;  /* 0x002ce80001067983 */ /* 0x000ea80000300a00 */
[----:B------:R-:W2:Y:S04]  /*33af0*/  LDL.LU.64 R4, [R1+0x2ce0] ;  /* 0x002ce00001047983 */ /* 0x000ea80000300a00 */
[----:B------:R-:W-:Y:S04]  /*33b00*/  STL.64 [R1+0x2c90], R18 ;  /* 0x002c901201007387 */ /* 0x000fe80000100a00 */
[----:B------:R0:W-:Y:S04]  /*33b10*/  STL.64 [R1+0x2c88], R16 ;  /* 0x002c881001007387 */ /* 0x0001e80000100a00 */
[----:B0-----:R-:W3:Y:S01]  /*33b20*/  LDL.LU R16, [R1+0xa0] ;  /* 0x0000a00001107983 */ /* 0x001ee20000300800 */
[----:B------:R-:W-:Y:S01]  /*33b30*/  MOV R17, R29 ;  /* 0x0000001d00117202 */ /* 0x000fe20000000f00 */
[----:B--2---:R-:W-:Y:S04]  /*33b40*/  HMMA.16816.F32.BF16 R24, R12, R24, R4 ;  /* 0x000000180c18723c */ /* 0x004fe80000041804 */
[----:B---3--:R0:W-:Y:S04]  /*33b50*/  STL.64 [R1+0x2cc8], R16 ;  /* 0x002cc81001007387 */ /* 0x0081e80000100a00 */
[----:B------:R-:W2:-:S15]  /*33b60*/  LDL.LU R4, [R1+0x2cd8] ;  /* 0x002cd80001047983 */ /* 0x000e9e0000300800 */
[----:B------:R-:W-:-:S01]  /*33b70*/  NOP ;  /* 0x0000000000007918 */ /* 0x000fc20000000000 */
[----:B------:R-:W-:Y:S02]  /*33b80*/  MOV R5, R24 ;  /* 0x0000001800057202 */ /* 0x000fe40000000f00 */
[----:B------:R-:W-:Y:S02]  /*33b90*/  MOV R6, R25 ;  /* 0x0000001900067202 */ /* 0x000fe40000000f00 */
[----:B------:R-:W3:Y:S01]  /*33ba0*/  LDL.LU.64 R24, [R1+0x2cd0] ;  /* 0x002cd00001187983 */ /* 0x000ee20000300a00 */
[----:B0-----:R-:W-:Y:S02]  /*33bb0*/  MOV R16, R28 ;  /* 0x0000001c00107202 */ /* 0x001fe40000000f00 */
[----:B------:R-:W-:Y:S01]  /*33bc0*/  MOV R17, R20 ;  /* 0x0000001400117202 */ /* 0x000fe20000000f00 */
[----:B------:R-:W-:Y:S01]  /*33bd0*/  IMAD.MOV.U32 R18, RZ, RZ, R3 ;  /* 0x000000ffff127224 */ /* 0x000fe200078e0003 */
[----:B------:R-:W-:Y:S02]  /*33be0*/  MOV R19, R2 ;  /* 0x0000000200137202 */ /* 0x000fe40000000f00 */
[----:B------:R-:W-:Y:S01]  /*33bf0*/  MOV R7, R26 ;  /* 0x0000001a00077202 */ /* 0x000fe20000000f00 */
[----:B------:R-:W-:-:S04]  /*33c00*/  IMAD.MOV.U32 R20, RZ, RZ, R27 ;  /* 0x000000ffff147224 */ /* 0x000fc800078e001b */
[----:B---3--:R-:W-:Y:S01]  /*33c10*/  HMMA.16816.F32.BF16 R24, R8, R24, R16 ;  /* 0x000000180818723c */ /* 0x008fe20000041810 */
[----:B------:R-:W3:-:S15]  /*33c20*/  LDL.LU.64 R16, [R1+0x2cc8] ;  /* 0x002cc80001107983 */ /* 0x000ede0000300a00 */
[----:B------:R-:W-:-:S08]  /*33c30*/  NOP ;  /* 0x0000000000007918 */ /* 0x000fd00000000000 */
[----:B------:R-:W-:Y:S02]  /*33c40*/  MOV R29, R26 ;  /* 0x0000001a001d7202 */ /* 0x000fe40000000f00 */
[----:B------:R-:W-:Y:S02]  /*33c50*/  MOV R3, R27 ;  /* 0x0000001b00037202 */ /* 0x000fe40000000f00 */
[----:B------:R-:W-:Y:S02]  /*33c60*/  MOV R28, R24 ;  /* 0x00000018001c7202 */ /* 0x000fe40000000f00 */
[----:B------:R-:W-:Y:S01]  /*33c70*/  MOV R2, R25 ;  /* 0x0000001900027202 */ /* 0x000fe20000000f00 */
[----:B------:R-:W3:Y:S04]  /*33c80*/  LDL.LU.64 R26, [R1+0x2cc0] ;  /* 0x002cc000011a7983 */ /* 0x000ee80000300a00 */
[----:B------:R-:W3:Y:S02]  /*33c90*/  LDL.LU.64 R24, [R1+0x2cb8] ;  /* 0x002cb80001187983 */ /* 0x000ee40000300a00 */
[----:B---3--:R-:W-:Y:S02]  /*33ca0*/  HMMA.16816.F32.BF16 R8, R8, R16, R24 ;  /* 0x000000100808723c */ /* 0x008fe40000041818 */
[----:B------:R-:W3:Y:S04]  /*33cb0*/  LDL.LU.64 R26, [R1+0x2cb0] ;  /* 0x002cb000011a7983 */ /* 0x000ee80000300a00 */
[----:B------:R-:W3:-:S15]  /*33cc0*/  LDL.LU.64 R24, [R1+0x2ca8] ;  /* 0x002ca80001187983 */ /* 0x000ede0000300a00 */
[----:B------:R-:W-:-:S02]  /*33cd0*/  NOP ;  /* 0x0000000000007918 */ /* 0x000fc40000000000 */
[----:B------:R-:W-:Y:S04]  /*33ce0*/  STL.64 [R1+0x2c10], R10 ;  /* 0x002c100a01007387 */ /* 0x000fe80000100a00 */
[----:B------:R0:W-:Y:S04]  /*33cf0*/  STL.64 [R1+0x2c08], R8 ;  /* 0x002c080801007387 */ /* 0x0001e80000100a00 */
[----:B0-----:R-:W3:Y:S04]  /*33d00*/  LDL.LU.64 R8, [R1+0x70] ;  /* 0x0000700001087983 */ /* 0x001ee80000300a00 */
[----:B------:R-:W4:Y:S01]  /*33d10*/  LDL.LU.64 R10, [R1+0x78] ;  /* 0x00007800010a7983 */ /* 0x000f220000300a00 */
[----:B---3--:R-:W-:Y:S03]  /*33d20*/  HMMA.16816.F32.BF16 R24, R12, R8, R24 ;  /* 0x000000080c18723c */ /* 0x008fe60000041818 */
[----:B----4-:R-:W-:Y:S04]  /*33d30*/  STL [R1+0x2c1c], R10 ;  /* 0x002c1c0a01007387 */ /* 0x010fe80000100800 */
[----:B------:R-:W-:-:S15]  /*33d40*/  STL [R1+0x2c18], R11 ;  /* 0x002c180b01007387 */ /* 0x000fde0000100800 */
[----:B------:R-:W-:-:S01]  /*33d50*/  NOP ;  /* 0x0000000000007918 */ /* 0x000fc20000000000 */
[----:B------:R0:W-:Y:S01]  /*33d60*/  STL.64 [R1+0x60], R24 ;  /* 0x0000601801007387 */ /* 0x0001e20000100a00 */
[----:B------:R-:W-:Y:S01]  /*33d70*/  IMAD.MOV.U32 R9, RZ, RZ, R26 ;  /* 0x000000ffff097224 */ /* 0x000fe200078e001a */
[----:B------:R-:W-:Y:S02]  /*33d80*/  MOV R8, R27 ;  /* 0x0000001b00087202 */ /* 0x000fe40000000f00 */
[----:B------:R-:W3:Y:S04]  /*33d90*/  LDL.LU.64 R26, [R1+0x2ca0] ;  /* 0x002ca000011a7983 */ /* 0x000ee80000300a00 */
[----:B0-----:R-:W3:Y:S04]  /*33da0*/  LDL.LU.64 R24, [R1+0x2c98] ;  /* 0x002c980001187983 */ /* 0x001ee80000300a00 */
[----:B------:R-:W4:Y:S01]  /*33db0*/  LDL.LU.64 R18, [R1+0x2c90] ;  /* 0x002c900001127983 */ /* 0x000f220000300a00 */
[----:B---3--:R-:W-:Y:S03]  /*33dc0*/  HMMA.16816.F32.BF16 R12, R12, R16, R24 ;  /* 0x000000100c0c723c */ /* 0x008fe60000041818 */
[----:B------:R-:W3:-:S15]  /*33dd0*/  LDL.LU.64 R16, [R1+0x2c88] ;  /* 0x002c880001107983 */ /* 0x000ede0000300a00 */
[----:B------:R-:W-:-:S05]  /*33de0*/  NOP ;  /* 0x0000000000007918 */ /* 0x000fca0000000000 */
[----:B------:R-:W-:Y:S01]  /*33df0*/  STL [R1+0x50], R12 ;  /* 0x0000500c01007387 */ /* 0x000fe20000100800 */
[----:B------:R-:W-:Y:S02]  /*33e00*/  MOV R10, R13 ;  /* 0x0000000d000a7202 */ /* 0x000fe40000000f00 */
[----:B------:R-:W-:Y:S01]  /*33e10*/  MOV R11, R14 ;  /* 0x0000000e000b7202 */ /* 0x000fe20000000f00 */
[----:B------:R0:W-:Y:S04]  /*33e20*/  STL [R1+0x5c], R15 ;  /* 0x00005c0f01007387 */ /* 0x0001e80000100800 */
[----:B------:R-:W2:Y:S04]  /*33e30*/  LDL.LU R14, [R1+0x98] ;  /* 0x00009800010e7983 */ /* 0x000ea80000300800 */
[----:B0-----:R-:W2:Y:S04]  /*33e40*/  LDL.LU R15, [R1+0x9c] ;  /* 0x00009c00010f7983 */ /* 0x001ea80000300800 */
[----:B------:R0:W-:Y:S04]  /*33e50*/  STL.64 [R1+0x2c28], R10 ;  /* 0x002c280a01007387 */ /* 0x0001e80000100a00 */
[----:B------:R1:W-:Y:S01]  /*33e60*/  STL.64 [R1+0x2c20], R8 ;  /* 0x002c200801007387 */ /* 0x0003e20000100a00 */
[----:B0-----:R-:W-:-:S02]  /*33e70*/  MOV R10, R7 ;  /* 0x00000007000a7202 */ /* 0x001fc40000000f00 */
[----:B-1----:R-:W-:Y:S02]  /*33e80*/  MOV R8, R5 ;  /* 0x0000000500087202 */ /* 0x002fe40000000f00 */
[----:B------:R-:W-:Y:S01]  /*33e90*/  MOV R11, R20 ;  /* 0x00000014000b7202 */ /* 0x000fe20000000f00 */
[----:B------:R-:W2:Y:S01]  /*33ea0*/  LDL.LU R5, [R1+0x2c84] ;  /* 0x002c840001057983 */ /* 0x000ea20000300800 */
[----:B------:R-:W-:-:S03]  /*33eb0*/  IMAD.MOV.U32 R9, RZ, RZ, R6 ;  /* 0x000000ffff097224 */ /* 0x000fc600078e0006 */
[----:B------:R-:W2:Y:S04]  /*33ec0*/  LDL.LU R6, [R1+0x2c80] ;  /* 0x002c800001067983 */ /* 0x000ea80000300800 */
[----:B------:R-:W2:Y:S04]  /*33ed0*/  LDL.LU R7, [R1+0x2c7c] ;  /* 0x002c7c0001077983 */ /* 0x000ea80000300800 */
[----:B------:R-:W2:Y:S04]  /*33ee0*/  LDL.LU R20, [R1+0x2c78] ;  /* 0x002c780001147983 */ /* 0x000ea80000300800 */
[----:B------:R-:W-:Y:S04]  /*33ef0*/  STL.64 [R1+0x2c38], R10 ;  /* 0x002c380a01007387 */ /* 0x000fe80000100a00 */
[----:B------:R0:W-:Y:S02]  /*33f00*/  STL.64 [R1+0x2c30], R8 ;  /* 0x002c300801007387 */ /* 0x0001e40000100a00 */
[----:B0-----:R-:W-:-:S02]  /*33f10*/  MOV R8, R21 ;  /* 0x0000001500087202 */ /* 0x001fc40000000f00 */
[----:B------:R-:W-:Y:S01]  /*33f20*/  MOV R9, R22 ;  /* 0x0000001600097202 */ /* 0x000fe20000000f00 */
[----:B------:R-:W2:Y:S04]  /*33f30*/  LDL.LU R21, [R1+0x2c74] ;  /* 0x002c740001157983 */ /* 0x000ea80000300800 */
[----:B------:R-:W2:Y:S01]  /*33f40*/  LDL.LU R22, [R1+0x2c70] ;  /* 0x002c700001167983 */ /* 0x000ea20000300800 */
[----:B---3--:R-:W-:Y:S01]  /*33f50*/  IMAD.MOV.U32 R10, RZ, RZ, R16 ;  /* 0x000000ffff0a7224 */ /* 0x008fe200078e0010 */
[----:B------:R-:W-:Y:S02]  /*33f60*/  MOV R11, R17 ;  /* 0x00000011000b7202 */ /* 0x000fe40000000f00 */
[----:B------:R-:W2:Y:S04]  /*33f70*/  LDL.LU R16, [R1+0x2c6c] ;  /* 0x002c6c0001107983 */ /* 0x000ea80000300800 */
[----:B------:R-:W2:Y:S04]  /*33f80*/  LDL.LU R17, [R1+0x2c68] ;  /* 0x002c680001117983 */ /* 0x000ea80000300800 */
[----:B------:R-:W-:Y:S04]  /*33f90*/  STL.64 [R1+0x2c48], R10 ;  /* 0x002c480a01007387 */ /* 0x000fe80000100a00 */
[----:B------:R4:W-:Y:S02]  /*33fa0*/  STL.64 [R1+0x2c40], R8 ;  /* 0x002c400801007387 */ /* 0x0009e40000100a00 */
[----:B----4-:R-:W-:-:S02]  /*33fb0*/  MOV R8, R18 ;  /* 0x0000001200087202 */ /* 0x010fc40000000f00 */
[----:B------:R-:W-:Y:S01]  /*33fc0*/  MOV R9, R19 ;  /* 0x0000001300097202 */ /* 0x000fe20000000f00 */
[----:B------:R-:W2:Y:S04]  /*33fd0*/  LDL.LU R18, [R1+0x2c64] ;  /* 0x002c640001127983 */ /* 0x000ea80000300800 */
[----:B------:R-:W2:Y:S01]  /*33fe0*/  LDL.LU R19, [R1+0x2c60] ;  /* 0x002c600001137983 */ /* 0x000ea20000300800 */
[----:B------:R-:W-:-:S03]  /*33ff0*/  MOV R10, R23 ;  /* 0x00000017000a7202 */ /* 0x000fc60000000f00 */
[----:B------:R-:W3:Y:S01]  /*34000*/  LDL.LU R23, [R1+0x2c5c] ;  /* 0x002c5c0001177983 */ /* 0x000ee20000300800 */
[----:B------:R-:W-:-:S03]  /*34010*/  IMAD.MOV.U32 R11, RZ, RZ, R0 ;  /* 0x000000ffff0b7224 */ /* 0x000fc600078e0000 */
[----:B------:R-:W4:Y:S01]  /*34020*/  LDL.LU R0, [R1+0x2c58] ;  /* 0x002c580001007983 */ /* 0x000f220000300800 */
[----:B------:R-:W-:Y:S02]  /*34030*/  MOV R24, R28 ;  /* 0x0000001c00187202 */ /* 0x000fe40000000f00 */
[----:B------:R-:W-:Y:S01]  /*34040*/  MOV R25, R2 ;  /* 0x0000000200197202 */ /* 0x000fe20000000f00 */
[----:B------:R-:W4:Y:S04]  /*34050*/  LDL.LU R28, [R1+0x2c54] ;  /* 0x002c5400011c7983 */ /* 0x000f280000300800 */
[----:B------:R-:W4:Y:S01]  /*34060*/  LDL.LU R2, [R1+0x2c50] ;  /* 0x002c500001027983 */ /* 0x000f220000300800 */
[----:B------:R-:W-:Y:S01]  /*34070*/  MOV R26, R29 ;  /* 0x0000001d001a7202 */ /* 0x000fe20000000f00 */
[-C--:B--2---:R-:W-:Y:S06]  /*34080*/  HMMA.16816.F32.BF16 R4, R16, R14.reuse, R4 ;  /* 0x0000000e1004723c */ /* 0x084fec0000041804 */
[----:B---3--:R-:W-:-:S15]  /*34090*/  HMMA.16816.F32.BF16 R12, R20, R14, R8 ;  /* 0x0000000e140c723c */ /* 0x008fde0000041808 */
[----:B------:R-:W-:-:S02]  /*340a0*/  NOP ;  /* 0x0000000000007918 */ /* 0x000fc40000000000 */
[----:B------:R-:W-:Y:S04]  /*340b0*/  STL.64 [R1+0x10], R4 ;  /* 0x0000100401007387 */ /* 0x000fe80000100a00 */
[----:B------:R0:W-:Y:S01]  /*340c0*/  STL.64 [R1+0x18], R6 ;  /* 0x0000180601007387 */ /* 0x0001e20000100a00 */
[----:B------:R-:W-:-:S03]  /*340d0*/  MOV R29, R6 ;  /* 0x00000006001d7202 */ /* 0x000fc60000000f00 */
[----:B0-----:R-:W2:Y:S04]  /*340e0*/  LDL.LU R6, [R1+0x48] ;  /* 0x0000480001067983 */ /* 0x001ea80000300800 */
[----:B------:R-:W2:Y:S04]  /*340f0*/  LDL.LU.64 R10, [R1+0x2c48] ;  /* 0x002c4800010a7983 */ /* 0x000ea80000300a00 */
[----:B------:R-:W2:Y:S01]  /*34100*/  LDL.LU.64 R8, [R1+0x2c40] ;  /* 0x002c400001087983 */ /* 0x000ea20000300a00 */
[----:B----4-:R-:W-:-:S03]  /*34110*/  MOV R7, R28 ;  /* 0x0000001c00077202 */ /* 0x010fc60000000f00 */
[----:B------:R0:W-:Y:S04]  /*34120*/  STL.64 [R1+0x2be0], R14 ;  /* 0x002be00e01007387 */ /* 0x0001e80000100a00 */
[----:B------:R-:W-:Y:S01]  /*34130*/  STL.64 [R1+0x2bd8], R12 ;  /* 0x002bd80c01007387 */ /* 0x000fe20000100a00 */
[----:B0-----:R-:W-:Y:S02]  /*34140*/  MOV R15, R0 ;  /* 0x00000000000f7202 */ /* 0x001fe40000000f00 */
[----:B------:R-:W-:Y:S01]  /*34150*/  MOV R14, R2 ;  /* 0x00000002000e7202 */ /* 0x000fe20000000f00 */
[----:B--2---:R-:W-:-:S15]  /*34160*/  HMMA.16816.F32.BF16 R8, R16, R6, R8 ;  /* 0x000000061008723c */ /* 0x004fde0000041808 */
[----:B------:R-:W-:-:S08]  /*34170*/  NOP ;  /* 0x0000000000007918 */ /* 0x000fd00000000000 */
[----:B------:R0:W-:Y:S01]  /*34180*/  STL [R1+0xc], R11 ;  /* 0x00000c0b01007387 */ /* 0x0001e20000100800 */
[----:B------:R-:W-:Y:S01]  /*34190*/  MOV R0, R10 ;  /* 0x0000000a00007202 */ /* 0x000fe20000000f00 */
[----:B------:R-:W-:Y:S01]  /*341a0*/  IMAD.MOV.U32 R28, RZ, RZ, R8 ;  /* 0x000000ffff1c7224 */ /* 0x000fe200078e0008 */
[----:B------:R-:W-:Y:S01]  /*341b0*/  MOV R2, R9 ;  /* 0x0000000900027202 */ /* 0x000fe20000000f00 */
[----:B0-----:R-:W2:Y:S04]  /*341c0*/  LDL.LU.64 R10, [R1+0x2c38] ;  /* 0x002c3800010a7983 */ /* 0x001ea80000300a00 */
[----:B------:R-:W2:Y:S01]  /*341d0*/  LDL.LU.64 R8, [R1+0x2c30] ;  /* 0x002c300001087983 */ /* 0x000ea20000300a00 */
[----:B------:R-:W-:Y:S01]  /*341e0*/  MOV R27, R3 ;  /* 0x00000003001b7202 */ /* 0x000fe20000000f00 */
[----:B------:R-:W-:-:S02]  /*341f0*/  IMAD.MOV.U32 R3, RZ, RZ, R5 ;  /* 0x000000ffff037224 */ /* 0x000fc400078e0005 */
[----:B--2---:R-:W-:Y:S01]  /*34200*/  HMMA.16816.F32.BF16 R4, R20, R6, R8 ;  /* 0x000000061404723c */ /* 0x004fe20000041808 */
[----:B------:R-:W2:Y:S04]  /*34210*/  LDL.LU.64 R10, [R1+0x2c28] ;  /* 0x002c2800010a7983 */ /* 0x000ea80000300a00 */
[----:B------:R-:W3:-:S15]  /*34220*/  LDL.LU.64 R8, [R1+0x2c20] ;  /* 0x002c200001087983 */ /* 0x000ede0000300a00 */
[----:B------:R-:W-:-:S03]  /*34230*/  NOP ;  /* 0x0000000000007918 */ /* 0x000fc60000000000 */
[----:B------:R0:W-:Y:S04]  /*34240*/  STL [R1+0x2bd0], R7 ;  /* 0x002bd00701007387 */ /* 0x0001e80000100800 */
[----:B0-----:R-:W4:Y:S04]  /*34250*/  LDL R7, [R1+0x1c] ;  /* 0x00001c0001077983 */ /* 0x001f280000100800 */
[----:B----4-:R2:W-:Y:S04]  /*34260*/  STL.64 [R1+0x2bf0], R6 ;  /* 0x002bf00601007387 */ /* 0x0105e80000100a00 */
[----:B------:R0:W-:Y:S01]  /*34270*/  STL.64 [R1+0x2be8], R4 ;  /* 0x002be80401007387 */ /* 0x0001e20000100a00 */
[----:B--2---:R-:W-:-:S03]  /*34280*/  MOV R6, R11 ;  /* 0x0000000b00067202 */ /* 0x004fc60000000f00 */
[----:B0-----:R-:W2:Y:S01]  /*34290*/  LDL.LU R4, [R1+0x50] ;  /* 0x0000500001047983 */ /* 0x001ea20000300800 */
[----:B------:R-:W-:-:S03]  /*342a0*/  MOV R5, R10 ;  /* 0x0000000a00057202 */ /* 0x000fc60000000f00 */
[----:B------:R-:W4:Y:S04]  /*342b0*/  LDL.LU R10, [R1+0x2c1c] ;  /* 0x002c1c00010a7983 */ /* 0x000f280000300800 */
[----:B------:R-:W4:Y:S04]  /*342c0*/  LDL.LU R11, [R1+0x2c18] ;  /* 0x002c1800010b7983 */ /* 0x000f280000300800 */
[----:B------:R-:W3:Y:S04]  /*342d0*/  LDL.LU R7, [R1+0x5c] ;  /* 0x00005c0001077983 */ /* 0x000ee80000300800 */
[----:B---3--:R-:W-:Y:S04]  /*342e0*/  STL.64 [R1+0x2c00], R6 ;  /* 0x002c000601007387 */ /* 0x008fe80000100a00 */
[----:B--2---:R0:W-:Y:S01]  /*342f0*/  STL.64 [R1+0x2bf8], R4 ;  /* 0x002bf80401007387 */ /* 0x0041e20000100a00 */
[----:B----4-:R-:W-:Y:S06]  /*34300*/  HMMA.16816.F32.BF16 R24, R16, R10, R24 ;  /* 0x0000000a1018723c */ /* 0x010fec0000041818 */
[----:B------:R-:W-:-:S02]  /*34310*/  MOV R13, R10 ;  /* 0x0000000a000d7202 */ /* 0x000fc40000000f00 */
[----:B------:R-:W-:Y:S01]  /*34320*/  MOV R12, R11 ;  /* 0x0000000b000c7202 */ /* 0x000fe20000000f00 */
[----:B0-----:R-:W2:Y:S04]  /*34330*/  LDL.LU R4, [R1+0x60] ;  /* 0x0000600001047983 */ /* 0x001ea80000300800 */
[----:B------:R-:W2:Y:S01]  /*34340*/  LDL.LU R5, [R1+0x64] ;  /* 0x0000640001057983 */ /* 0x000ea20000300800 */
[----:B------:R-:W-:Y:S01]  /*34350*/  IMAD.MOV.U32 R6, RZ, RZ, R9 ;  /* 0x000000ffff067224 */ /* 0x000fe200078e0009 */
[----:B------:R-:W-:Y:S02]  /*34360*/  MOV R7, R8 ;  /* 0x0000000800077202 */ /* 0x000fe40000000f00 */
[----:B------:R-:W3:Y:S04]  /*34370*/  LDL.LU.64 R10, [R1+0x2c10] ;  /* 0x002c1000010a7983 */ /* 0x000ee80000300a00 */
[----:B------:R-:W3:Y:S02]  /*34380*/  LDL.LU.64 R8, [R1+0x2c08] ;  /* 0x002c080001087983 */ /* 0x000ee40000300a00 */
[----:B---3--:R-:W-:Y:S07]  /*34390*/  HMMA.16816.F32.BF16 R16, R16, R14, R8 ;  /* 0x0000000e1010723c */ /* 0x008fee0000041808 */
[----:B------:R-:W-:Y:S01]  /*343a0*/  MOV R10, R13 ;  /* 0x0000000d000a7202 */ /* 0x000fe20000000f00 */
[----:B------:R-:W-:-:S07]  /*343b0*/  IMAD.MOV.U32 R11, RZ, RZ, R12 ;  /* 0x000000ffff0b7224 */ /* 0x000fce00078e000c */
[C---:B--2---:R-:W-:Y:S08]  /*343c0*/  HMMA.16816.F32.BF16 R8, R20.reuse, R10, R4 ;  /* 0x0000000a1408723c */ /* 0x044ff00000041804 */
[----:B------:R0:W-:Y:S04]  /*343d0*/  STL [R1+0x2bc4], R17 ;  /* 0x002bc41101007387 */ /* 0x0001e80000100800 */
[----:B0-----:R-:W2:Y:S04]  /*343e0*/  LDL R17, [R1+0x10] ;  /* 0x0000100001117983 */ /* 0x001ea80000100800 */
[----:B------:R-:W-:Y:S04]  /*343f0*/  STL [R1+0x2bc0], R19 ;  /* 0x002bc01301007387 */ /* 0x000fe80000100800 */
[----:B------:R-:W3:Y:S04]  /*34400*/  LDL.LU.64 R6, [R1+0x2c00] ;  /* 0x002c000001067983 */ /* 0x000ee80000300a00 */
[----:B------:R-:W3:Y:S02]  /*34410*/  LDL.LU.64 R4, [R1+0x2bf8] ;  /* 0x002bf80001047983 */ /* 0x000ee40000300a00 */
[----:B---3--:R-:W-:Y:S02]  /*34420*/  HMMA.16816.F32.BF16 R20, R20, R14, R4 ;  /* 0x0000000e1414723c */ /* 0x008fe40000041804 */
[----:B------:R-:W3:Y:S04]  /*34430*/  LDL.LU.64 R6, [R1+0x2bf0] ;  /* 0x002bf00001067983 */ /* 0x000ee80000300a00 */
[----:B------:R-:W4:Y:S04]  /*34440*/  LDL.LU.64 R4, [R1+0x2be8] ;  /* 0x002be80001047983 */ /* 0x000f280000300a00 */
[----:B------:R-:W2:Y:S04]  /*34450*/  LDL.LU.64 R14, [R1+0x2be0] ;  /* 0x002be000010e7983 */ /* 0x000ea80000300a00 */
[----:B------:R-:W4:Y:S01]  /*34460*/  LDL.LU.64 R12, [R1+0x2bd8] ;  /* 0x002bd800010c7983 */ /* 0x000f220000300a00 */
[----:B------:R-:W-:-:S08]  /*34470*/  FMUL R29, R29, UR9 ;  /* 0x000000091d1d7c20 */ /* 0x000fd00008400000 */
[----:B------:R4:W-:Y:S04]  /*34480*/  STL [R1+0x2bcc], R21 ;  /* 0x002bcc1501007387 */ /* 0x0009e80000100800 */
[----:B------:R-:W-:Y:S01]  /*34490*/  STL [R1+0x2bc8], R23 ;  /* 0x002bc81701007387 */ /* 0x000fe20000100800 */
[----:B---3--:R-:W-:Y:S01]  /*344a0*/  FMUL R7, R7, UR9 ;  /* 0x0000000907077c20 */ /* 0x008fe20008400000 */
[----:B----4-:R-:W-:Y:S02]  /*344b0*/  FMUL R21, R12, UR9 ;  /* 0x000000090c157c20 */ /* 0x010fe40008400000 */
[----:B------:R0:W-:Y:S02]  /*344c0*/  STL [R1+0x2b64], R12 ;  /* 0x002b640c01007387 */ /* 0x0001e40000100800 */
[----:B------:R-:W-:-:S02]  /*344d0*/  FMNMX R29, R29, R7, !PT ;  /* 0x000000071d1d7209 */ /* 0x000fc40007800000 */
[----:B0-----:R-:W3:Y:S04]  /*344e0*/  LDL.LU R12, [R1+0xc] ;  /* 0x00000c00010c7983 */ /* 0x001ee80000300800 */
[----:B------:R0:W-:Y:S04]  /*344f0*/  STL [R1+0x2bb8], R13 ;  /* 0x002bb80d01007387 */ /* 0x0001e80000100800 */
[----:B--2---:R1:W-:Y:S04]  /*34500*/  STL [R1+0x2bbc], R14 ;  /* 0x002bbc0e01007387 */ /* 0x0043e80000100800 */
[----:B------:R-:W2:Y:S01]  /*34510*/  LDL.LU R7, [R1+0x2bd0] ;  /* 0x002bd00001077983 */ /* 0x000ea20000300800 */
[----:B------:R-:W-:Y:S01]  /*34520*/  FMUL R17, R17, UR9 ;  /* 0x0000000911117c20 */ /* 0x000fe20008400000 */
[----:B------:R-:W-:Y:S01]  /*34530*/  FMUL R3, R3, UR9 ;  /* 0x0000000903037c20 */ /* 0x000fe20008400000 */
[----:B------:R-:W-:Y:S01]  /*34540*/  FMUL R23, R13, UR9 ;  /* 0x000000090d177c20 */ /* 0x000fe20008400000 */
[----:B------:R-:W-:-:S02]  /*34550*/  FMUL R19, R15, UR9 ;  /* 0x000000090f137c20 */ /* 0x000fc40008400000 */
[----:B0-----:R-:W-:Y:S01]  /*34560*/  MOV R13, R17 ;  /* 0x00000011000d7202 */ /* 0x001fe20000000f00 */
[----:B------:R-:W-:-:S03]  /*34570*/  FMUL R17, R14, UR9 ;  /* 0x000000090e117c20 */ /* 0x000fc60008400000 */
[----:B------:R-:W-:Y:S01]  /*34580*/  FMNMX R3, R13, R3, !PT ;  /* 0x000000030d037209 */ /* 0x000fe20007800000 */
[----:B------:R-:W-:Y:S01]  /*34590*/  FMUL R13, R28, UR9 ;  /* 0x000000091c0d7c20 */ /* 0x000fe20008400000 */
[----:B------:R-:W-:Y:S02]  /*345a0*/  FMNMX R17, R17, R19, !PT ;  /* 0x0000001311117209 */ /* 0x000fe40007800000 */
[----:B------:R-:W-:Y:S01]  /*345b0*/  FMNMX R23, R21, R23, !PT ;  /* 0x0000001715177209 */ /* 0x000fe20007800000 */
[----:B------:R-:W-:Y:S01]  /*345c0*/  FMUL R19, R0, UR9 ;  /* 0x0000000900137c20 */ /* 0x000fe20008400000 */
[----:B------:R-:W-:Y:S01]  /*345d0*/  FMUL R21, R4, UR9 ;  /* 0x0000000904157c20 */ /* 0x000fe20008400000 */
[----:B------:R-:W-:Y:S01]  /*345e0*/  FMNMX R3, R13, R3, !PT ;  /* 0x000000030d037209 */ /* 0x000fe20007800000 */
[----:B------:R-:W-:Y:S01]  /*345f0*/  FMUL R13, R2, UR9 ;  /* 0x00000009020d7c20 */ /* 0x000fe20008400000 */
[----:B-1----:R-:W-:Y:S01]  /*34600*/  FMUL R14, R6, UR9 ;  /* 0x00000009060e7c20 */ /* 0x002fe20008400000 */
[----:B------:R-:W-:-:S02]  /*34610*/  FMNMX R19, R19, R29, !PT ;  /* 0x0000001d13137209 */ /* 0x000fc40007800000 */
[----:B------:R-:W-:Y:S02]  /*34620*/  FMNMX R29, R21, R23, !PT ;  /* 0x00000017151d7209 */ /* 0x000fe40007800000 */
[----:B------:R-:W-:Y:S02]  /*34630*/  FMNMX R21, R13, R3, !PT ;  /* 0x000000030d157209 */ /* 0x000fe40007800000 */
[----:B------:R-:W-:Y:S01]  /*34640*/  FMNMX R23, R14, R17, !PT ;  /* 0x000000110e177209 */ /* 0x000fe20007800000 */
[----:B------:R-:W-:Y:S01]  /*34650*/  FMUL R14, R24, UR9 ;  /* 0x00000009180e7c20 */ /* 0x000fe20008400000 */
[----:B------:R-:W-:-:S05]  /*34660*/  FMUL R3, R5, UR9 ;  /* 0x0000000905037c20 */ /* 0x000fca0008400000 */
[----:B------:R-:W-:Y:S01]  /*34670*/  FMNMX R3, R3, R29, !PT ;  /* 0x0000001d03037209 */ /* 0x000fe20007800000 */
[----:B------:R-:W-:Y:S01]  /*34680*/  FMUL R29, R10, UR9 ;  /* 0x000000090a1d7c20 */ /* 0x000fe20008400000 */
[----:B---3--:R-:W-:Y:S01]  /*34690*/  FMUL R17, R12, UR9 ;  /* 0x000000090c117c20 */ /* 0x008fe20008400000 */
[----:B--2---:R-:W-:-:S04]  /*346a0*/  FMUL R13, R7, UR9 ;  /* 0x00000009070d7c20 */ /* 0x004fc80008400000 */
[----:B------:R-:W-:Y:S01]  /*346b0*/  FMNMX R19, R17, R19, !PT ;  /* 0x0000001311137209 */ /* 0x000fe20007800000 */
[----:B------:R-:W-:Y:S01]  /*346c0*/  FMUL R17, R26, UR9 ;  /* 0x000000091a117c20 */ /* 0x000fe20008400000 */
[----:B------:R-:W-:Y:S02]  /*346d0*/  FMNMX R13, R13, R23, !PT ;  /* 0x000000170d0d7209 */ /* 0x000fe40007800000 */
[----:B------:R-:W-:Y:S01]  /*346e0*/  FMNMX R23, R14, R21, !PT ;  /* 0x000000150e177209 */ /* 0x000fe20007800000 */
[----:B------:R-:W-:Y:S01]  /*346f0*/  FMUL R14, R8, UR9 ;  /* 0x00000009080e7c20 */ /* 0x000fe20008400000 */
[----:B------:R-:W-:Y:S01]  /*34700*/  FMNMX R19, R17, R19, !PT ;  /* 0x0000001311137209 */ /* 0x000fe20007800000 */
[----:B------:R-:W-:Y:S01]  /*34710*/  FMUL R21, R25, UR9 ;  /* 0x0000000919157c20 */ /* 0x000fe20008400000 */
[----:B------:R-:W-:Y:S02]  /*34720*/  FMUL R17, R27, UR9 ;  /* 0x000000091b117c20 */ /* 0x000fe40008400000 */
[----:B------:R-:W-:-:S02]  /*34730*/  FMNMX R14, R14, R3, !PT ;  /* 0x000000030e0e7209 */ /* 0x000fc40007800000 */
[----:B------:R-:W-:Y:S01]  /*34740*/  MOV R3, R13 ;  /* 0x0000000d00037202 */ /* 0x000fe20000000f00 */
[----:B------:R-:W-:Y:S01]  /*34750*/  FMUL R13, R9, UR9 ;  /* 0x00000009090d7c20 */ /* 0x000fe20008400000 */
[----:B------:R-:W-:Y:S02]  /*34760*/  FMNMX R21, R21, R23, !PT ;  /* 0x0000001715157209 */ /* 0x000fe40007800000 */
[----:B------:R-:W-:Y:S02]  /*34770*/  FMNMX R23, R17, R19, !PT ;  /* 0x0000001311177209 */ /* 0x000fe40007800000 */
[----:B------:R-:W-:Y:S02]  /*34780*/  FMNMX R3, R29, R3, !PT ;  /* 0x000000031d037209 */ /* 0x000fe40007800000 */
[----:B------:R-:W-:Y:S01]  /*34790*/  FMNMX R17, R13, R14, !PT ;  /* 0x0000000e0d117209 */ /* 0x000fe20007800000 */
[----:B------:R-:W-:Y:S01]  /*347a0*/  FMUL R14, R16, UR9 ;  /* 0x00000009100e7c20 */ /* 0x000fe20008400000 */
[----:B------:R-:W-:Y:S01]  /*347b0*/  FMUL R29, R18, UR9 ;  /* 0x00000009121d7c20 */ /* 0x000fe20008400000 */
[----:B------:R-:W-:-:S03]  /*347c0*/  FMUL R13, R20, UR9 ;  /* 0x00000009140d7c20 */ /* 0x000fc60008400000 */
[----:B------:R-:W-:Y:S02]  /*347d0*/  FMNMX R14, R14, R21, !PT ;  /* 0x000000150e0e7209 */ /* 0x000fe40007800000 */
[----:B------:R-:W-:Y:S01]  /*347e0*/  FMNMX R29, R29, R23, !PT ;  /* 0x000000171d1d7209 */ /* 0x000fe20007800000 */
[----:B------:R-:W2:Y:S04]  /*347f0*/  LDL.LU R21, [R1+0x2bcc] ;  /* 0x002bcc0001157983 */ /* 0x000ea80000300800 */
[----:B------:R-:W3:Y:S01]  /*34800*/  LDL.LU R23, [R1+0x2bc8] ;  /* 0x002bc80001177983 */ /* 0x000ee20000300800 */
[----:B------:R-:W-:-:S03]  /*34810*/  FMNMX R13, R13, R17, !PT ;  /* 0x000000110d0d7209 */ /* 0x000fc60007800000 */
[----:B------:R-:W4:Y:S01]  /*34820*/  LDL.LU R17, [R1+0x2bc4] ;  /* 0x002bc40001117983 */ /* 0x000f220000300800 */
[----:B------:R-:W-:-:S03]  /*34830*/  FMUL R19, R11, UR9 ;  /* 0x000000090b137c20 */ /* 0x000fc60008400000 */
[----:B------:R4:W-:Y:S02]  /*34840*/  STL [R1+0x2c], R13 ;  /* 0x00002c0d01007387 */ /* 0x0009e40000100800 */
[----:B------:R-:W-:Y:S01]  /*34850*/  FMNMX R3, R19, R3, !PT ;  /* 0x0000000313037209 */ /* 0x000fe20007800000 */
[----:B------:R-:W-:-:S05]  /*34860*/  FMUL R19, R22, UR9 ;  /* 0x0000000916137c20 */ /* 0x000fca0008400000 */
[----:B------:R-:W-:Y:S02]  /*34870*/  FMNMX R3, R19, R3, !PT ;  /* 0x0000000313037209 */ /* 0x000fe40007800000 */
[----:B------:R-:W2:Y:S04]  /*34880*/  LDL.LU R19, [R1+0x2bc0] ;  /* 0x002bc00001137983 */ /* 0x000ea80000300800 */
[----:B------:R-:W-:Y:S01]  /*34890*/  STL [R1+0x28], R3 ;  /* 0x0000280301007387 */ /* 0x000fe20000100800 */
[----:B----4-:R-:W-:-:S05]  /*348a0*/  FMUL R13, R17, UR9 ;  /* 0x00000009110d7c20 */ /* 0x010fca0008400000 */
[----:B------:R-:W-:Y:S02]  /*348b0*/  FMNMX R13, R13, R14, !PT ;  /* 0x0000000e0d0d7209 */ /* 0x000fe40007800000 */
[----:B------:R-:W4:Y:S04]  /*348c0*/  LDL.LU R14, [R1+0x2bbc] ;  /* 0x002bbc00010e7983 */ /* 0x000f280000300800 */
[----:B------:R0:W-:Y:S04]  /*348d0*/  STL [R1+0x24], R13 ;  /* 0x0000240d01007387 */ /* 0x0001e80000100800 */
[----:B0-----:R-:W4:Y:S04]  /*348e0*/  LDL.LU R13, [R1+0x2bb8] ;  /* 0x002bb800010d7983 */ /* 0x001f280000300800 */
[----:B------:R-:W-:Y:S04]  /*348f0*/  STL [R1+0x2bb4], R17 ;  /* 0x002bb41101007387 */ /* 0x000fe80000100800 */
[----:B------:R0:W-:Y:S04]  /*34900*/  STL [R1+0x2bb0], R26 ;  /* 0x002bb01a01007387 */ /* 0x0001e80000100800 */
[----:B0-----:R-:W4:Y:S04]  /*34910*/  LDL.LU R26, [R1+0x28] ;  /* 0x00002800011a7983 */ /* 0x001f280000300800 */
[----:B------:R0:W-:Y:S04]  /*34920*/  STL [R1+0x2bac], R27 ;  /* 0x002bac1b01007387 */ /* 0x0001e80000100800 */
[----:B0-----:R-:W4:Y:S04]  /*34930*/  LDL.LU R27, [R1+0x2c] ;  /* 0x00002c00011b7983 */ /* 0x001f280000300800 */
[----:B------:R0:W-:Y:S04]  /*34940*/  STL [R1+0x2ba8], R18 ;  /* 0x002ba81201007387 */ /* 0x0001e80000100800 */
[----:B0-----:R-:W4:Y:S01]  /*34950*/  LDL.LU R18, [R1+0x24] ;  /* 0x0000240001127983 */ /* 0x001f220000300800 */
[----:B--2---:R-:W-:Y:S01]  /*34960*/  FMUL R3, R19, UR9 ;  /* 0x0000000913037c20 */ /* 0x004fe20008400000 */
[----:B---3--:R-:W-:-:S04]  /*34970*/  FMUL R17, R23, UR9 ;  /* 0x0000000917117c20 */ /* 0x008fc80008400000 */
[----:B------:R-:W-:Y:S01]  /*34980*/  FMNMX R29, R3, R29, !PT ;  /* 0x0000001d031d7209 */ /* 0x000fe20007800000 */
[----:B------:R-:W-:Y:S01]  /*34990*/  FMUL R3, R21, UR9 ;  /* 0x0000000915037c20 */ /* 0x000fe20008400000 */
[----:B----4-:R-:W-:-:S03]  /*349a0*/  FMNMX R26, R17, R26, !PT ;  /* 0x0000001a111a7209 */ /* 0x010fc60007800000 */
[----:B------:R-:W0:Y:S01]  /*349b0*/  SHFL.BFLY PT, R17, R29, 0x2, 0x1f ;  /* 0x0c401f001d117f89 */ /* 0x000e2200000e0000 */
[----:B------:R-:W-:-:S03]  /*349c0*/  FMNMX R3, R3, R27, !PT ;  /* 0x0000001b03037209 */ /* 0x000fc60007800000 */
[----:B0-----:R-:W-:Y:S04]  /*349d0*/  STL [R1+0x34], R17 ;  /* 0x0000341101007387 */ /* 0x001fe80000100800 */
[----:B------:R-:W0:Y:S04]  /*349e0*/  SHFL.BFLY PT, R17, R3, 0x2, 0x1f ;  /* 0x0c401f0003117f89 */ /* 0x000e2800000e0000 */
[----:B------:R-:W1:Y:S04]  /*349f0*/  SHFL.BFLY PT, R27, R18, 0x2, 0x1f ;  /* 0x0c401f00121b7f89 */ /* 0x000e6800000e0000 */
[----:B0-----:R0:W-:Y:S04]  /*34a00*/  STL [R1+0x38], R17 ;  /* 0x0000381101007387 */ /* 0x0011e80000100800 */
[----:B0-----:R-:W2:Y:S04]  /*34a10*/  LDL.LU R17, [R1+0x2bb4] ;  /* 0x002bb40001117983 */ /* 0x001ea80000300800 */
[----:B------:R-:W-:Y:S04]  /*34a20*/  STL [R1+0x30], R26 ;  /* 0x0000301a01007387 */ /* 0x000fe80000100800 */
[----:B------:R-:W0:Y:S01]  /*34a30*/  SHFL.BFLY PT, R26, R26, 0x2, 0x1f ;  /* 0x0c401f001a1a7f89 */ /* 0x000e2200000e0000 */
[----:B-1----:R-:W-:-:S03]  /*34a40*/  FMNMX R18, R18, R27, !PT ;  /* 0x0000001b12127209 */ /* 0x002fc60007800000 */
[----:B0-----:R0:W-:Y:S04]  /*34a50*/  STL [R1+0x3c], R26 ;  /* 0x00003c1a01007387 */ /* 0x0011e80000100800 */
[----:B0-----:R-:W3:Y:S04]  /*34a60*/  LDL.LU R26, [R1+0x2bb0] ;  /* 0x002bb000011a7983 */ /* 0x001ee80000300800 */
[----:B------:R-:W4:Y:S04]  /*34a70*/  LDL.LU R27, [R1+0x2bac] ;  /* 0x002bac00011b7983 */ /* 0x000f280000300800 */
[----:B------:R0:W-:Y:S04]  /*34a80*/  STL [R1+0x2c], R18 ;  /* 0x00002c1201007387 */ /* 0x0001e80000100800 */
[----:B0-----:R-:W4:Y:S04]  /*34a90*/  LDL.LU R18, [R1+0x2ba8] ;  /* 0x002ba80001127983 */ /* 0x001f280000300800 */
[----:B------:R0:W-:Y:S04]  /*34aa0*/  STL [R1+0x2ba4], R19 ;  /* 0x002ba41301007387 */ /* 0x0001e80000100800 */
[----:B0-----:R-:W2:Y:S02]  /*34ab0*/  LDL.LU R19, [R1+0x34] ;  /* 0x0000340001137983 */ /* 0x001ea40000300800 */
[----:B--2---:R-:W-:-:S02]  /*34ac0*/  FMNMX R29, R29, R19, !PT ;  /* 0x000000131d1d7209 */ /* 0x004fc40007800000 */
[----:B------:R-:W2:Y:S04]  /*34ad0*/  LDL.LU R19, [R1+0x2ba4] ;  /* 0x002ba40001137983 */ /* 0x000ea80000300800 */
[----:B------:R0:W-:Y:S04]  /*34ae0*/  STL [R1+0x2ba0], R13 ;  /* 0x002ba00d01007387 */ /* 0x0001e80000100800 */
[----:B0-----:R-:W3:Y:S04]  /*34af0*/  LDL.LU R13, [R1+0x38] ;  /* 0x00003800010d7983 */ /* 0x001ee80000300800 */
[----:B------:R0:W-:Y:S04]  /*34b00*/  STL [R1+0x2b9c], R4 ;  /* 0x002b9c0401007387 */ /* 0x0001e80000100800 */
[----:B0-----:R-:W4:Y:S04]  /*34b10*/  LDL.LU R4, [R1+0x30] ;  /* 0x0000300001047983 */ /* 0x001f280000300800 */
[----:B------:R0:W-:Y:S04]  /*34b20*/  STL [R1+0x2b98], R5 ;  /* 0x002b980501007387 */ /* 0x0001e80000100800 */
[----:B0-----:R-:W4:Y:S04]  /*34b30*/  LDL.LU R5, [R1+0x3c] ;  /* 0x00003c0001057983 */ /* 0x001f280000300800 */
[----:B------:R-:W-:Y:S04]  /*34b40*/  STL [R1+0x2b94], R8 ;  /* 0x002b940801007387 */ /* 0x000fe80000100800 */
[----:B------:R0:W-:Y:S04]  /*34b50*/  STL [R1+0x2b90], R9 ;  /* 0x002b900901007387 */ /* 0x0001e80000100800 */
[----:B0-----:R-:W2:Y:S01]  /*34b60*/  LDL.LU R9, [R1+0x2c] ;  /* 0x00002c0001097983 */ /* 0x001ea20000300800 */
[----:B---3--:R-:W-:-:S03]  /*34b70*/  FMNMX R13, R3, R13, !PT ;  /* 0x0000000d030d7209 */ /* 0x008fc60007800000 */
[----:B------:R-:W0:Y:S04]  /*34b80*/  SHFL.BFLY PT, R3, R29, 0x1, 0x1f ;  /* 0x0c201f001d037f89 */ /* 0x000e2800000e0000 */
[----:B------:R-:W-:Y:S04]  /*34b90*/  STL [R1+0x24], R13 ;  /* 0x0000240d01007387 */ /* 0x000fe80000100800 */
[----:B------:R-:W1:Y:S01]  /*34ba0*/  SHFL.BFLY PT, R13, R13, 0x1, 0x1f ;  /* 0x0c201f000d0d7f89 */ /* 0x000e6200000e0000 */
[----:B----4-:R-:W-:Y:S02]  /*34bb0*/  FMNMX R4, R4, R5, !PT ;  /* 0x0000000504047209 */ /* 0x010fe40007800000 */
[----:B------:R-:W3:Y:S01]  /*34bc0*/  S2R R5, SR_TID.X ;  /* 0x0000000000057919 */ /* 0x000ee20000002100 */
[----:B0-----:R-:W-:Y:S04]  /*34bd0*/  STL [R1+0x34], R3 ;  /* 0x0000340301007387 */ /* 0x001fe80000100800 */
[----:B------:R-:W-:Y:S04]  /*34be0*/  STL [R1+0x20], R4 ;  /* 0x0000200401007387 */ /* 0x000fe80000100800 */
[----:B------:R-:W-:Y:S04]  /*34bf0*/  SHFL.BFLY PT, R4, R4, 0x1, 0x1f ;  /* 0x0c201f0004047f89 */ /* 0x000fe800000e0000 */
[----:B--2---:R-:W0:Y:S04]  /*34c00*/  SHFL.BFLY PT, R8, R9, 0x1, 0x1f ;  /* 0x0c201f0009087f89 */ /* 0x004e2800000e0000 */
[----:B-1----:R1:W-:Y:S04]  /*34c10*/  STL [R1+0x38], R13 ;  /* 0x0000380d01007387 */ /* 0x0023e80000100800 */
[----:B-1----:R-:W2:Y:S01]  /*34c20*/  LDL.LU R13, [R1+0x2ba0] ;  /* 0x002ba000010d7983 */ /* 0x002ea20000300800 */
[----:B---3--:R-:W-:-:S02]  /*34c30*/  LOP3.LUT R3, R5, 0x7f, RZ, 0xc0, !PT ;  /* 0x0000007f05037812 */ /* 0x008fc400078ec0ff */
[----:B------:R-:W-:Y:S02]  /*34c40*/  LOP3.LUT R5, R5, 0x1c, RZ, 0xc0, !PT ;  /* 0x0000001c05057812 */ /* 0x000fe400078ec0ff */
[----:B0-----:R-:W-:Y:S02]  /*34c50*/  FMNMX R9, R9, R8, !PT ;  /* 0x0000000809097209 */ /* 0x001fe40007800000 */
[----:B------:R-:W-:Y:S01]  /*34c60*/  LEA R5, R5, UR6, 0x2 ;  /* 0x0000000605057c11 */ /* 0x000fe2000f8e10ff */
[----:B------:R0:W-:Y:S04]  /*34c70*/  STL [R1+0x3c], R4 ;  /* 0x00003c0401007387 */ /* 0x0001e80000100800 */
[----:B0-----:R-:W3:Y:S04]  /*34c80*/  LDL.LU R4, [R1+0x2b9c] ;  /* 0x002b9c0001047983 */ /* 0x001ee80000300800 */
[----:B------:R-:W4:Y:S04]  /*34c90*/  LDL.LU R5, [R1+0x2b98] ;  /* 0x002b980001057983 */ /* 0x000f280000300800 */
[----:B------:R-:W2:Y:S04]  /*34ca0*/  LDL.LU R8, [R1+0x2b94] ;  /* 0x002b940001087983 */ /* 0x000ea80000300800 */
[----:B------:R0:W-:Y:S04]  /*34cb0*/  STL [R1+0x2c], R9 ;  /* 0x00002c0901007387 */ /* 0x0001e80000100800 */
[----:B0-----:R-:W2:Y:S04]  /*34cc0*/  LDL.LU R9, [R1+0x2b90] ;  /* 0x002b900001097983 */ /* 0x001ea80000300800 */
[----:B------:R-:W-:Y:S04]  /*34cd0*/  STL [R1+0x2b8c], R20 ;  /* 0x002b8c1401007387 */ /* 0x000fe80000100800 */
[----:B------:R0:W-:Y:S04]  /*34ce0*/  STL [R1+0x2b88], R21 ;  /* 0x002b881501007387 */ /* 0x0001e80000100800 */
[----:B0-----:R-:W3:Y:S01]  /*34cf0*/  LDL.LU R21, [R1+0x34] ;  /* 0x0000340001157983 */ /* 0x001ee20000300800 */
[----:B------:R-:W0:Y:S01]  /*34d00*/  S2R R20, SR_TID.X ;  /* 0x0000000000147919 */ /* 0x000e220000002100 */
[----:B------:R-:W-:-:S04]  /*34d10*/  SHF.R.U32.HI R3, RZ, 0x3, R3 ;  /* 0x00000003ff037819 */ /* 0x000fc80000011603 */
[----:B------:R-:W-:Y:S02]  /*34d20*/  LOP3.LUT R3, R3, 0xc, RZ, 0xc0, !PT ;  /* 0x0000000c03037812 */ /* 0x000fe400078ec0ff */
[----:B0-----:R-:W-:-:S04]  /*34d30*/  LOP3.LUT R20, R20, 0x1c, RZ, 0xc0, !PT ;  /* 0x0000001c14147812 */ /* 0x001fc800078ec0ff */
[----:B------:R-:W-:-:S04]  /*34d40*/  LEA R20, R20, UR6, 0x2 ;  /* 0x0000000614147c11 */ /* 0x000fc8000f8e10ff */
[----:B------:R-:W-:Y:S02]  /*34d50*/  IADD3 R3, R20, R3, RZ ;  /* 0x0000000314037210 */ /* 0x000fe40007ffe0ff */
[----:B------:R-:W2:Y:S01]  /*34d60*/  LDL.LU R20, [R1+0x2b8c] ;  /* 0x002b8c0001147983 */ /* 0x000ea20000300800 */
[----:B---3--:R-:W-:-:S03]  /*34d70*/  FMNMX R29, R29, R21, !PT ;  /* 0x000000151d1d7209 */ /* 0x008fc60007800000 */
[----:B------:R-:W3:Y:S04]  /*34d80*/  LDL.LU R21, [R1+0x2b88] ;  /* 0x002b880001157983 */ /* 0x000ee80000300800 */
[----:B------:R0:W-:Y:S04]  /*34d90*/  STL [R1+0x2b84], R14 ;  /* 0x002b840e01007387 */ /* 0x0001e80000100800 */
[----:B0-----:R-:W4:Y:S04]  /*34da0*/  LDL.LU R14, [R1+0x38] ;  /* 0x00003800010e7983 */ /* 0x001f280000300800 */
[----:B------:R-:W-:Y:S04]  /*34db0*/  STL [R1+0x28], R29 ;  /* 0x0000281d01007387 */ /* 0x000fe80000100800 */
[----:B------:R0:W-:Y:S04]  /*34dc0*/  STL [R1+0x2b80], R15 ;  /* 0x002b800f01007387 */ /* 0x0001e80000100800 */
[----:B0-----:R-:W2:Y:S04]  /*34dd0*/  LDL.LU R15, [R1+0x2c] ;  /* 0x00002c00010f7983 */ /* 0x001ea80000300800 */
[----:B------:R0:W-:Y:S04]  /*34de0*/  STL [R1+0x2b7c], R6 ;  /* 0x002b7c0601007387 */ /* 0x0001e80000100800 */
[----:B0-----:R-:W3:Y:S04]  /*34df0*/  LDL.LU R6, [R1+0x28] ;  /* 0x0000280001067983 */ /* 0x001ee80000300800 */
[----:B------:R0:W-:Y:S04]  /*34e00*/  STL [R1+0x2b78], R7 ;  /* 0x002b780701007387 */ /* 0x0001e80000100800 */
[----:B0-----:R-:W4:Y:S04]  /*34e10*/  LDL.LU R7, [R1+0x20] ;  /* 0x0000200001077983 */ /* 0x001f280000300800 */
[----:B------:R0:W-:Y:S04]  /*34e20*/  STL [R1+0x2b74], R10 ;  /* 0x002b740a01007387 */ /* 0x0001e80000100800 */
[----:B0-----:R-:W4:Y:S04]  /*34e30*/  LDL.LU R10, [R1+0x3c] ;  /* 0x00003c00010a7983 */ /* 0x001f280000300800 */
[----:B------:R0:W-:Y:S04]  /*34e40*/  STL [R1+0x2b70], R11 ;  /* 0x002b700b01007387 */ /* 0x0001e80000100800 */
[----:B0-----:R-:W3:Y:S04]  /*34e50*/  LDL.LU R11, [R1+0x10] ;  /* 0x00001000010b7983 */ /* 0x001ee80000300800 */
[----:B------:R0:W-:Y:S04]  /*34e60*/  STL [R1+0x2b6c], R22 ;  /* 0x002b6c1601007387 */ /* 0x0001e80000100800 */
[----:B0-----:R-:W3:Y:S04]  /*34e70*/  LDL.LU R22, [R1+0x14] ;  /* 0x0000140001167983 */ /* 0x001ee80000300800 */
[----:B------:R0:W-:Y:S04]  /*34e80*/  STL [R1+0x2b68], R23 ;  /* 0x002b681701007387 */ /* 0x0001e80000100800 */
[----:B0-----:R-:W2:Y:S01]  /*34e90*/  LDL.LU R23, [R1+0x24] ;  /* 0x0000240001177983 */ /* 0x001ea20000300800 */
[----:B------:R-:W0:Y:S01]  /*34ea0*/  S2R R29, SR_TID.X ;  /* 0x00000000001d7919 */ /* 0x000e220000002100 */
[----:B----4-:R-:W-:-:S02]  /*34eb0*/  FMNMX R7, R7, R10, !PT ;  /* 0x0000000a07077209 */ /* 0x010fc40007800000 */
[----:B0-----:R-:W-:Y:S02]  /*34ec0*/  LOP3.LUT R10, R29, 0x7f, RZ, 0xc0, !PT ;  /* 0x0000007f1d0a7812 */ /* 0x001fe400078ec0ff */
[----:B--2---:R-:W-:Y:S02]  /*34ed0*/  FMNMX R23, R23, R14, !PT ;  /* 0x0000000e17177209 */ /* 0x004fe40007800000 */
[----:B------:R-:W2:Y:S04]  /*34ee0*/  LDL.LU R14, [R1+0x2b84] ;  /* 0x002b8400010e7983 */ /* 0x000ea80000300800 */
[----:B------:R-:W4:Y:S04]  /*34ef0*/  LDL R29, [R1+0x9e0] ;  /* 0x0009e000011d7983 */ /* 0x000f280000100800 */
[----:B------:R0:W-:Y:S04]  /*34f00*/  @!P0 STS [R3], R15 ;  /* 0x0000000f03008388 */ /* 0x0001e80000000800 */
[----:B---3--:R-:W-:Y:S04]  /*34f10*/  @!P0 STS [R3+0x80], R6 ;  /* 0x0000800603008388 */ /* 0x008fe80000000800 */
[----:B------:R1:W-:Y:S04]  /*34f20*/  @!P0 STS [R3+0x100], R23 ;  /* 0x0001001703008388 */ /* 0x0003e80000000800 */
[----:B------:R-:W-:Y:S01]  /*34f30*/  @!P0 STS [R3+0x180], R7 ;  /* 0x0001800703008388 */ /* 0x000fe20000000800 */
[----:B------:R-:W-:Y:S01]  /*34f40*/  BAR.SYNC.DEFER_BLOCKING 0x0 ;  /* 0x0000000000007b1d */ /* 0x000fe20000010000 */
[----:B------:R-:W-:-:S05]  /*34f50*/  LEA R10, R10, UR6, 0x2 ;  /* 0x000000060a0a7c11 */ /* 0x000fca000f8e10ff */
[----:B0-----:R-:W3:Y:S01]  /*34f60*/  LDL.LU R15, [R1+0x2b80] ;  /* 0x002b8000010f7983 */ /* 0x001ee20000300800 */
[----:B-1----:R-:W0:Y:S03]  /*34f70*/  S2R R23, SR_TID.X ;  /* 0x0000000000177919 */ /* 0x002e260000002100 */
[----:B------:R-:W3:Y:S04]  /*34f80*/  LDL.LU R6, [R1+0x2b7c] ;  /* 0x002b7c0001067983 */ /* 0x000ee80000300800 */
[----:B------:R-:W1:Y:S04]  /*34f90*/  LDS R7, [R10] ;  /* 0x000000000a077984 */ /* 0x000e680000000800 */
[----:B------:R0:W-:Y:S02]  /*34fa0*/  STL [R1+0x2b48], R3 ;  /* 0x002b480301007387 */ /* 0x0001e40000100800 */
[----:B0-----:R-:W-:-:S02]  /*34fb0*/  LOP3.LUT R3, R23, 0x1c, RZ, 0xc0, !PT ;  /* 0x0000001c17037812 */ /* 0x001fc400078ec0ff */
[----:B-1----:R-:W0:Y:S02]  /*34fc0*/  SHFL.BFLY PT, R23, R7, 0x2, 0x1f ;  /* 0x0c401f0007177f89 */ /* 0x002e2400000e0000 */
[----:B0-----:R-:W-:-:S05]  /*34fd0*/  FMNMX R23, R7, R23, !PT ;  /* 0x0000001707177209 */ /* 0x001fca0007800000 */
[----:B------:R-:W0:Y:S02]  /*34fe0*/  SHFL.BFLY PT, R7, R23, 0x1, 0x1f ;  /* 0x0c201f0017077f89 */ /* 0x000e2400000e0000 */
[----:B0-----:R-:W-:Y:S02]  /*34ff0*/  FMNMX R23, R23, R7, !PT ;  /* 0x0000000717177209 */ /* 0x001fe40007800000 */
[----:B------:R-:W-:Y:S01]  /*35000*/  LEA R3, R3, UR6, 0x2 ;  /* 0x0000000603037c11 */ /* 0x000fe2000f8e10ff */
[----:B------:R-:W3:Y:S04]  /*35010*/  LDL.LU R7, [R1+0x2b78] ;  /* 0x002b780001077983 */ /* 0x000ee80000300800 */
[----:B------:R0:W-:Y:S01]  /*35020*/  @!P0 STS [R10], R23 ;  /* 0x000000170a008388 */ /* 0x0001e20000000800 */
[----:B------:R-:W-:Y:S06]  /*35030*/  BAR.SYNC.DEFER_BLOCKING 0x0 ;  /* 0x0000000000007b1d */ /* 0x000fec0000010000 */
[----:B0-----:R-:W3:Y:S04]  /*35040*/  LDL.LU R10, [R1+0x2b74] ;  /* 0x002b7400010a7983 */ /* 0x001ee80000300800 */
[----:B------:R-:W4:Y:S02]  /*35050*/  LDS R23, [R3] ;  /* 0x0000000003177984 */ /* 0x000f240000000800 */
[----:B----4-:R-:W-:-:S02]  /*35060*/  FMNMX R29, R23, R29, !PT ;  /* 0x0000001d171d7209 */ /* 0x010fc40007800000 */
[----:B------:R-:W0:Y:S03]  /*35070*/  LDS R23, [R3+0x80] ;  /* 0x0000800003177984 */ /* 0x000e260000000800 */
[--C-:B------:R-:W-:Y:S01]  /*35080*/  FFMA R11, R11, UR9, -R29.reuse ;  /* 0x000000090b0b7c23 */ /* 0x100fe2000800081d */
[--C-:B------:R-:W-:Y:S01]  /*35090*/  FFMA R22, R22, UR9, -R29.reuse ;  /* 0x0000000916167c23 */ /* 0x100fe2000800081d */
[--C-:B------:R-:W-:Y:S01]  /*350a0*/  FFMA R28, R28, UR9, -R29.reuse ;  /* 0x000000091c1c7c23 */ /* 0x100fe2000800081d */
[----:B------:R-:W-:Y:S01]  /*350b0*/  FFMA R2, R2, UR9, -R29 ;  /* 0x0000000902027c23 */ /* 0x000fe2000800081d */
[----:B------:R-:W-:Y:S01]  /*350c0*/  FMUL R11, R11, 1.4426950216293334961 ;  /* 0x3fb8aa3b0b0b7820 */ /* 0x000fe20000400000 */
[----:B------:R-:W-:Y:S01]  /*350d0*/  FMUL R22, R22, 1.4426950216293334961 ;  /* 0x3fb8aa3b16167820 */ /* 0x000fe20000400000 */
[----:B------:R-:W-:Y:S01]  /*350e0*/  FMUL R28, R28, 1.4426950216293334961 ;  /* 0x3fb8aa3b1c1c7820 */ /* 0x000fe20000400000 */
[----:B------:R-:W-:-:S03]  /*350f0*/  FMUL R2, R2, 1.4426950216293334961 ;  /* 0x3fb8aa3b02027820 */ /* 0x000fc60000400000 */
[----:B------:R-:W1:Y:S08]  /*35100*/  MUFU.EX2 R11, R11 ;  /* 0x0000000b000b7308 */ /* 0x000e700000000800 */
[----:B------:R-:W4:Y:S08]  /*35110*/  MUFU.EX2 R22, R22 ;  /* 0x0000001600167308 */ /* 0x000f300000000800 */
[----:B------:R-:W2:Y:S08]  /*35120*/  MUFU.EX2 R28, R28 ;  /* 0x0000001c001c7308 */ /* 0x000eb00000000800 */
[----:B------:R-:W0:Y:S01]  /*35130*/  MUFU.EX2 R2, R2 ;  /* 0x0000000200027308 */ /* 0x000e220000000800 */
[--C-:B------:R-:W-:Y:S01]  /*35140*/  FFMA R24, R24, UR9, -R29.reuse ;  /* 0x0000000918187c23 */ /* 0x100fe2000800081d */
[----:B------:R-:W-:Y:S03]  /*35150*/  STL [R1+0x49c], R29 ;  /* 0x00049c1d01007387 */ /* 0x000fe60000100800 */
[----:B------:R-:W-:Y:S01]  /*35160*/  FMUL R24, R24, 1.4426950216293334961 ;  /* 0x3fb8aa3b18187820 */ /* 0x000fe20000400000 */
[----:B-1----:R1:W-:Y:S04]  /*35170*/  STL [R1+0xa64], R11 ;  /* 0x000a640b01007387 */ /* 0x0023e80000100800 */
[----:B-1----:R-:W3:Y:S04]  /*35180*/  LDL.LU R11, [R1+0x2b70] ;  /* 0x002b7000010b7983 */ /* 0x002ee80000300800 */
[----:B----4-:R1:W-:Y:S04]  /*35190*/  STL [R1+0xa60], R22 ;  /* 0x000a601601007387 */ /* 0x0103e80000100800 */
[----:B-1----:R-:W4:Y:S04]  /*351a0*/  LDL.LU R22, [R1+0x2b6c] ;  /* 0x002b6c0001167983 */ /* 0x002f280000300800 */
[----:B--2---:R-:W-:Y:S04]  /*351b0*/  STL [R1+0xa5c], R28 ;  /* 0x000a5c1c01007387 */ /* 0x004fe80000100800 */
[----:B0-----:R0:W-:Y:S02]  /*351c0*/  STL [R1+0xa58], R2 ;  /* 0x000a580201007387 */ /* 0x0011e40000100800 */
[----:B0-----:R0:W1:Y:S02]  /*351d0*/  MUFU.EX2 R2, R24 ;  /* 0x0000001800027308 */ /* 0x0010640000000800 */
[----:B0-----:R-:W2:Y:S01]  /*351e0*/  LDL R24, [R1+0xa68] ;  /* 0x000a680001187983 */ /* 0x001ea20000100800 */
[----:B------:R-:W-:-:S04]  /*351f0*/  FFMA R25, R25, UR9, -R29 ;  /* 0x0000000919197c23 */ /* 0x000fc8000800081d */
[----:B------:R-:W-:-:S04]  /*35200*/  FMUL R25, R25, 1.4426950216293334961 ;  /* 0x3fb8aa3b19197820 */ /* 0x000fc80000400000 */
[----:B------:R0:W2:Y:S02]  /*35210*/  MUFU.EX2 R28, R25 ;  /* 0x00000019001c7308 */ /* 0x0000a40000000800 */
[----:B0-----:R-:W3:Y:S04]  /*35220*/  LDL.LU R25, [R1+0x18] ;  /* 0x0000180001197983 */ /* 0x001ee80000300800 */
[----:B-1----:R-:W-:Y:S04]  /*35230*/  STL [R1+0xa54], R2 ;  /* 0x000a540201007387 */ /* 0x002fe80000100800 */
[----:B------:R2:W-:Y:S01]  /*35240*/  STL [R1+0x2b58], R2 ;  /* 0x002b580201007387 */ /* 0x0005e20000100800 */
[--C-:B------:R-:W-:Y:S01]  /*35250*/  FFMA R16, R16, UR9, -R29.reuse ;  /* 0x0000000910107c23 */ /* 0x100fe2000800081d */
[----:B------:R-:W-:-:S03]  /*35260*/  FFMA R17, R17, UR9, -R29 ;  /* 0x0000000911117c23 */ /* 0x000fc6000800081d */
[----:B------:R-:W-:Y:S01]  /*35270*/  FMUL R16, R16, 1.4426950216293334961 ;  /* 0x3fb8aa3b10107820 */ /* 0x000fe20000400000 */
[----:B------:R-:W-:-:S03]  /*35280*/  FMUL R17, R17, 1.4426950216293334961 ;  /* 0x3fb8aa3b11117820 */ /* 0x000fc60000400000 */
[----:B------:R3:W0:Y:S01]  /*35290*/  MUFU.EX2 R29, R16 ;  /* 0x00000010001d7308 */ /* 0x0006220000000800 */
[----:B--2---:R-:W-:Y:S02]  /*352a0*/  FMNMX R2, R23, R24, !PT ;  /* 0x0000001817027209 */ /* 0x004fe40007800000 */
[----:B------:R-:W2:Y:S04]  /*352b0*/  LDL.LU R23, [R1+0x2b68] ;  /* 0x002b680001177983 */ /* 0x000ea80000300800 */
[----:B------:R-:W-:Y:S04]  /*352c0*/  STL [R1+0xa50], R28 ;  /* 0x000a501c01007387 */ /* 0x000fe80000100800 */
[----:B------:R1:W-:Y:S04]  /*352d0*/  STL [R1+0x2b50], R28 ;  /* 0x002b501c01007387 */ /* 0x0003e80000100800 */
[----:B------:R-:W4:Y:S04]  /*352e0*/  LDS R24, [R3+0x100] ;  /* 0x0001000003187984 */ /* 0x000f280000000800 */
[----:B-1----:R-:W4:Y:S01]  /*352f0*/  LDL.LU R28, [R1+0x1c] ;  /* 0x00001c00011c7983 */ /* 0x002f220000300800 */
[----:B---3--:R-:W-:-:S02]  /*35300*/  FFMA R16, R25, UR9, -R2 ;  /* 0x0000000919107c23 */ /* 0x008fc40008000802 */
[----:B------:R1:W3:Y:S02]  /*35310*/  MUFU.EX2 R25, R17 ;  /* 0x0000001100197308 */ /* 0x0002e40000000800 */
[----:B-1----:R-:W-:-:S06]  /*35320*/  FMUL R17, R16, 1.4426950216293334961 ;  /* 0x3fb8aa3b10117820 */ /* 0x002fcc0000400000 */
[----:B------:R-:W1:Y:S01]  /*35330*/  MUFU.EX2 R17, R17 ;  /* 0x0000001100117308 */ /* 0x000e620000000800 */
[----:B------:R-:W-:Y:S04]  /*35340*/  STL [R1+0x498], R2 ;  /* 0x0004980201007387 */ /* 0x000fe80000100800 */
[----:B0-----:R-:W-:Y:S04]  /*35350*/  STL [R1+0xa4c], R29 ;  /* 0x000a4c1d01007387 */ /* 0x001fe80000100800 */
[----:B------:R-:W-:Y:S04]  /*35360*/  STL [R1+0x2b4c], R29 ;  /* 0x002b4c1d01007387 */ /* 0x000fe80000100800 */
[----:B---3--:R-:W-:Y:S04]  /*35370*/  STL [R1+0xa48], R25 ;  /* 0x000a481901007387 */ /* 0x008fe80000100800 */
[----:B------:R-:W-:Y:S04]  /*35380*/  STL [R1+0x2b54], R25 ;  /* 0x002b541901007387 */ /* 0x000fe80000100800 */
[----:B-1----:R0:W-:Y:S02]  /*35390*/  STL [R1+0xa44], R17 ;  /* 0x000a441101007387 */ /* 0x0021e40000100800 */
[----:B0-----:R-:W-:-:S02]  /*353a0*/  FFMA R17, R0, UR9, -R2 ;  /* 0x0000000900117c23 */ /* 0x001fc40008000802 */
[----:B------:R-:W3:Y:S02]  /*353b0*/  LDL R0, [R1+0xa6c] ;  /* 0x000a6c0001007983 */ /* 0x000ee40000100800 */
[----:B------:R-:W-:-:S04]  /*353c0*/  FMUL R17, R17, 1.4426950216293334961 ;  /* 0x3fb8aa3b11117820 */ /* 0x000fc80000400000 */
[----:B------:R0:W-:Y:S02]  /*353d0*/  MUFU.EX2 R25, R17 ;  /* 0x0000001100197308 */ /* 0x0001e40000000800 */
[----:B0-----:R-:W-:-:S04]  /*353e0*/  FFMA R17, R26, UR9, -R2 ;  /* 0x000000091a117c23 */ /* 0x001fc80008000802 */
[----:B------:R-:W-:Y:S01]  /*353f0*/  FMUL R17, R17, 1.4426950216293334961 ;  /* 0x3fb8aa3b11117820 */ /* 0x000fe20000400000 */
[--C-:B------:R-:W-:Y:S01]  /*35400*/  FFMA R18, R18, UR9, -R2.reuse ;  /* 0x0000000912127c23 */ /* 0x100fe20008000802 */
[--C-:B------:R-:W-:Y:S01]  /*35410*/  FFMA R19, R19, UR9, -R2.reuse ;  /* 0x0000000913137c23 */ /* 0x100fe20008000802 */
[----:B----4-:R-:W-:-:S04]  /*35420*/  FFMA R16, R28, UR9, -R2 ;  /* 0x000000091c107c23 */ /* 0x010fc80008000802 */
[----:B------:R-:W-:-:S06]  /*35430*/  FMUL R16, R16, 1.4426950216293334961 ;  /* 0x3fb8aa3b10107820 */ /* 0x000fcc0000400000 */
[----:B------:R-:W0:Y:S02]  /*35440*/  MUFU.EX2 R16, R16 ;  /* 0x0000001000107308 */ /* 0x000e240000000800 */
[----:B0-----:R0:W-:Y:S02]  /*35450*/  STL [R1+0xa40], R16 ;  /* 0x000a401001007387 */ /* 0x0011e40000100800 */
[----:B0-----:R-:W-:Y:S02]  /*35460*/  FFMA R16, R12, UR9, -R2 ;  /* 0x000000090c107c23 */ /* 0x001fe40008000802 */
[----:B------:R-:W4:Y:S02]  /*35470*/  LDL.LU R12, [R1+0x2b64] ;  /* 0x002b6400010c7983 */ /* 0x000f240000300800 */
[----:B------:R-:W-:-:S04]  /*35480*/  FMUL R16, R16, 1.4426950216293334961 ;  /* 0x3fb8aa3b10107820 */ /* 0x000fc80000400000 */
[----:B------:R0:W1:Y:S02]  /*35490*/  MUFU.EX2 R29, R16 ;  /* 0x00000010001d7308 */ /* 0x0000640000000800 */
[----:B0-----:R-:W-:-:S06]  /*354a0*/  FFMA R16, R27, UR9, -R2 ;  /* 0x000000091b107c23 */ /* 0x001fcc0008000802 */
[----:B------:R-:W0:Y:S01]  /*354b0*/  MUFU.EX2 R27, R17 ;  /* 0x00000011001b7308 */ /* 0x000e220000000800 */
[----:B------:R-:W-:-:S07]  /*354c0*/  FMUL R16, R16, 1.4426950216293334961 ;  /* 0x3fb8aa3b10107820 */ /* 0x000fce0000400000 */
[----:B------:R2:W0:Y:S01]  /*354d0*/  MUFU.EX2 R26, R16 ;  /* 0x00000010001a7308 */ /* 0x0004220000000800 */
[----:B------:R-:W-:Y:S04]  /*354e0*/  STL [R1+0xa3c], R25 ;  /* 0x000a3c1901007387 */ /* 0x000fe80000100800 */
[----:B-1----:R-:W-:Y:S01]  /*354f0*/  STL [R1+0xa38], R29 ;  /* 0x000a381d01007387 */ /* 0x002fe20000100800 */
[----:B---3--:R-:W-:-:S03]  /*35500*/  FMNMX R2, R24, R0, !PT ;  /* 0x0000000018027209 */ /* 0x008fc60007800000 */
[----:B------:R-:W-:Y:S04]  /*35510*/  STL [R1+0x2b5c], R29 ;  /* 0x002b5c1d01007387 */ /* 0x000fe80000100800 */
[----:B--2---:R1:W2:Y:S01]  /*35520*/  LDS R16, [R3+0x180] ;  /* 0x0001800003107984 */ /* 0x0042a20000000800 */
[----:B------:R-:W-:Y:S01]  /*35530*/  FMUL R18, R18, 1.4426950216293334961 ;  /* 0x3fb8aa3b12127820 */ /* 0x000fe20000400000 */
[----:B------:R-:W-:Y:S01]  /*35540*/  FMUL R19, R19, 1.4426950216293334961 ;  /* 0x3fb8aa3b13137820 */ /* 0x000fe20000400000 */
[--C-:B------:R-:W-:Y:S01]  /*35550*/  FFMA R4, R4, UR9, -R2.reuse ;  /* 0x0000000904047c23 */ /* 0x100fe20008000802 */
[----:B0-----:R-:W-:Y:S04]  /*35560*/  STL [R1+0xa34], R27 ;  /* 0x000a341b01007387 */ /* 0x001fe80000100800 */
[----:B------:R-:W-:Y:S04]  /*35570*/  STL [R1+0x2b60], R27 ;  /* 0x002b601b01007387 */ /* 0x000fe80000100800 */
[----:B------:R-:W-:Y:S04]  /*35580*/  STL [R1+0xa30], R26 ;  /* 0x000a301a01007387 */ /* 0x000fe80000100800 */
[----:B------:R-:W-:Y:S04]  /*35590*/  STL [R1+0x474], R2 ;  /* 0x0004740201007387 */ /* 0x000fe80000100800 */
[----:B------:R-:W2:Y:S01]  /*355a0*/  LDL R0, [R1+0xa70] ;  /* 0x000a700001007983 */ /* 0x000ea20000100800 */
[----:B------:R-:W0:Y:S08]  /*355b0*/  MUFU.EX2 R17, R18 ;  /* 0x0000001200117308 */ /* 0x000e300000000800 */
[----:B-1----:R-:W1:Y:S01]  /*355c0*/  MUFU.EX2 R3, R19 ;  /* 0x0000001300037308 */ /* 0x002e620000000800 */
[----:B------:R-:W-:Y:S01]  /*355d0*/  FFMA R5, R5, UR9, -R2 ;  /* 0x0000000905057c23 */ /* 0x000fe20008000802 */
[----:B------:R-:W-:-:S06]  /*355e0*/  FMUL R4, R4, 1.4426950216293334961 ;  /* 0x3fb8aa3b04047820 */ /* 0x000fcc0000400000 */
[----:B------:R3:W-:Y:S01]  /*355f0*/  MUFU.EX2 R28, R4 ;  /* 0x00000004001c7308 */ /* 0x0007e20000000800 */
[----:B------:R-:W-:Y:S01]  /*35600*/  FMUL R5, R5, 1.4426950216293334961 ;  /* 0x3fb8aa3b05057820 */ /* 0x000fe20000400000 */
[--C-:B---3--:R-:W-:Y:S01]  /*35610*/  FFMA R4, R8, UR9, -R2.reuse ;  /* 0x0000000908047c23 */ /* 0x108fe20008000802 */
[----:B0-----:R-:W-:Y:S04]  /*35620*/  STL [R1+0xa2c], R17 ;  /* 0x000a2c1101007387 */ /* 0x001fe80000100800 */
[----:B-1----:R0:W-:Y:S01]  /*35630*/  STL [R1+0xa28], R3 ;  /* 0x000a280301007387 */ /* 0x0021e20000100800 */
[----:B------:R-:W-:Y:S01]  /*35640*/  FMUL R4, R4, 1.4426950216293334961 ;  /* 0x3fb8aa3b04047820 */ /* 0x000fe20000400000 */
[--C-:B------:R-:W-:Y:S01]  /*35650*/  FFMA R13, R13, UR9, -R2.reuse ;  /* 0x000000090d0d7c23 */ /* 0x100fe20008000802 */
[----:B0-----:R0:W-:Y:S08]  /*35660*/  MUFU.EX2 R3, R5 ;  /* 0x0000000500037308 */ /* 0x0011f00000000800 */
[----:B------:R1:W-:Y:S01]  /*35670*/  MUFU.EX2 R24, R4 ;  /* 0x0000000400187308 */ /* 0x0003e20000000800 */
[--C-:B0-----:R-:W-:Y:S01]  /*35680*/  FFMA R5, R9, UR9, -R2.reuse ;  /* 0x0000000909057c23 */ /* 0x101fe20008000802 */
[----:B-1----:R-:W-:-:S03]  /*35690*/  FFMA R4, R20, UR9, -R2 ;  /* 0x0000000914047c23 */ /* 0x002fc60008000802 */
[----:B------:R-:W-:Y:S01]  /*356a0*/  FMUL R5, R5, 1.4426950216293334961 ;  /* 0x3fb8aa3b05057820 */ /* 0x000fe20000400000 */
[----:B------:R-:W-:-:S03]  /*356b0*/  FMUL R13, R13, 1.4426950216293334961 ;  /* 0x3fb8aa3b0d0d7820 */ /* 0x000fc60000400000 */
[----:B------:R0:W-:Y:S01]  /*356c0*/  MUFU.EX2 R18, R5 ;  /* 0x0000000500127308 */ /* 0x0001e20000000800 */
[----:B------:R-:W-:-:S07]  /*356d0*/  FMUL R4, R4, 1.4426950216293334961 ;  /* 0x3fb8aa3b04047820 */ /* 0x000fce0000400000 */
[----:B------:R-:W-:Y:S08]  /*356e0*/  MUFU.EX2 R27, R13 ;  /* 0x0000000d001b7308 */ /* 0x000ff00000000800 */
[----:B------:R1:W-:Y:S01]  /*356f0*/  MUFU.EX2 R8, R4 ;  /* 0x0000000400087308 */ /* 0x0003e20000000800 */
[----:B0-----:R-:W-:-:S04]  /*35700*/  FFMA R5, R21, UR9, -R2 ;  /* 0x0000000915057c23 */ /* 0x001fc80008000802 */
[----:B------:R-:W-:Y:S01]  /*35710*/  FMUL R5, R5, 1.4426950216293334961 ;  /* 0x3fb8aa3b05057820 */ /* 0x000fe20000400000 */
[----:B------:R-:W-:Y:S01]  /*35720*/  BAR.SYNC.DEFER_BLOCKING 0x0 ;  /* 0x0000000000007b1d */ /* 0x000fe20000010000 */
[----:B----4-:R-:W-:-:S04]  /*35730*/  FFMA R12, R12, UR9, -R2 ;  /* 0x000000090c0c7c23 */ /* 0x010fc80008000802 */
[----:B------:R-:W-:-:S04]  /*35740*/  FMUL R12, R12, 1.4426950216293334961 ;  /* 0x3fb8aa3b0c0c7820 */ /* 0x000fc80000400000 */
[----:B------:R-:W0:Y:S08]  /*35750*/  MUFU.EX2 R29, R12 ;  /* 0x0000000c001d7308 */ /* 0x000e300000000800 */
[----:B------:R3:W4:Y:S01]  /*35760*/  MUFU.EX2 R12, R5 ;  /* 0x00000005000c7308 */ /* 0x0007220000000800 */
[----:B--2---:R-:W-:-:S05]  /*35770*/  FMNMX R0, R16, R0, !PT ;  /* 0x0000000010007209 */ /* 0x004fca0007800000 */
[--C-:B-1----:R-:W-:Y:S01]  /*35780*/  FFMA R4, R14, UR9, -R0.reuse ;  /* 0x000000090e047c23 */ /* 0x102fe20008000800 */
[----:B---3--:R-:W-:-:S03]  /*35790*/  FFMA R5, R15, UR9, -R0 ;  /* 0x000000090f057c23 */ /* 0x008fc60008000800 */
[----:B------:R-:W-:Y:S01]  /*357a0*/  FMUL R4, R4, 1.4426950216293334961 ;  /* 0x3fb8aa3b04047820 */ /* 0x000fe20000400000 */
[----:B------:R-:W-:-:S03]  /*357b0*/  FMUL R5, R5, 1.4426950216293334961 ;  /* 0x3fb8aa3b05057820 */ /* 0x000fc60000400000 */
[----:B------:R-:W1:Y:S08]  /*357c0*/  MUFU.EX2 R15, R4 ;  /* 0x00000004000f7308 */ /* 0x000e700000000800 */
[----:B------:R-:W2:Y:S01]  /*357d0*/  MUFU.EX2 R2, R5 ;  /* 0x0000000500027308 */ /* 0x000ea20000000800 */
[----:B0-----:R-:W-:Y:S04]  /*357e0*/  STL [R1+0xa24], R29 ;  /* 0x000a241d01007387 */ /* 0x001fe80000100800 */
[----:B------:R0:W-:Y:S04]  /*357f0*/  STL [R1+0xa20], R27 ;  /* 0x000a201b01007387 */ /* 0x0001e80000100800 */
[----:B------:R-:W-:Y:S01]  /*35800*/  STL [R1+0xa1c], R28 ;  /* 0x000a1c1c01007387 */ /* 0x000fe20000100800 */
[----:B------:R-:W-:-:S03]  /*35810*/  FFMA R6, R6, UR9, -R0 ;  /* 0x0000000906067c23 */ /* 0x000fc60008000800 */
[----:B------:R-:W-:Y:S04]  /*35820*/  STL [R1+0xa18], R3 ;  /* 0x000a180301007387 */ /* 0x000fe80000100800 */
[----:B------:R-:W-:Y:S04]  /*35830*/  STL [R1+0xa14], R24 ;  /* 0x000a141801007387 */ /* 0x000fe80000100800 */
[----:B------:R-:W3:Y:S04]  /*35840*/  LDL R20, [R1+0xa58] ;  /* 0x000a580001147983 */ /* 0x000ee80000100800 */
[----:B------:R0:W-:Y:S01]  /*35850*/  STL [R1+0x468], R0 ;  /* 0x0004680001007387 */ /* 0x0001e20000100800 */
[----:B------:R-:W-:-:S03]  /*35860*/  FMUL R6, R6, 1.4426950216293334961 ;  /* 0x3fb8aa3b06067820 */ /* 0x000fc60000400000 */
[----:B------:R-:W-:Y:S04]  /*35870*/  STL [R1+0xa10], R18 ;  /* 0x000a101201007387 */ /* 0x000fe80000100800 */
[----:B------:R-:W3:Y:S04]  /*35880*/  LDL R14, [R1+0xa5c] ;  /* 0x000a5c00010e7983 */ /* 0x000ee80000100800 */
[----:B------:R-:W-:Y:S04]  /*35890*/  STL [R1+0xa0c], R8 ;  /* 0x000a0c0801007387 */ /* 0x000fe80000100800 */
[----:B----4-:R-:W-:Y:S01]  /*358a0*/  STL [R1+0xa08], R12 ;  /* 0x000a080c01007387 */ /* 0x010fe20000100800 */
[----:B------:R4:W0:Y:S03]  /*358b0*/  MUFU.EX2 R21, R6 ;  /* 0x0000000600157308 */ /* 0x0008260000000800 */
[----:B-1----:R-:W-:Y:S01]  /*358c0*/  STL [R1+0xa04], R15 ;  /* 0x000a040f01007387 */ /* 0x002fe20000100800 */
[----:B------:R-:W-:-:S03]  /*358d0*/  FFMA R4, R10, UR9, -R0 ;  /* 0x000000090a047c23 */ /* 0x000fc60008000800 */
[----:B----4-:R-:W4:Y:S04]  /*358e0*/  LDL R6, [R1+0xa44] ;  /* 0x000a440001067983 */ /* 0x010f280000100800 */
[----:B--2---:R1:W-:Y:S04]  /*358f0*/  STL [R1+0xa00], R2 ;  /* 0x000a000201007387 */ /* 0x0043e80000100800 */
[----:B------:R-:W4:Y:S01]  /*35900*/  LDL R10, [R1+0xa40] ;  /* 0x000a4000010a7983 */ /* 0x000f220000100800 */
[--C-:B------:R-:W-:Y:S01]  /*35910*/  FFMA R7, R7, UR9, -R0.reuse ;  /* 0x0000000907077c23 */ /* 0x100fe20008000800 */
[----:B------:R-:W-:Y:S01]  /*35920*/  FFMA R5, R11, UR9, -R0 ;  /* 0x000000090b057c23 */ /* 0x000fe20008000800 */
[----:B------:R-:W-:-:S02]  /*35930*/  FMUL R4, R4, 1.4426950216293334961 ;  /* 0x3fb8aa3b04047820 */ /* 0x000fc40000400000 */
[----:B------:R-:W-:Y:S01]  /*35940*/  FMUL R7, R7, 1.4426950216293334961 ;  /* 0x3fb8aa3b07077820 */ /* 0x000fe20000400000 */
[----:B------:R-:W-:Y:S01]  /*35950*/  FMUL R5, R5, 1.4426950216293334961 ;  /* 0x3fb8aa3b05057820 */ /* 0x000fe20000400000 */
[----:B------:R-:W-:Y:S08]  /*35960*/  MUFU.EX2 R16, R4 ;  /* 0x0000000400107308 */ /* 0x000ff00000000800 */
[----:B------:R2:W1:Y:S08]  /*35970*/  MUFU.EX2 R19, R7 ;  /* 0x0000000700137308 */ /* 0x0004700000000800 */
[----:B------:R0:W1:Y:S01]  /*35980*/  MUFU.EX2 R13, R5 ;  /* 0x00000005000d7308 */ /* 0x0000620000000800 */
[----:B--2---:R-:W2:Y:S01]  /*35990*/  LDL R7, [R1+0xa64] ;  /* 0x000a640001077983 */ /* 0x004ea20000100800 */
[----:B0-----:R-:W-:-:S03]  /*359a0*/  FFMA R5, R23, UR9, -R0 ;  /* 0x0000000917057c23 */ /* 0x001fc60008000800 */
[----:B------:R-:W-:Y:S04]  /*359b0*/  STL [R1+0x9fc], R21 ;  /* 0x0009fc1501007387 */ /* 0x000fe80000100800 */
[----:B------:R-:W2:Y:S01]  /*359c0*/  LDL R11, [R1+0xa60] ;  /* 0x000a6000010b7983 */ /* 0x000ea20000100800 */
[----:B------:R-:W-:-:S03]  /*359d0*/  FMUL R5, R5, 1.4426950216293334961 ;  /* 0x3fb8aa3b05057820 */ /* 0x000fc60000400000 */
[----:B-1----:R-:W-:Y:S01]  /*359e0*/  STL [R1+0x9f8], R19 ;  /* 0x0009f81301007387 */ /* 0x002fe20000100800 */
[----:B------:R4:W0:Y:S03]  /*359f0*/  MUFU.EX2 R9, R5 ;  /* 0x0000000500097308 */ /* 0x0008260000000800 */
[----:B------:R-:W-:Y:S04]  /*35a00*/  STL [R1+0x9f4], R16 ;  /* 0x0009f41001007387 */ /* 0x000fe80000100800 */
[----:B------:R-:W-:Y:S01]  /*35a10*/  STL [R1+0x9f0], R13 ;  /* 0x0009f00d01007387 */ /* 0x000fe20000100800 */
[----:B----4-:R-:W-:Y:S01]  /*35a20*/  FADD R5, R6, R10 ;  /* 0x0000000a06057221 */ /* 0x010fe20000000000 */
[----:B------:R-:W-:-:S02]  /*35a30*/  FADD R6, R29, R27 ;  /* 0x0000001b1d067221 */ /* 0x000fc40000000000 */
[----:B------:R-:W4:Y:S04]  /*35a40*/  LDL.LU R27, [R1+0x2b60] ;  /* 0x002b6000011b7983 */ /* 0x000f280000300800 */
[----:B------:R-:W3:Y:S01]  /*35a50*/  LDL.LU R29, [R1+0x2b5c] ;  /* 0x002b5c00011d7983 */ /* 0x000ee20000300800 */
[----:B------:R-:W-:-:S04]  /*35a60*/  FFMA R4, R22, UR9, -R0 ;  /* 0x0000000916047c23 */ /* 0x000fc80008000800 */
[----:B------:R-:W-:Y:S01]  /*35a70*/  FMUL R4, R4, 1.4426950216293334961 ;  /* 0x3fb8aa3b04047820 */ /* 0x000fe20000400000 */
[----:B0-----:R-:W-:Y:S03]  /*35a80*/  STL [R1+0x9e8], R9 ;  /* 0x0009e80901007387 */ /* 0x001fe60000100800 */
[----:B------:R0:W1:Y:S01]  /*35a90*/  MUFU.EX2 R0, R4 ;  /* 0x0000000400007308 */ /* 0x0000620000000800 */
[----:B------:R-:W-:Y:S01]  /*35aa0*/  FADD R5, R25, R5 ;  /* 0x0000000519057221 */ /* 0x000fe20000000000 */
[----:B------:R-:W-:Y:S01]  /*35ab0*/  FADD R6, R28, R6 ;  /* 0x000000061c067221 */ /* 0x000fe20000000000 */
[----:B0-----:R-:W-:Y:S02]  /*35ac0*/  FADD R4, R15, R2 ;  /* 0x000000020f047221 */ /* 0x001fe40000000000 */
[----:B------:R-:W4:Y:S04]  /*35ad0*/  LDL.LU R2, [R1+0x2b58] ;  /* 0x002b580001027983 */ /* 0x000f280000300800 */
[----:B------:R-:W4:Y:S04]  /*35ae0*/  LDL.LU R25, [R1+0x2b54] ;  /* 0x002b540001197983 */ /* 0x000f280000300800 */
[----:B------:R-:W4:Y:S01]  /*35af0*/  LDL.LU R28, [R1+0x2b50] ;  /* 0x002b5000011c7983 */ /* 0x000f220000300800 */
[----:B---3--:R-:W-:-:S03]  /*35b00*/  FADD R5, R29, R5 ;  /* 0x000000051d057221 */ /* 0x008fc60000000000 */
[----:B------:R-:W3:Y:S01]  /*35b10*/  LDL.LU R29, [R1+0x2b4c] ;  /* 0x002b4c00011d7983 */ /* 0x000ee20000300800 */
[----:B--2---:R-:W-:Y:S01]  /*35b20*/  FADD R7, R7, R11 ;  /* 0x0000000b07077221 */ /* 0x004fe20000000000 */
[----:B------:R-:W-:-:S03]  /*35b30*/  FADD R4, R21, R4 ;  /* 0x0000000415047221 */ /* 0x000fc60000000000 */
[----:B------:R-:W-:Y:S01]  /*35b40*/  FADD R7, R14, R7 ;  /* 0x000000070e077221 */ /* 0x000fe20000000000 */
[----:B------:R-:W-:-:S03]  /*35b50*/  FADD R4, R19, R4 ;  /* 0x0000000413047221 */ /* 0x000fc60000000000 */
[----:B------:R-:W-:Y:S01]  /*35b60*/  FADD R7, R20, R7 ;  /* 0x0000000714077221 */ /* 0x000fe20000000000 */
[----:B------:R-:W-:Y:S01]  /*35b70*/  FADD R4, R16, R4 ;  /* 0x0000000410047221 */ /* 0x000fe20000000000 */
[----:B------:R-:W-:Y:S02]  /*35b80*/  FADD R6, R3, R6 ;  /* 0x0000000603067221 */ /* 0x000fe40000000000 */
[----:B------:R-:W2:Y:S01]  /*35b90*/  LDL.LU R3, [R1+0x2b48] ;  /* 0x002b480001037983 */ /* 0x000ea20000300800 */
[----:B----4-:R-:W-:Y:S01]  /*35ba0*/  FADD R7, R2, R7 ;  /* 0x0000000702077221 */ /* 0x010fe20000000000 */
[----:B------:R-:W-:Y:S02]  /*35bb0*/  FADD R4, R13, R4 ;  /* 0x000000040d047221 */ /* 0x000fe40000000000 */
[----:B------:R-:W4:Y:S01]  /*35bc0*/  LDL.LU R2, [R1+0x2b44] ;  /* 0x002b440001027983 */ /* 0x000f220000300800 */
[----:B------:R-:W-:-:S03]  /*35bd0*/  FADD R7, R28, R7 ;  /* 0x000000071c077221 */ /* 0x000fc60000000000 */
[----:B------:R-:W4:Y:S01]  /*35be0*/  LDL.LU R28, [R1+0x2b40] ;  /* 0x002b4000011c7983 */ /* 0x000f220000300800 */
[----:B-1----:R-:W-:Y:S01]  /*35bf0*/  FADD R4, R0, R4 ;  /* 0x0000000400047221 */ /* 0x002fe20000000000 */
[----:B---3--:R-:W-:Y:S02]  /*35c00*/  FADD R7, R29, R7 ;  /* 0x000000071d077221 */ /* 0x008fe40000000000 */
[----:B------:R-:W4:Y:S04]  /*35c10*/  LDL.LU R29, [R1+0x2b3c] ;  /* 0x002b3c00011d7983 */ /* 0x000f280000300800 */
[----:B------:R0:W-:Y:S04]  /*35c20*/  STL [R1+0x2a48], R0 ;  /* 0x002a480001007387 */ /* 0x0001e80000100800 */
[----:B0-----:R-:W3:Y:S01]  /*35c30*/  LDL.LU R0, [R1+0xa28] ;  /* 0x000a280001007983 */ /* 0x001ee20000300800 */
[----:B------:R-:W-:Y:S01]  /*35c40*/  FADD R5, R27, R5 ;  /* 0x000000051b057221 */ /* 0x000fe20000000000 */
[----:B------:R-:W-:-:S03]  /*35c50*/  FADD R6, R24, R6 ;  /* 0x0000000618067221 */ /* 0x000fc60000000000 */
[----:B------:R-:W-:Y:S01]  /*35c60*/  FADD R5, R26, R5 ;  /* 0x000000051a057221 */ /* 0x000fe20000000000 */
[----:B------:R-:W-:-:S03]  /*35c70*/  FADD R6, R18, R6 ;  /* 0x0000000612067221 */ /* 0x000fc60000000000 */
[----:B------:R-:W-:Y:S01]  /*35c80*/  FADD R5, R17, R5 ;  /* 0x0000000511057221 */ /* 0x000fe20000000000 */
[----:B------:R-:W-:Y:S01]  /*35c90*/  FADD R6, R8, R6 ;  /* 0x0000000608067221 */ /* 0x000fe20000000000 */
[----:B------:R-:W-:Y:S01]  /*35ca0*/  FADD R10, R25, R7 ;  /* 0x00000007190a7221 */ /* 0x000fe20000000000 */
[----:B------:R-:W-:Y:S02]  /*35cb0*/  FADD R4, R9, R4 ;  /* 0x0000000409047221 */ /* 0x000fe40000000000 */
[----:B------:R-:W-:Y:S02]  /*35cc0*/  FADD R6, R12, R6 ;  /* 0x000000060c067221 */ /* 0x000fe40000000000 */
[----:B------:R-:W0:Y:S04]  /*35cd0*/  SHFL.BFLY PT, R11, R10, 0x2, 0x1f ;  /* 0x0c401f000a0b7f89 */ /* 0x000e2800000e0000 */
[----:B------:R-:W1:Y:S01]  /*35ce0*/  SHFL.BFLY PT, R7, R6, 0x2, 0x1f ;  /* 0x0c401f0006077f89 */ /* 0x000e6200000e0000 */
[----:B------:R-:W2:Y:S01]  /*35cf0*/  S2R R25, SR_TID.X ;  /* 0x0000000000197919 */ /* 0x000ea20000002100 */
[----:B0-----:R-:W-:Y:S01]  /*35d00*/  FADD R11, R10, R11 ;  /* 0x0000000b0a0b7221 */ /* 0x001fe20000000000 */
[----:B-1----:R-:W-:Y:S01]  /*35d10*/  FADD R7, R6, R7 ;  /* 0x0000000706077221 */ /* 0x002fe20000000000 */
[----:B--2---:R-:W-:-:S04]  /*35d20*/  LOP3.LUT R25, R25, 0x7f, RZ, 0xc0, !PT ;  /* 0x0000007f19197812 */ /* 0x004fc800078ec0ff */
[----:B------:R-:W-:Y:S01]  /*35d30*/  LEA R25, R25, UR6, 0x2 ;  /* 0x0000000619197c11 */ /* 0x000fe2000f8e10ff */
[----:B---3--:R-:W-:Y:S04]  /*35d40*/  STL [R1+0x2a4c], R0 ;  /* 0x002a4c0001007387 */ /* 0x008fe80000100800 */
[----:B------:R-:W2:Y:S04]  /*35d50*/  LDL.64 R16, [R1+0x1a78] ;  /* 0x001a780001107983 */ /* 0x000ea80000100a00 */
[----:B------:R-:W3:Y:S01]  /*35d60*/  LDL.64 R18, [R1+0x1940] ;  /* 0x0019400001127983 */ /* 0x000ee20000100a00 */
[----:B------:R-:W-:-:S03]  /*35d70*/  FADD R8, R0, R5 ;  /* 0x0000000500087221 */ /* 0x000fc60000000000 */
[----:B------:R-:W3:Y:S04]  /*35d80*/  LDL.64 R14, [R1+0x1938] ;  /* 0x00193800010e7983 */ /* 0x000ee80000100a00 */
[----:B------:R-:W0:Y:S04]  /*35d90*/  SHFL.BFLY PT, R5, R4, 0x2, 0x1f ;  /* 0x0c401f0004057f89 */ /* 0x000e2800000e0000 */
[----:B------:R-:W1:Y:S04]  /*35da0*/  SHFL.BFLY PT, R9, R8, 0x2, 0x1f ;  /* 0x0c401f0008097f89 */ /* 0x000e6800000e0000 */
[----:B------:R-:W3:Y:S04]  /*35db0*/  LDL.64 R12, [R1+0x1930] ;  /* 0x00193000010c7983 */ /* 0x000ee80000100a00 */
[----:B------:R-:W3:Y:S04]  /*35dc0*/  LDL.64 R22, [R1+0x1928] ;  /* 0x0019280001167983 */ /* 0x000ee80000100a00 */
[----:B------:R-:W3:Y:S04]  /*35dd0*/  LDL.64 R26, [R1+0x1910] ;  /* 0x00191000011a7983 */ /* 0x000ee80000100a00 */
[----:B------:R-:W3:Y:S01]  /*35de0*/  LDL.64 R20, [R1+0x1a70] ;  /* 0x001a700001147983 */ /* 0x000ee20000100a00 */
[----:B0-----:R-:W-:Y:S01]  /*35df0*/  FADD R5, R4, R5 ;  /* 0x0000000504057221 */ /* 0x001fe20000000000 */
[----:B-1----:R-:W-:-:S02]  /*35e00*/  FADD R9, R8, R9 ;  /* 0x0000000908097221 */ /* 0x002fc40000000000 */
[----:B------:R-:W0:Y:S04]  /*35e10*/  SHFL.BFLY PT, R4, R11, 0x1, 0x1f ;  /* 0x0c201f000b047f89 */ /* 0x000e2800000e0000 */
[----:B------:R-:W1:Y:S04]  /*35e20*/  SHFL.BFLY PT, R8, R7, 0x1, 0x1f ;  /* 0x0c201f0007087f89 */ /* 0x000e6800000e0000 */
[----:B------:R-:W4:Y:S04]  /*35e30*/  SHFL.BFLY PT, R6, R9, 0x1, 0x1f ;  /* 0x0c201f0009067f89 */ /* 0x000f2800000e0000 */
[----:B------:R-:W4:Y:S01]  /*35e40*/  SHFL.BFLY PT, R10, R5, 0x1, 0x1f ;  /* 0x0c201f00050a7f89 */ /* 0x000f2200000e0000 */
[----:B0-----:R-:W-:Y:S01]  /*35e50*/  FADD R4, R11, R4 ;  /* 0x000000040b047221 */ /* 0x001fe20000000000 */
[----:B-1----:R-:W-:Y:S01]  /*35e60*/  FADD R7, R7, R8 ;  /* 0x0000000807077221 */ /* 0x002fe20000000000 */
[----:B----4-:R-:W-:Y:S01]  /*35e70*/  FADD R6, R9, R6 ;  /* 0x0000000609067221 */ /* 0x010fe20000000000 */
[----:B------:R-:W-:-:S02]  /*35e80*/  FADD R5, R5, R10 ;  /* 0x0000000a05057221 */ /* 0x000fc40000000000 */
[----:B------:R-:W-:Y:S04]  /*35e90*/  @!P0 STS [R3], R4 ;  /* 0x0000000403008388 */ /* 0x000fe80000000800 */
[----:B------:R-:W-:Y:S04]  /*35ea0*/  @!P0 STS [R3+0x80], R6 ;  /* 0x0000800603008388 */ /* 0x000fe80000000800 */
[----:B------:R-:W-:Y:S04]  /*35eb0*/  @!P0 STS [R3+0x100], R7 ;  /* 0x0001000703008388 */ /* 0x000fe80000000800 */
[----:B------:R-:W-:Y:S01]  /*35ec0*/  @!P0 STS [R3+0x180], R5 ;  /* 0x0001800503008388 */ /* 0x000fe20000000800 */
[----:B------:R-:W-:Y:S06]  /*35ed0*/  BAR.SYNC.DEFER_BLOCKING 0x0 ;  /* 0x0000000000007b1d */ /* 0x000fec0000010000 */
[----:B------:R-:W0:Y:S04]  /*35ee0*/  LDS R3, [R25] ;  /* 0x0000000019037984 */ /* 0x000e280000000800 */
[----:B0-----:R-:W0:Y:S02]  /*35ef0*/  SHFL.BFLY PT, R4, R3, 0x2, 0x1f ;  /* 0x0c401f0003047f89 */ /* 0x001e2400000e0000 */
[----:B0-----:R-:W-:-:S05]  /*35f00*/  FADD R3, R3, R4 ;  /* 0x0000000403037221 */ /* 0x001fca0000000000 */
[----:B------:R-:W0:Y:S02]  /*35f10*/  SHFL.BFLY PT, R4, R3, 0x1, 0x1f ;  /* 0x0c201f0003047f89 */ /* 0x000e2400000e0000 */
[----:B0-----:R-:W-:-:S05]  /*35f20*/  FADD R3, R3, R4 ;  /* 0x0000000403037221 */ /* 0x001fca0000000000 */
[----:B------:R0:W-:Y:S01]  /*35f30*/  @!P0 STS [R25], R3 ;  /* 0x0000000319008388 */ /* 0x0001e20000000800 */
[----:B------:R-:W-:Y:S01]  /*35f40*/  BAR.SYNC.DEFER_BLOCKING 0x0 ;  /* 0x0000000000007b1d */ /* 0x000fe20000010000 */
[----:B------:R-:W-:-:S05]  /*35f50*/  IMAD.WIDE R4, R2, 0x2, R28 ;  /* 0x0000000202047825 */ /* 0x000fca00078e021c */
[----:B0-----:R-:W4:Y:S04]  /*35f60*/  LDL.64 R24, [R1+0x18f8] ;  /* 0x0018f80001187983 */ /* 0x001f280000100a00 */
[----:B------:R-:W4:Y:S01]  /*35f70*/  LDG.E.U16 R5, desc[UR10][R4.64] ;  /* 0x0000000a04057981 */ /* 0x000f22000c1e1500 */
[----:B--2---:R-:W-:-:S04]  /*35f80*/  IMAD.WIDE R6, R2, 0x2, R16 ;  /* 0x0000000202067825 */ /* 0x004fc800078e0210 */
[C---:B---3--:R-:W-:Y:S01]  /*35f90*/  IMAD.WIDE R8, R2.reuse, 0x2, R18 ;  /* 0x0000000202087825 */ /* 0x048fe200078e0212 */
[----:B------:R-:W2:Y:S04]  /*35fa0*/  LDL.64 R16, [R1+0x1920] ;  /* 0x0019200001107983 */ /* 0x000ea80000100a00 */
[----:B------:R-:W3:Y:S04]  /*35fb0*/  LDL.64 R18, [R1+0x1908] ;  /* 0x0019080001127983 */ /* 0x000ee80000100a00 */
[----:B------:R-:W2:Y:S04]  /*35fc0*/  LDG.E.U16 R6, desc[UR10][R6.64] ;  /* 0x0000000a06067981 */ /* 0x000ea8000c1e1500 */
[----:B------:R-:W2:Y:S04]  /*35fd0*/  LDG.E.U16 R7, desc[UR10][R8.64] ;  /* 0x0000000a08077981 */ /* 0x000ea8000c1e1500 */
[----:B------:R-:W2:Y:S01]  /*35fe0*/  LDL.64 R8, [R1+0x1918] ;  /* 0x0019180001087983 */ /* 0x000ea20000100a00 */
[----:B------:R-:W-:-:S04]  /*35ff0*/  IMAD.WIDE R10, R2, 0x2, R14 ;  /* 0x00000002020a7825 */ /* 0x000fc800078e020e */
[C---:B------:R-:W-:Y:S01]  /*36000*/  IMAD.WIDE R12, R2.reuse, 0x2, R12 ;  /* 0x00000002020c7825 */ /* 0x040fe200078e020c */
[----:B------:R-:W2:Y:S04]  /*36010*/  LDL.64 R14, [R1+0x1900] ;  /* 0x00190000010e7983 */ /* 0x000ea80000100a00 */
[----:B------:R0:W2:Y:S04]  /*36020*/  LDG.E.U16 R3, desc[UR10][R10.64] ;  /* 0x0000000a0a037981 */ /* 0x0000a8000c1e1500 */
[----:B------:R3:W2:Y:S01]  /*36030*/  LDG.E.U16 R0, desc[UR10][R12.64] ;  /* 0x0000000a0c007981 */ /* 0x0006a2000c1e1500 */
[----:B0-----:R-:W-:-:S03]  /*36040*/  IMAD.WIDE R10, R2, 0x2, R26 ;  /* 0x00000002020a7825 */ /* 0x001fc600078e021a */
[----:B----4-:R0:W-:Y:S02]  /*36050*/  STL [R1+0x9c8], R5 ;  /* 0x0009c80501007387 */ /* 0x0101e40000100800 */
[----:B0-----:R-:W-:-:S04]  /*36060*/  IMAD.WIDE R4, R2, 0x2, R22 ;  /* 0x0000000202047825 */ /* 0x001fc800078e0216 */
[C---:B---3--:R-:W-:Y:S02]  /*36070*/  IMAD.WIDE R12, R2.reuse, 0x2, R18 ;  /* 0x00000002020c7825 */ /* 0x048fe400078e0212 */
[----:B------:R0:W3:Y:S04]  /*36080*/  LDG.E.U16 R19, desc[UR10][R4.64] ;  /* 0x0000000a04137981 */ /* 0x0000e8000c1e1500 */
[----:B--2---:R-:W-:Y:S04]  /*36090*/  STL [R1+0x9d8], R7 ;  /* 0x0009d80701007387 */ /* 0x004fe80000100800 */
[----:B------:R1:W-:Y:S04]  /*360a0*/  STL [R1+0x9c4], R6 ;  /* 0x0009c40601007387 */ /* 0x0003e80000100800 */
[----:B------:R-:W2:Y:S01]  /*360b0*/  LDL.64 R22, [R1+0x18f0] ;  /* 0x0018f00001167983 */ /* 0x000ea20000100a00 */
[----:B------:R-:W-:-:S04]  /*360c0*/  IMAD.WIDE R8, R2, 0x2, R8 ;  /* 0x0000000202087825 */ /* 0x000fc800078e0208 */
[C---:B-1----:R-:W-:Y:S02]  /*360d0*/  IMAD.WIDE R6, R2.reuse, 0x2, R16 ;  /* 0x0000000202067825 */ /* 0x042fe400078e0210 */
[----:B------:R-:W4:Y:S04]  /*360e0*/  LDL.64 R16, [R1+0x18e8] ;  /* 0x0018e80001107983 */ /* 0x000f280000100a00 */
[----:B------:R-:W2:Y:S04]  /*360f0*/  LDG.E.U16 R27, desc[UR10][R8.64] ;  /* 0x0000000a081b7981 */ /* 0x000ea8000c1e1500 */
[----:B------:R1:W4:Y:S04]  /*36100*/  LDG.E.U16 R26, desc[UR10][R6.64] ;  /* 0x0000000a061a7981 */ /* 0x000328000c1e1500 */
[----:B------:R0:W-:Y:S04]  /*36110*/  STL [R1+0x9d4], R3 ;  /* 0x0009d40301007387 */ /* 0x0001e80000100800 */
[----:B0-----:R0:W4:Y:S04]  /*36120*/  LDG.E.U16 R3, desc[UR10][R10.64] ;  /* 0x0000000a0a037981 */ /* 0x001128000c1e1500 */
[----:B------:R1:W-:Y:S04]  /*36130*/  STL [R1+0x9d0], R0 ;  /* 0x0009d00001007387 */ /* 0x0003e80000100800 */
[----:B-1----:R1:W4:Y:S01]  /*36140*/  LDG.E.U16 R0, desc[UR10][R12.64] ;  /* 0x0000000a0c007981 */ /* 0x002322000c1e1500 */
[----:B------:R-:W-:-:S04]  /*36150*/  IMAD.WIDE R4, R2, 0x2, R14 ;  /* 0x0000000202047825 */ /* 0x000fc800078e020e */
[----:B------:R-:W-:-:S04]  /*36160*/  IMAD.WIDE R6, R2, 0x2, R24 ;  /* 0x0000000202067825 */ /* 0x000fc800078e0218 */
[C---:B------:R-:W-:Y:S01]  /*36170*/  IMAD.WIDE R8, R2.reuse, 0x2, R20 ;  /* 0x0000000202087825 */ /* 0x040fe200078e0214 */
[----:B------:R-:W4:Y:S04]  /*36180*/  LDG.E.U16 R5, desc[UR10][R4.64] ;  /* 0x0000000a04057981 */ /* 0x000f28000c1e1500 */
[----:B------:R-:W4:Y:S04]  /*36190*/  LDG.E.U16 R6, desc[UR10][R6.64] ;  /* 0x0000000a06067981 */ /* 0x000f28000c1e1500 */
[----:B------:R-:W4:Y:S04]  /*361a0*/  LDG.E.U16 R7, desc[UR10][R8.64] ;  /* 0x0000000a08077981 */ /* 0x000f28000c1e1500 */
[----:B---3--:R3:W-:Y:S04]  /*361b0*/  STL [R1+0x9cc], R19 ;  /* 0x0009cc1301007387 */ /* 0x0087e80000100800 */
[----:B------:R-:W4:Y:S04]  /*361c0*/  LDL.64 R14, [R1+0x18d8] ;  /* 0x0018d800010e7983 */ /* 0x000f280000100a00 */
[----:B---3--:R-:W3:Y:S04]  /*361d0*/  LDL.64 R18, [R1+0x18e0] ;  /* 0x0018e00001127983 */ /* 0x008ee80000100a00 */
[----:B--2---:R-:W-:Y:S04]  /*361e0*/  STL [R1+0x9c0], R27 ;  /* 0x0009c01b01007387 */ /* 0x004fe80000100800 */
[----:B----4-:R2:W-:Y:S04]  /*361f0*/  STL [R1+0x9a8], R26 ;  /* 0x0009a81a01007387 */ /* 0x0105e80000100800 */
[----:B------:R-:W4:Y:S04]  /*36200*/  LDL.64 R8, [R1+0x18d0] ;  /* 0x0018d00001087983 */ /* 0x000f280000100a00 */
[----:B------:R-:W4:Y:S04]  /*36210*/  LDL.64 R20, [R1+0x18c0] ;  /* 0x0018c00001147983 */ /* 0x000f280000100a00 */
[----:B--2---:R-:W2:Y:S01]  /*36220*/  LDL.64 R26, [R1+0x18c8] ;  /* 0x0018c800011a7983 */ /* 0x004ea20000100a00 */
[----:B0-----:R-:W-:-:S04]  /*36230*/  IMAD.WIDE R10, R2, 0x2, R22 ;  /* 0x00000002020a7825 */ /* 0x001fc800078e0216 */
[C---:B-1----:R-:W-:Y:S02]  /*36240*/  IMAD.WIDE R12, R2.reuse, 0x2, R16 ;  /* 0x00000002020c7825 */ /* 0x042fe400078e0210 */
[----:B------:R-:W2:Y:S04]  /*36250*/  LDL.64 R16, [R1+0x18b8] ;  /* 0x0018b80001107983 */ /* 0x000ea80000100a00 */
[----:B------:R0:W-:Y:S04]  /*36260*/  STL [R1+0x9bc], R3 ;  /* 0x0009bc0301007387 */ /* 0x0001e80000100800 */
[----:B0-----:R-:W2:Y:S04]  /*36270*/  LDG.E.U16 R3, desc[UR10][R10.64] ;  /* 0x0000000a0a037981 */ /* 0x001ea8000c1e1500 */
[----:B------:R0:W-:Y:S04]  /*36280*/  STL [R1+0x9b8], R0 ;  /* 0x0009b80001007387 */ /* 0x0001e80000100800 */
[----:B------:R-:W2:Y:S04]  /*36290*/  LDL.64 R24, [R1+0x18b0] ;  /* 0x0018b00001187983 */ /* 0x000ea80000100a00 */
[----:B------:R-:W2:Y:S04]  /*362a0*/  LDL.64 R22, [R1+0x18a8] ;  /* 0x0018a80001167983 */ /* 0x000ea80000100a00 */
[----:B0-----:R0:W2:Y:S04]  /*362b0*/  LDG.E.U16 R0, desc[UR10][R12.64] ;  /* 0x0000000a0c007981 */ /* 0x0010a8000c1e1500 */
[----:B------:R-:W-:Y:S04]  /*362c0*/  STL [R1+0x9b4], R5 ;  /* 0x0009b40501007387 */ /* 0x000fe80000100800 */
[----:B------:R-:W-:Y:S04]  /*362d0*/  STL [R1+0x9ac], R7 ;  /* 0x0009ac0701007387 */ /* 0x000fe80000100800 */
[----:B------:R1:W-:Y:S02]  /*362e0*/  STL [R1+0x9b0], R6 ;  /* 0x0009b00601007387 */ /* 0x0003e40000100800 */
[----:B-1----:R-:W-:-:S02]  /*362f0*/  IMAD.WIDE R6, R2, 0x2, R14 ;  /* 0x0000000202067825 */ /* 0x002fc400078e020e */
[----:B------:R-:W2:Y:S02]  /*36300*/  LDL.64 R14, [R1+0x1898] ;  /* 0x00189800010e7983 */ /* 0x000ea40000100a00 */
[C---:B---3--:R-:W-:Y:S02]  /*36310*/  IMAD.WIDE R4, R2.reuse, 0x2, R18 ;  /* 0x0000000202047825 */ /* 0x048fe400078e0212 */
[----:B------:R-:W3:Y:S02]  /*36320*/  LDL.64 R18, [R1+0x18a0] ;  /* 0x0018a00001127983 */ /* 0x000ee40000100a00 */
[----:B----4-:R-:W-:-:S04]  /*36330*/  IMAD.WIDE R8, R2, 0x2, R8 ;  /* 0x0000000202087825 */ /* 0x010fc800078e0208 */
[C---:B0-----:R-:W-:Y:S02]  /*36340*/  IMAD.WIDE R12, R2.reuse, 0x2, R20 ;  /* 0x00000002020c7825 */ /* 0x041fe400078e0214 */
[----:B------:R0:W4:Y:S02]  /*36350*/  LDG.E.U16 R21, desc[UR10][R4.64] ;  /* 0x0000000a04157981 */ /* 0x000124000c1e1500 */
[C---:B--2---:R-:W-:Y:S02]  /*36360*/  IMAD.WIDE R10, R2.reuse, 0x2, R26 ;  /* 0x00000002020a7825 */ /* 0x044fe400078e021a */
[----:B------:R-:W2:Y:S04]  /*36370*/  LDG.E.U16 R27, desc[UR10][R8.64] ;  /* 0x0000000a081b7981 */ /* 0x000ea8000c1e1500 */
[----:B------:R1:W3:Y:S04]  /*36380*/  LDG.E.U16 R26, desc[UR10][R6.64] ;  /* 0x0000000a061a7981 */ /* 0x0002e8000c1e1500 */
[----:B------:R0:W-:Y:S04]  /*36390*/  STL [R1+0x98c], R3 ;  /* 0x00098c0301007387 */ /* 0x0001e80000100800 */
[----:B0-----:R0:W3:Y:S04]  /*363a0*/  LDG.E.U16 R3, desc[UR10][R10.64] ;  /* 0x0000000a0a037981 */ /* 0x0010e8000c1e1500 */
[----:B------:R1:W-:Y:S04]  /*363b0*/  STL [R1+0x9a4], R0 ;  /* 0x0009a40001007387 */ /* 0x0003e80000100800 */
[----:B-1----:R1:W3:Y:S01]  /*363c0*/  LDG.E.U16 R0, desc[UR10][R12.64] ;  /* 0x0000000a0c007981 */ /* 0x0022e2000c1e1500 */
[----:B------:R-:W-:-:S04]  /*363d0*/  IMAD.WIDE R4, R2, 0x2, R16 ;  /* 0x0000000202047825 */ /* 0x000fc800078e0210 */
[----:B------:R-:W-:-:S04]  /*363e0*/  IMAD.WIDE R6, R2, 0x2, R24 ;  /* 0x0000000202067825 */ /* 0x000fc800078e0218 */
[C---:B------:R-:W-:Y:S01]  /*363f0*/  IMAD.WIDE R8, R2.reuse, 0x2, R22 ;  /* 0x0000000202087825 */ /* 0x040fe200078e0216 */
[----:B------:R-:W3:Y:S04]  /*36400*/  LDG.E.U16 R5, desc[UR10][R4.64] ;  /* 0x0000000a04057981 */ /* 0x000ee8000c1e1500 */
[----:B------:R-:W3:Y:S04]  /*36410*/  LDG.E.U16 R6, desc[UR10][R6.64] ;  /* 0x0000000a06067981 */ /* 0x000ee8000c1e1500 */
[----:B------:R-:W3:Y:S04]  /*36420*/  LDG.E.U16 R7, desc[UR10][R8.64] ;  /* 0x0000000a08077981 */ /* 0x000ee8000c1e1500 */
[----:B----4-:R4:W-:Y:S04]  /*36430*/  STL [R1+0x9a0], R21 ;  /* 0x0009a01501007387 */ /* 0x0109e80000100800 */
[----:B------:R-:W3:Y:S04]  /*36440*/  LDL.64 R16, [R1+0x1a68] ;  /* 0x001a680001107983 */ /* 0x000ee80000100a00 */
[----:B----4-:R-:W4:Y:S04]  /*36450*/  LDL.64 R20, [R1+0x1890] ;  /* 0x0018900001147983 */ /* 0x010f280000100a00 */
[----:B--2---:R-:W-:Y:S04]  /*36460*/  STL [R1+0x998], R27 ;  /* 0x0009981b01007387 */ /* 0x004fe80000100800 */
[----:B---3--:R2:W-:Y:S04]  /*36470*/  STL [R1+0x99c], R26 ;  /* 0x00099c1a01007387 */ /* 0x0085e80000100800 */
[----:B------:R-:W3:Y:S04]  /*36480*/  LDL.64 R8, [R1+0x1a60] ;  /* 0x001a600001087983 */ /* 0x000ee80000100a00 */
[----:B------:R-:W3:Y:S04]  /*36490*/  LDL.64 R22, [R1+0x1880] ;  /* 0x0018800001167983 */ /* 0x000ee80000100a00 */
        /* <DEDUP_REMOVED lines=15> */
[----:B----4-:R-:W-:-:S04]  /*36590*/  IMAD.WIDE R4, R2, 0x2, R20 ;  /* 0x0000000202047825 */ /* 0x010fc800078e0214 */
[----:B---3--:R-:W-:-:S04]  /*365a0*/  IMAD.WIDE R8, R2, 0x2, R8 ;  /* 0x0000000202087825 */ /* 0x008fc800078e0208 */
[C---:B0-----:R-:W-:Y:S01]  /*365b0*/  IMAD.WIDE R12, R2.reuse, 0x2, R22 ;  /* 0x00000002020c7825 */ /* 0x041fe200078e0216 */
[----:B------:R-:W3:Y:S04]  /*365c0*/  LDL.64 R20, [R1+0x1860] ;  /* 0x0018600001147983 */ /* 0x000ee80000100a00 */
[----:B------:R0:W4:Y:S01]  /*365d0*/  LDG.E.U16 R23, desc[UR10][R4.64] ;  /* 0x0000000a04177981 */ /* 0x000122000c1e1500 */
[----:B--2---:R-:W-:-:S03]  /*365e0*/  IMAD.WIDE R10, R2, 0x2, R26 ;  /* 0x00000002020a7825 */ /* 0x004fc600078e021a */
        /* <DEDUP_REMOVED lines=1060> */
[----:B0-----:R-:W-:-:S03]  /*3a830*/  IMAD.WIDE R10, R2, 0x2, R18 ;  /* 0x00000002020a7825 */ /* 0x001fc600078e0212 */
[----:B------:R-:W2:Y:S01]  /*3a840*/  LDL.64 R18, [R1+0x1120] ;  /* 0x0011200001127983 */ /* 0x000ea20000100a00 */
[----:B-1----:R-:W-:-:S03]  /*3a850*/  IMAD.WIDE R12, R2, 0x2, R16 ;  /* 0x00000002020c7825 */ /* 0x002fc600078e0210 */
        /* <DEDUP_REMOVED lines=17> */
[----:B------:R1:W2:Y:S04]  /*3a970*/  LDG.E.U16 R27, desc[UR10][R8.64] ;  /* 0x0000000a081b7981 */ /* 0x0002a8000c1e1500 */
[----:B------:R1:W3:Y:S04]  /*3a980*/  LDG.E.U16 R26, desc[UR10][R6.64] ;  /* 0x0000000a061a7981 */ /* 0x0002e8000c1e1500 */
[----:B------:R0:W-:Y:S04]  /*3a990*/  STL [R1+0x31c], R3 ;  /* 0x00031c0301007387 */ /* 0x0001e80000100800 */
[----:B0-----:R0:W3:Y:S04]  /*3a9a0*/  LDG.E.U16 R3, desc[UR10][R10.64] ;  /* 0x0000000a0a037981 */ /* 0x0010e8000c1e1500 */
[----:B------:R1:W-:Y:S04]  /*3a9b0*/  STL [R1+0x318], R0 ;  /* 0x0003180001007387 */ /* 0x0003e80000100800 */
[----:B-1----:R1:W3:Y:S01]  /*3a9c0*/  LDG.E.U16 R0, desc[UR10][R12.64] ;  /* 0x0000000a0c007981 */ /* 0x0022e2000c1e1500 */
[----:B------:R-:W-:-:S04]  /*3a9d0*/  IMAD.WIDE R4, R2, 0x2, R18 ;  /* 0x0000000202047825 */ /* 0x000fc800078e0212 */
[C---:B------:R-:W-:Y:S02]  /*3a9e0*/  IMAD.WIDE R8, R2.reuse, 0x2, R16 ;  /* 0x0000000202087825 */ /* 0x040fe400078e0210 */
[----:B------:R-:W3:Y:S02]  /*3a9f0*/  LDG.E.U16 R5, desc[UR10][R4.64] ;  /* 0x0000000a04057981 */ /* 0x000ee4000c1e1500 */
[----:B------:R-:W-:-:S06]  /*3aa00*/  IMAD.WIDE R6, R2, 0x2, R22 ;  /* 0x0000000202067825 */ /* 0x000fcc00078e0216 */
[----:B------:R-:W3:Y:S04]  /*3aa10*/  LDG.E.U16 R6, desc[UR10][R6.64] ;  /* 0x0000000a06067981 */ /* 0x000ee8000c1e1500 */
[----:B------:R-:W3:Y:S04]  /*3aa20*/  LDG.E.U16 R7, desc[UR10][R8.64] ;  /* 0x0000000a08077981 */ /* 0x000ee8000c1e1500 */
[----:B----4-:R4:W-:Y:S04]  /*3aa30*/  STL [R1+0x314], R25 ;  /* 0x0003141901007387 */ /* 0x0109e80000100800 */
[----:B------:R-:W3:Y:S04]  /*3aa40*/  LDL.64 R18, [R1+0x10f0] ;  /* 0x0010f00001127983 */ /* 0x000ee80000100a00 */
[----:B----4-:R-:W4:Y:S04]  /*3aa50*/  LDL.64 R24, [R1+0x10f8] ;  /* 0x0010f80001187983 */ /* 0x010f280000100a00 */
[----:B--2---:R-:W-:Y:S04]  /*3aa60*/  STL [R1+0x30c], R27 ;  /* 0x00030c1b01007387 */ /* 0x004fe80000100800 */
[----:B---3--:R2:W-:Y:S04]  /*3aa70*/  STL [R1+0x310], R26 ;  /* 0x0003101a01007387 */ /* 0x0085e80000100800 */
[----:B------:R-:W3:Y:S01]  /*3aa80*/  LDL.64 R16, [R1+0x10d8] ;  /* 0x0010d80001107983 */ /* 0x000ee20000100a00 */
[----:B0-----:R-:W-:-:S04]  /*3aa90*/  IMAD.WIDE R10, R2, 0x2, R20 ;  /* 0x00000002020a7825 */ /* 0x001fc800078e0214 */
[C---:B-1----:R-:W-:Y:S01]  /*3aaa0*/  IMAD.WIDE R12, R2.reuse, 0x2, R14 ;  /* 0x00000002020c7825 */ /* 0x042fe200078e020e */
[----:B------:R-:W3:Y:S04]  /*3aab0*/  LDL.64 R8, [R1+0x10e8] ;  /* 0x0010e80001087983 */ /* 0x000ee80000100a00 */
[----:B------:R-:W3:Y:S04]  /*3aac0*/  LDL.64 R14, [R1+0x10d0] ;  /* 0x0010d000010e7983 */ /* 0x000ee80000100a00 */
[----:B--2---:R-:W2:Y:S04]  /*3aad0*/  LDL.64 R26, [R1+0x10e0] ;  /* 0x0010e000011a7983 */ /* 0x004ea80000100a00 */
[----:B------:R0:W-:Y:S04]  /*3aae0*/  STL [R1+0x308], R3 ;  /* 0x0003080301007387 */ /* 0x0001e80000100800 */
[----:B0-----:R-:W2:Y:S04]  /*3aaf0*/  LDG.E.U16 R3, desc[UR10][R10.64] ;  /* 0x0000000a0a037981 */ /* 0x001ea8000c1e1500 */
[----:B------:R0:W-:Y:S04]  /*3ab00*/  STL [R1+0x2e4], R0 ;  /* 0x0002e40001007387 */ /* 0x0001e80000100800 */
[----:B------:R-:W2:Y:S04]  /*3ab10*/  LDL.64 R22, [R1+0x10c8] ;  /* 0x0010c80001167983 */ /* 0x000ea80000100a00 */
[----:B------:R-:W2:Y:S04]  /*3ab20*/  LDL.64 R20, [R1+0x10c0] ;  /* 0x0010c00001147983 */ /* 0x000ea80000100a00 */
[----:B0-----:R3:W2:Y:S04]  /*3ab30*/  LDG.E.U16 R0, desc[UR10][R12.64] ;  /* 0x0000000a0c007981 */ /* 0x0016a8000c1e1500 */
[----:B------:R4:W-:Y:S04]  /*3ab40*/  STL [R1+0x2e0], R5 ;  /* 0x0002e00501007387 */ /* 0x0009e80000100800 */
[----:B------:R-:W-:Y:S04]  /*3ab50*/  STL [R1+0x2f8], R7 ;  /* 0x0002f80701007387 */ /* 0x000fe80000100800 */
[----:B------:R0:W-:Y:S01]  /*3ab60*/  STL [R1+0x2fc], R6 ;  /* 0x0002fc0601007387 */ /* 0x0001e20000100800 */
[----:B----4-:R-:W-:-:S04]  /*3ab70*/  IMAD.WIDE R4, R2, 0x2, R24 ;  /* 0x0000000202047825 */ /* 0x010fc800078e0218 */
[----:B---3--:R-:W-:-:S04]  /*3ab80*/  IMAD.WIDE R12, R2, 0x2, R16 ;  /* 0x00000002020c7825 */ /* 0x008fc800078e0210 */
[C---:B0-----:R-:W-:Y:S01]  /*3ab90*/  IMAD.WIDE R6, R2.reuse, 0x2, R18 ;  /* 0x0000000202067825 */ /* 0x041fe200078e0212 */
[----:B------:R-:W3:Y:S04]  /*3aba0*/  LDL.64 R24, [R1+0x10b8] ;  /* 0x0010b80001187983 */ /* 0x000ee80000100a00 */
[----:B------:R0:W4:Y:S04]  /*3abb0*/  LDG.E.U16 R17, desc[UR10][R4.64] ;  /* 0x0000000a04117981 */ /* 0x000128000c1e1500 */
[----:B------:R-:W3:Y:S01]  /*3abc0*/  LDL.64 R18, [R1+0x10b0] ;  /* 0x0010b00001127983 */ /* 0x000ee20000100a00 */
[----:B------:R-:W-:-:S03]  /*3abd0*/  IMAD.WIDE R8, R2, 0x2, R8 ;  /* 0x0000000202087825 */ /* 0x000fc600078e0208 */
[----:B--2---:R1:W-:Y:S04]  /*3abe0*/  STL [R1+0x2f4], R3 ;  /* 0x0002f40301007387 */ /* 0x0043e80000100800 */
[----:B-1----:R1:W2:Y:S04]  /*3abf0*/  LDG.E.U16 R3, desc[UR10][R6.64] ;  /* 0x0000000a06037981 */ /* 0x0022a8000c1e1500 */
[----:B------:R0:W-:Y:S04]  /*3ac00*/  STL [R1+0x2f0], R0 ;  /* 0x0002f00001007387 */ /* 0x0001e80000100800 */
[----:B0-----:R0:W2:Y:S01]  /*3ac10*/  LDG.E.U16 R0, desc[UR10][R8.64] ;  /* 0x0000000a08007981 */ /* 0x0010a2000c1e1500 */
[----:B------:R-:W-:-:S04]  /*3ac20*/  IMAD.WIDE R10, R2, 0x2, R26 ;  /* 0x00000002020a7825 */ /* 0x000fc800078e021a */
[----:B------:R-:W-:-:S04]  /*3ac30*/  IMAD.WIDE R4, R2, 0x2, R14 ;  /* 0x0000000202047825 */ /* 0x000fc800078e020e */
[C---:B-1----:R-:W-:Y:S01]  /*3ac40*/  IMAD.WIDE R6, R2.reuse, 0x2, R22 ;  /* 0x0000000202067825 */ /* 0x042fe200078e0216 */
[----:B------:R-:W2:Y:S04]  /*3ac50*/  LDG.E.U16 R27, desc[UR10][R12.64] ;  /* 0x0000000a0c1b7981 */ /* 0x000ea8000c1e1500 */
[----:B------:R3:W2:Y:S04]  /*3ac60*/  LDG.E.U16 R26, desc[UR10][R10.64] ;  /* 0x0000000a0a1a7981 */ /* 0x0006a8000c1e1500 */
[----:B------:R-:W2:Y:S04]  /*3ac70*/  LDG.E.U16 R5, desc[UR10][R4.64] ;  /* 0x0000000a04057981 */ /* 0x000ea8000c1e1500 */
[----:B------:R-:W2:Y:S01]  /*3ac80*/  LDG.E.U16 R6, desc[UR10][R6.64] ;  /* 0x0000000a06067981 */ /* 0x000ea2000c1e1500 */
[----:B0-----:R-:W-:-:S05]  /*3ac90*/  IMAD.WIDE R8, R2, 0x2, R20 ;  /* 0x0000000202087825 */ /* 0x001fca00078e0214 */
[----:B------:R-:W2:Y:S04]  /*3aca0*/  LDG.E.U16 R7, desc[UR10][R8.64] ;  /* 0x0000000a08077981 */ /* 0x000ea8000c1e1500 */
[----:B----4-:R0:W-:Y:S04]  /*3acb0*/  STL [R1+0x2ec], R17 ;  /* 0x0002ec1101007387 */ /* 0x0101e80000100800 */
[----:B------:R-:W4:Y:S04]  /*3acc0*/  LDL.64 R14, [R1+0x10a0] ;  /* 0x0010a000010e7983 */ /* 0x000f280000100a00 */
[----:B------:R-:W4:Y:S01]  /*3acd0*/  LDL.64 R8, [R1+0x1098] ;  /* 0x0010980001087983 */ /* 0x000f220000100a00 */
[----:B---3--:R-:W-:-:S03]  /*3ace0*/  IMAD.WIDE R10, R2, 0x2, R24 ;  /* 0x00000002020a7825 */ /* 0x008fc600078e0218 */
[----:B------:R-:W3:Y:S04]  /*3acf0*/  LDL.64 R22, [R1+0x1090] ;  /* 0x0010900001167983 */ /* 0x000ee80000100a00 */
[----:B------:R-:W3:Y:S04]  /*3ad00*/  LDL.64 R20, [R1+0x1088] ;  /* 0x0010880001147983 */ /* 0x000ee80000100a00 */
[----:B0-----:R-:W3:Y:S01]  /*3ad10*/  LDL.64 R16, [R1+0x10a8] ;  /* 0x0010a80001107983 */ /* 0x001ee20000100a00 */
[----:B------:R-:W-:-:S03]  /*3ad20*/  IMAD.WIDE R12, R2, 0x2, R18 ;  /* 0x00000002020c7825 */ /* 0x000fc600078e0212 */
[----:B--2---:R0:W-:Y:S04]  /*3ad30*/  STL [R1+0x2e8], R3 ;  /* 0x0002e80301007387 */ /* 0x0041e80000100800 */
[----:B0-----:R3:W2:Y:S04]  /*3ad40*/  LDG.E.U16 R3, desc[UR10][R10.64] ;  /* 0x0000000a0a037981 */ /* 0x0016a8000c1e1500 */
[----:B------:R0:W-:Y:S04]  /*3ad50*/  STL [R1+0x2c4], R0 ;  /* 0x0002c40001007387 */ /* 0x0001e80000100800 */
[----:B0-----:R0:W2:Y:S04]  /*3ad60*/  LDG.E.U16 R0, desc[UR10][R12.64] ;  /* 0x0000000a0c007981 */ /* 0x0010a8000c1e1500 */
[----:B------:R-:W-:Y:S04]  /*3ad70*/  STL [R1+0x2dc], R27 ;  /* 0x0002dc1b01007387 */ /* 0x000fe80000100800 */
[----:B------:R1:W-:Y:S04]  /*3ad80*/  STL [R1+0x2c0], R26 ;  /* 0x0002c01a01007387 */ /* 0x0003e80000100800 */
[----:B------:R-:W2:Y:S04]  /*3ad90*/  LDL.64 R24, [R1+0x1078] ;  /* 0x0010780001187983 */ /* 0x000ea80000100a00 */
[----:B------:R-:W2:Y:S04]  /*3ada0*/  LDL.64 R18, [R1+0x1070] ;  /* 0x0010700001127983 */ /* 0x000ea80000100a00 */
[----:B-1----:R-:W2:Y:S04]  /*3adb0*/  LDL.64 R26, [R1+0x1080] ;  /* 0x00108000011a7983 */ /* 0x002ea80000100a00 */
[----:B------:R-:W-:Y:S04]  /*3adc0*/  STL [R1+0x2d8], R5 ;  /* 0x0002d80501007387 */ /* 0x000fe80000100800 */
[----:B------:R-:W-:Y:S04]  /*3add0*/  STL [R1+0x2d0], R7 ;  /* 0x0002d00701007387 */ /* 0x000fe80000100800 */
[----:B------:R4:W-:Y:S02]  /*3ade0*/  STL [R1+0x2d4], R6 ;  /* 0x0002d40601007387 */ /* 0x0009e40000100800 */
[----:B----4-:R-:W-:-:S04]  /*3adf0*/  IMAD.WIDE R6, R2, 0x2, R14 ;  /* 0x0000000202067825 */ /* 0x010fc800078e020e */
[----:B------:R-:W-:-:S04]  /*3ae00*/  IMAD.WIDE R8, R2, 0x2, R8 ;  /* 0x0000000202087825 */ /* 0x000fc800078e0208 */
[C---:B---3--:R-:W-:Y:S01]  /*3ae10*/  IMAD.WIDE R10, R2.reuse, 0x2, R22 ;  /* 0x00000002020a7825 */ /* 0x048fe200078e0216 */
[----:B------:R-:W3:Y:S04]  /*3ae20*/  LDL.64 R14, [R1+0x1060] ;  /* 0x00106000010e7983 */ /* 0x000ee80000100a00 */
[----:B------:R-:W4:Y:S04]  /*3ae30*/  LDG.E.U16 R7, desc[UR10][R6.64] ;  /* 0x0000000a06077981 */ /* 0x000f28000c1e1500 */
[----:B------:R-:W3:Y:S01]  /*3ae40*/  LDG.E.U16 R9, desc[UR10][R8.64] ;  /* 0x0000000a08097981 */ /* 0x000ee2000c1e1500 */
[----:B------:R-:W-:-:S03]  /*3ae50*/  IMAD.WIDE R4, R2, 0x2, R16 ;  /* 0x0000000202047825 */ /* 0x000fc600078e0210 */
[----:B------:R-:W3:Y:S04]  /*3ae60*/  LDL.64 R16, [R1+0x1068] ;  /* 0x0010680001107983 */ /* 0x000ee80000100a00 */
[----:B------:R-:W4:Y:S01]  /*3ae70*/  LDG.E.U16 R5, desc[UR10][R4.64] ;  /* 0x0000000a04057981 */ /* 0x000f22000c1e1500 */
[----:B0-----:R-:W-:-:S03]  /*3ae80*/  IMAD.WIDE R12, R2, 0x2, R20 ;  /* 0x00000002020c7825 */ /* 0x001fc600078e0214 */
[----:B--2---:R0:W-:Y:S04]  /*3ae90*/  STL [R1+0x2cc], R3 ;  /* 0x0002cc0301007387 */ /* 0x0041e80000100800 */
[----:B0-----:R0:W2:Y:S04]  /*3aea0*/  LDG.E.U16 R3, desc[UR10][R10.64] ;  /* 0x0000000a0a037981 */ /* 0x0010a8000c1e1500 */
[----:B------:R1:W-:Y:S04]  /*3aeb0*/  STL [R1+0x2c8], R0 ;  /* 0x0002c80001007387 */ /* 0x0003e80000100800 */
[----:B------:R-:W2:Y:S04]  /*3aec0*/  LDL.64 R22, [R1+0x1058] ;  /* 0x0010580001167983 */ /* 0x000ea80000100a00 */
[----:B------:R-:W2:Y:S04]  /*3aed0*/  LDL.64 R20, [R1+0x1050] ;  /* 0x0010500001147983 */ /* 0x000ea80000100a00 */
[----:B-1----:R1:W2:Y:S04]  /*3aee0*/  LDG.E.U16 R0, desc[UR10][R12.64] ;  /* 0x0000000a0c007981 */ /* 0x0022a8000c1e1500 */
[----:B----4-:R4:W-:Y:S04]  /*3aef0*/  STL [R1+0x2a4], R5 ;  /* 0x0002a40501007387 */ /* 0x0109e80000100800 */
[----:B------:R-:W-:Y:S04]  /*3af00*/  STL [R1+0x2a0], R7 ;  /* 0x0002a00701007387 */ /* 0x000fe80000100800 */
[----:B---3--:R3:W-:Y:S01]  /*3af10*/  STL [R1+0x2bc], R9 ;  /* 0x0002bc0901007387 */ /* 0x0087e20000100800 */
[----:B----4-:R-:W-:-:S04]  /*3af20*/  IMAD.WIDE R4, R2, 0x2, R26 ;  /* 0x0000000202047825 */ /* 0x010fc800078e021a */
[----:B---3--:R-:W-:-:S04]  /*3af30*/  IMAD.WIDE R8, R2, 0x2, R18 ;  /* 0x0000000202087825 */ /* 0x008fc800078e0212 */
[C---:B------:R-:W-:Y:S01]  /*3af40*/  IMAD.WIDE R6, R2.reuse, 0x2, R24 ;  /* 0x0000000202067825 */ /* 0x040fe200078e0218 */
[----:B------:R-:W3:Y:S04]  /*3af50*/  LDL.64 R18, [R1+0x1038] ;  /* 0x0010380001127983 */ /* 0x000ee80000100a00 */
[----:B------:R-:W4:Y:S04]  /*3af60*/  LDG.E.U16 R5, desc[UR10][R4.64] ;  /* 0x0000000a04057981 */ /* 0x000f28000c1e1500 */
[----:B------:R-:W3:Y:S04]  /*3af70*/  LDG.E.U16 R27, desc[UR10][R8.64] ;  /* 0x0000000a081b7981 */ /* 0x000ee8000c1e1500 */
[----:B------:R2:W3:Y:S01]  /*3af80*/  LDG.E.U16 R26, desc[UR10][R6.64] ;  /* 0x0000000a061a7981 */ /* 0x0004e2000c1e1500 */
[----:B0-----:R-:W-:-:S03]  /*3af90*/  IMAD.WIDE R10, R2, 0x2, R16 ;  /* 0x00000002020a7825 */ /* 0x001fc600078e0210 */
[----:B------:R-:W3:Y:S04]  /*3afa0*/  LDL.64 R24, [R1+0x1040] ;  /* 0x0010400001187983 */ /* 0x000ee80000100a00 */
[----:B------:R-:W3:Y:S01]  /*3afb0*/  LDL.64 R8, [R1+0x1048] ;  /* 0x0010480001087983 */ /* 0x000ee20000100a00 */
[----:B-1----:R-:W-:-:S03]  /*3afc0*/  IMAD.WIDE R12, R2, 0x2, R14 ;  /* 0x00000002020c7825 */ /* 0x002fc600078e020e */
[----:B------:R-:W3:Y:S04]  /*3afd0*/  LDL.64 R14, [R1+0x1030] ;  /* 0x00103000010e7983 */ /* 0x000ee80000100a00 */
[----:B--2---:R0:W-:Y:S04]  /*3afe0*/  STL [R1+0x2b8], R3 ;  /* 0x0002b80301007387 */ /* 0x0041e80000100800 */
[----:B------:R-:W2:Y:S04]  /*3aff0*/  LDL.64 R16, [R1+0x1028] ;  /* 0x0010280001107983 */ /* 0x000ea80000100a00 */
[----:B0-----:R-:W2:Y:S04]  /*3b000*/  LDG.E.U16 R3, desc[UR10][R10.64] ;  /* 0x0000000a0a037981 */ /* 0x001ea8000c1e1500 */
[----:B------:R0:W-:Y:S04]  /*3b010*/  STL [R1+0x2b4], R0 ;  /* 0x0002b40001007387 */ /* 0x0001e80000100800 */
[----:B0-----:R3:W2:Y:S01]  /*3b020*/  LDG.E.U16 R0, desc[UR10][R12.64] ;  /* 0x0000000a0c007981 */ /* 0x0016a2000c1e1500 */
[----:B------:R-:W-:-:S03]  /*3b030*/  IMAD.WIDE R6, R2, 0x2, R20 ;  /* 0x0000000202067825 */ /* 0x000fc600078e0214 */
[----:B----4-:R0:W-:Y:S01]  /*3b040*/  STL [R1+0x2b0], R5 ;  /* 0x0002b00501007387 */ /* 0x0101e20000100800 */
[----:B---3--:R-:W-:-:S03]  /*3b050*/  IMAD.WIDE R12, R2, 0x2, R18 ;  /* 0x00000002020c7825 */ /* 0x008fc600078e0212 */
[----:B------:R-:W3:Y:S04]  /*3b060*/  LDG.E.U16 R19, desc[UR10][R6.64] ;  /* 0x0000000a06137981 */ /* 0x000ee8000c1e1500 */
[----:B------:R-:W-:Y:S01]  /*3b070*/  STL [R1+0x2a8], R27 ;  /* 0x0002a81b01007387 */ /* 0x000fe20000100800 */
[----:B0-----:R-:W-:-:S04]  /*3b080*/  IMAD.WIDE R4, R2, 0x2, R22 ;  /* 0x0000000202047825 */ /* 0x001fc800078e0216 */
[C---:B------:R-:W-:Y:S01]  /*3b090*/  IMAD.WIDE R8, R2.reuse, 0x2, R8 ;  /* 0x0000000202087825 */ /* 0x040fe200078e0208 */
[----:B------:R0:W-:Y:S04]  /*3b0a0*/  STL [R1+0x2ac], R26 ;  /* 0x0002ac1a01007387 */ /* 0x0001e80000100800 */
[----:B------:R1:W4:Y:S01]  /*3b0b0*/  LDG.E.U16 R18, desc[UR10][R4.64] ;  /* 0x0000000a04127981 */ /* 0x000322000c1e1500 */
[----:B------:R-:W-:-:S03]  /*3b0c0*/  IMAD.WIDE R10, R2, 0x2, R24 ;  /* 0x00000002020a7825 */ /* 0x000fc600078e0218 */
[----:B------:R-:W4:Y:S04]  /*3b0d0*/  LDL.64 R22, [R1+0x1018] ;  /* 0x0010180001167983 */ /* 0x000f280000100a00 */
[----:B------:R-:W4:Y:S04]  /*3b0e0*/  LDL.64 R20, [R1+0x1010] ;  /* 0x0010100001147983 */ /* 0x000f280000100a00 */
[----:B------:R-:W4:Y:S04]  /*3b0f0*/  LDG.E.U16 R9, desc[UR10][R8.64] ;  /* 0x0000000a08097981 */ /* 0x000f28000c1e1500 */
[----:B0-----:R-:W4:Y:S04]  /*3b100*/  LDL.64 R26, [R1+0x1020] ;  /* 0x00102000011a7983 */ /* 0x001f280000100a00 */
[----:B--2---:R0:W-:Y:S04]  /*3b110*/  STL [R1+0x284], R3 ;  /* 0x0002840301007387 */ /* 0x0041e80000100800 */
[----:B0-----:R0:W2:Y:S04]  /*3b120*/  LDG.E.U16 R3, desc[UR10][R10.64] ;  /* 0x0000000a0a037981 */ /* 0x0010a8000c1e1500 */
[----:B------:R0:W-:Y:S01]  /*3b130*/  STL [R1+0x280], R0 ;  /* 0x0002800001007387 */ /* 0x0001e20000100800 */
[----:B-1----:R-:W-:-:S03]  /*3b140*/  IMAD.WIDE R4, R2, 0x2, R14 ;  /* 0x0000000202047825 */ /* 0x002fc600078e020e */
[----:B------:R-:W2:Y:S04]  /*3b150*/  LDL.64 R14, [R1+0x1008] ;  /* 0x00100800010e7983 */ /* 0x000ea80000100a00 */
[----:B------:R-:W2:Y:S01]  /*3b160*/  LDL.64 R24, [R1+0xff8] ;  /* 0x000ff80001187983 */ /* 0x000ea20000100a00 */
[----:B------:R-:W-:-:S03]  /*3b170*/  IMAD.WIDE R6, R2, 0x2, R16 ;  /* 0x0000000202067825 */ /* 0x000fc600078e0210 */
[----:B------:R-:W2:Y:S04]  /*3b180*/  LDG.E.U16 R4, desc[UR10][R4.64] ;  /* 0x0000000a04047981 */ /* 0x000ea8000c1e1500 */
[----:B0-----:R0:W2:Y:S04]  /*3b190*/  LDG.E.U16 R0, desc[UR10][R12.64] ;  /* 0x0000000a0c007981 */ /* 0x0010a8000c1e1500 */
[----:B------:R-:W2:Y:S04]  /*3b1a0*/  LDG.E.U16 R5, desc[UR10][R6.64] ;  /* 0x0000000a06057981 */ /* 0x000ea8000c1e1500 */
[----:B---3--:R-:W-:Y:S04]  /*3b1b0*/  STL [R1+0x298], R19 ;  /* 0x0002981301007387 */ /* 0x008fe80000100800 */
[----:B----4-:R1:W-:Y:S04]  /*3b1c0*/  STL [R1+0x29c], R18 ;  /* 0x00029c1201007387 */ /* 0x0103e80000100800 */
[----:B------:R-:W3:Y:S01]  /*3b1d0*/  LDL.64 R16, [R1+0xfe8] ;  /* 0x000fe80001107983 */ /* 0x000ee20000100a00 */
[----:B------:R-:W-:-:S03]  /*3b1e0*/  IMAD.WIDE R10, R2, 0x2, R22 ;  /* 0x00000002020a7825 */ /* 0x000fc600078e0216 */
[----:B-1----:R-:W4:Y:S04]  /*3b1f0*/  LDL.64 R18, [R1+0xff0] ;  /* 0x000ff00001127983 */ /* 0x002f280000100a00 */
[----:B------:R1:W-:Y:S04]  /*3b200*/  STL [R1+0x294], R9 ;  /* 0x0002940901007387 */ /* 0x0003e80000100800 */
[----:B------:R-:W4:Y:S01]  /*3b210*/  LDL.64 R6, [R1+0x1000] ;  /* 0x0010000001067983 */ /* 0x000f220000100a00 */
[----:B-1----:R-:W-:-:S06]  /*3b220*/  IMAD.WIDE R8, R2, 0x2, R26 ;  /* 0x0000000202087825 */ /* 0x002fcc00078e021a */
[----:B------:R-:W4:Y:S01]  /*3b230*/  LDG.E.U16 R9, desc[UR10][R8.64] ;  /* 0x0000000a08097981 */ /* 0x000f22000c1e1500 */
[----:B0-----:R-:W-:-:S03]  /*3b240*/  IMAD.WIDE R12, R2, 0x2, R20 ;  /* 0x00000002020c7825 */ /* 0x001fc600078e0214 */
[----:B--2---:R0:W-:Y:S04]  /*3b250*/  STL [R1+0x290], R3 ;  /* 0x0002900301007387 */ /* 0x0041e80000100800 */
[----:B0-----:R-:W2:Y:S04]  /*3b260*/  LDG.E.U16 R3, desc[UR10][R10.64] ;  /* 0x0000000a0a037981 */ /* 0x001ea8000c1e1500 */
[----:B------:R0:W-:Y:S04]  /*3b270*/  STL [R1+0x28c], R0 ;  /* 0x00028c0001007387 */ /* 0x0001e80000100800 */
[----:B------:R-:W2:Y:S04]  /*3b280*/  LDL.64 R26, [R1+0xfe0] ;  /* 0x000fe000011a7983 */ /* 0x000ea80000100a00 */
[----:B------:R-:W2:Y:S04]  /*3b290*/  LDL.64 R22, [R1+0xfd8] ;  /* 0x000fd80001167983 */ /* 0x000ea80000100a00 */
[----:B------:R-:W2:Y:S04]  /*3b2a0*/  LDL.64 R20, [R1+0xfd0] ;  /* 0x000fd00001147983 */ /* 0x000ea80000100a00 */
[----:B0-----:R3:W2:Y:S04]  /*3b2b0*/  LDG.E.U16 R0, desc[UR10][R12.64] ;  /* 0x0000000a0c007981 */ /* 0x0016a8000c1e1500 */
[----:B------:R-:W-:Y:S04]  /*3b2c0*/  STL [R1+0x264], R5 ;  /* 0x0002640501007387 */ /* 0x000fe80000100800 */
[----:B------:R0:W-:Y:S02]  /*3b2d0*/  STL [R1+0x288], R4 ;  /* 0x0002880401007387 */ /* 0x0001e40000100800 */
[----:B0-----:R-:W-:-:S02]  /*3b2e0*/  IMAD.WIDE R4, R2, 0x2, R14 ;  /* 0x0000000202047825 */ /* 0x001fc400078e020e */
[----:B------:R-:W2:Y:S02]  /*3b2f0*/  LDL.64 R14, [R1+0xfc8] ;  /* 0x000fc800010e7983 */ /* 0x000ea40000100a00 */
[----:B---3--:R-:W-:-:S04]  /*3b300*/  IMAD.WIDE R12, R2, 0x2, R16 ;  /* 0x00000002020c7825 */ /* 0x008fc800078e0210 */
[----:B----4-:R-:W-:-:S04]  /*3b310*/  IMAD.WIDE R6, R2, 0x2, R6 ;  /* 0x0000000202067825 */ /* 0x010fc800078e0206 */
[C---:B------:R-:W-:Y:S01]  /*3b320*/  IMAD.WIDE R10, R2.reuse, 0x2, R18 ;  /* 0x00000002020a7825 */ /* 0x040fe200078e0212 */
[----:B------:R0:W-:Y:S03]  /*3b330*/  STL [R1+0x260], R9 ;  /* 0x0002600901007387 */ /* 0x0001e60000100800 */
[C---:B0-----:R-:W-:Y:S01]  /*3b340*/  IMAD.WIDE R8, R2.reuse, 0x2, R24 ;  /* 0x0000000202087825 */ /* 0x041fe200078e0218 */
[----:B--2---:R0:W-:Y:S04]  /*3b350*/  STL [R1+0x27c], R3 ;  /* 0x00027c0301007387 */ /* 0x0041e80000100800 */
[----:B------:R-:W2:Y:S04]  /*3b360*/  LDL.64 R16, [R1+0xfc0] ;  /* 0x000fc00001107983 */ /* 0x000ea80000100a00 */
[----:B------:R-:W3:Y:S04]  /*3b370*/  LDL.64 R24, [R1+0xfb8] ;  /* 0x000fb80001187983 */ /* 0x000ee80000100a00 */
[----:B0-----:R-:W4:Y:S04]  /*3b380*/  LDG.E.U16 R3, desc[UR10][R4.64] ;  /* 0x0000000a04037981 */ /* 0x001f28000c1e1500 */
[----:B------:R0:W-:Y:S04]  /*3b390*/  STL [R1+0x278], R0 ;  /* 0x0002780001007387 */ /* 0x0001e80000100800 */
[----:B------:R-:W3:Y:S04]  /*3b3a0*/  LDL.64 R18, [R1+0xfb0] ;  /* 0x000fb00001127983 */ /* 0x000ee80000100a00 */
[----:B------:R-:W2:Y:S04]  /*3b3b0*/  LDG.E.U16 R5, desc[UR10][R8.64] ;  /* 0x0000000a08057981 */ /* 0x000ea8000c1e1500 */
[----:B------:R1:W3:Y:S04]  /*3b3c0*/  LDG.E.U16 R4, desc[UR10][R6.64] ;  /* 0x0000000a06047981 */ /* 0x0002e8000c1e1500 */
[----:B0-----:R0:W3:Y:S01]  /*3b3d0*/  LDG.E.U16 R0, desc[UR10][R10.64] ;  /* 0x0000000a0a007981 */ /* 0x0010e2000c1e1500 */
[----:B-1----:R-:W-:-:S04]  /*3b3e0*/  IMAD.WIDE R6, R2, 0x2, R22 ;  /* 0x0000000202067825 */ /* 0x002fc800078e0216 */
[----:B0-----:R-:W-:-:S04]  /*3b3f0*/  IMAD.WIDE R10, R2, 0x2, R26 ;  /* 0x00000002020a7825 */ /* 0x001fc800078e021a */
[C---:B------:R-:W-:Y:S01]  /*3b400*/  IMAD.WIDE R8, R2.reuse, 0x2, R20 ;  /* 0x0000000202087825 */ /* 0x040fe200078e0214 */
[----:B------:R-:W3:Y:S04]  /*3b410*/  LDG.E.U16 R26, desc[UR10][R6.64] ;  /* 0x0000000a061a7981 */ /* 0x000ee8000c1e1500 */
[----:B------:R-:W3:Y:S04]  /*3b420*/  LDG.E.U16 R11, desc[UR10][R10.64] ;  /* 0x0000000a0a0b7981 */ /* 0x000ee8000c1e1500 */
[----:B------:R0:W3:Y:S04]  /*3b430*/  LDG.E.U16 R27, desc[UR10][R8.64] ;  /* 0x0000000a081b7981 */ /* 0x0000e8000c1e1500 */
[----:B----4-:R1:W-:Y:S04]  /*3b440*/  STL [R1+0x274], R3 ;  /* 0x0002740301007387 */ /* 0x0103e80000100800 */
[----:B------:R-:W4:Y:S04]  /*3b450*/  LDL.64 R22, [R1+0xfa8] ;  /* 0x000fa80001167983 */ /* 0x000f280000100a00 */
[----:B--2---:R-:W-:Y:S04]  /*3b460*/  STL [R1+0x26c], R5 ;  /* 0x00026c0501007387 */ /* 0x004fe80000100800 */
[----:B---3--:R2:W-:Y:S04]  /*3b470*/  STL [R1+0x270], R4 ;  /* 0x0002700401007387 */ /* 0x0085e80000100800 */
[----:B-1----:R-:W3:Y:S04]  /*3b480*/  LDG.E.U16 R3, desc[UR10][R12.64] ;  /* 0x0000000a0c037981 */ /* 0x002ee8000c1e1500 */
[----:B------:R-:W3:Y:S01]  /*3b490*/  LDL.64 R20, [R1+0xf98] ;  /* 0x000f980001147983 */ /* 0x000ee20000100a00 */
[----:B--2---:R-:W-:-:S03]  /*3b4a0*/  IMAD.WIDE R4, R2, 0x2, R14 ;  /* 0x0000000202047825 */ /* 0x004fc600078e020e */
[----:B------:R-:W2:Y:S04]  /*3b4b0*/  LDL.64 R14, [R1+0xfa0] ;  /* 0x000fa000010e7983 */ /* 0x000ea80000100a00 */
[----:B------:R1:W-:Y:S01]  /*3b4c0*/  STL [R1+0x268], R0 ;  /* 0x0002680001007387 */ /* 0x0003e20000100800 */
[----:B0-----:R-:W-:-:S03]  /*3b4d0*/  IMAD.WIDE R8, R2, 0x2, R16 ;  /* 0x0000000202087825 */ /* 0x001fc600078e0210 */
[----:B------:R-:W2:Y:S04]  /*3b4e0*/  LDL.64 R12, [R1+0xf88] ;  /* 0x000f8800010c7983 */ /* 0x000ea80000100a00 */
[----:B------:R-:W2:Y:S01]  /*3b4f0*/  LDL.64 R16, [R1+0xf90] ;  /* 0x000f900001107983 */ /* 0x000ea20000100a00 */
[----:B------:R-:W-:-:S03]  /*3b500*/  IMAD.WIDE R6, R2, 0x2, R24 ;  /* 0x0000000202067825 */ /* 0x000fc600078e0218 */
[----:B------:R-:W2:Y:S04]  /*3b510*/  LDG.E.U16 R24, desc[UR10][R8.64] ;  /* 0x0000000a08187981 */ /* 0x000ea8000c1e1500 */
[----:B------:R-:W2:Y:S04]  /*3b520*/  LDG.E.U16 R25, desc[UR10][R6.64] ;  /* 0x0000000a06197981 */ /* 0x000ea8000c1e1500 */
[----:B-1----:R0:W2:Y:S02]  /*3b530*/  LDG.E.U16 R0, desc[UR10][R4.64] ;  /* 0x0000000a04007981 */ /* 0x0020a4000c1e1500 */
[----:B0-----:R-:W-:-:S02]  /*3b540*/  IMAD.WIDE R4, R2, 0x2, R18 ;  /* 0x0000000202047825 */ /* 0x001fc400078e0212 */
[----:B------:R-:W2:Y:S02]  /*3b550*/  LDL.64 R18, [R1+0xf80] ;  /* 0x000f800001127983 */ /* 0x000ea40000100a00 */
[----:B----4-:R-:W-:-:S05]  /*3b560*/  IMAD.WIDE R8, R2, 0x2, R22 ;  /* 0x0000000202087825 */ /* 0x010fca00078e0216 */
[----:B------:R-:W4:Y:S04]  /*3b570*/  LDG.E.U16 R22, desc[UR10][R8.64] ;  /* 0x0000000a08167981 */ /* 0x000f28000c1e1500 */
[----:B---3--:R0:W-:Y:S04]  /*3b580*/  STL [R1+0x20c], R3 ;  /* 0x00020c0301007387 */ /* 0x0081e80000100800 */
[----:B------:R1:W-:Y:S04]  /*3b590*/  STL [R1+0x22c], R11 ;  /* 0x00022c0b01007387 */ /* 0x0003e80000100800 */
[----:B0-----:R0:W3:Y:S01]  /*3b5a0*/  LDG.E.U16 R3, desc[UR10][R4.64] ;  /* 0x0000000a04037981 */ /* 0x0010e2000c1e1500 */
[----:B--2---:R-:W-:-:S03]  /*3b5b0*/  IMAD.WIDE R6, R2, 0x2, R14 ;  /* 0x0000000202067825 */ /* 0x004fc600078e020e */
[----:B-1----:R-:W2:Y:S04]  /*3b5c0*/  LDL.64 R10, [R1+0xf78] ;  /* 0x000f7800010a7983 */ /* 0x002ea80000100a00 */
[----:B------:R-:W4:Y:S04]  /*3b5d0*/  LDL.64 R14, [R1+0xf70] ;  /* 0x000f7000010e7983 */ /* 0x000f280000100a00 */
[----:B------:R1:W3:Y:S01]  /*3b5e0*/  LDG.E.U16 R23, desc[UR10][R6.64] ;  /* 0x0000000a06177981 */ /* 0x0002e2000c1e1500 */
[----:B0-----:R-:W-:-:S03]  /*3b5f0*/  IMAD.WIDE R4, R2, 0x2, R20 ;  /* 0x0000000202047825 */ /* 0x001fc600078e0214 */
[----:B------:R-:W3:Y:S04]  /*3b600*/  LDL.64 R20, [R1+0xf68] ;  /* 0x000f680001147983 */ /* 0x000ee80000100a00 */
[----:B------:R0:W-:Y:S01]  /*3b610*/  STL [R1+0x25c], R26 ;  /* 0x00025c1a01007387 */ /* 0x0001e20000100800 */
[----:B-1----:R-:W-:-:S03]  /*3b620*/  IMAD.WIDE R6, R2, 0x2, R12 ;  /* 0x0000000202067825 */ /* 0x002fc600078e020c */
[----:B------:R-:W3:Y:S04]  /*3b630*/  LDL.64 R12, [R1+0xf58] ;  /* 0x000f5800010c7983 */ /* 0x000ee80000100a00 */
[----:B0-----:R0:W3:Y:S02]  /*3b640*/  LDG.E.U16 R26, desc[UR10][R4.64] ;  /* 0x0000000a041a7981 */ /* 0x0010e4000c1e1500 */
[C---:B0-----:R-:W-:Y:S02]  /*3b650*/  IMAD.WIDE R4, R2.reuse, 0x2, R16 ;  /* 0x0000000202047825 */ /* 0x041fe400078e0210 */
[----:B------:R-:W3:Y:S02]  /*3b660*/  LDL.64 R16, [R1+0xf60] ;  /* 0x000f600001107983 */ /* 0x000ee40000100a00 */
[----:B------:R-:W-:-:S02]  /*3b670*/  IMAD.WIDE R8, R2, 0x2, R18 ;  /* 0x0000000202087825 */ /* 0x000fc400078e0212 */
[----:B------:R-:W3:Y:S04]  /*3b680*/  LDL.64 R18, [R1+0xf50] ;  /* 0x000f500001127983 */ /* 0x000ee80000100a00 */
[----:B------:R0:W-:Y:S04]  /*3b690*/  STL [R1+0x254], R27 ;  /* 0x0002541b01007387 */ /* 0x0001e80000100800 */
[----:B------:R1:W-:Y:S04]  /*3b6a0*/  STL [R1+0x258], R0 ;  /* 0x0002580001007387 */ /* 0x0003e80000100800 */
[----:B------:R1:W-:Y:S04]  /*3b6b0*/  STL [R1+0x248], R24 ;  /* 0x0002481801007387 */ /* 0x0003e80000100800 */
[----:B0-----:R2:W3:Y:S04]  /*3b6c0*/  LDG.E.U16 R27, desc[UR10][R4.64] ;  /* 0x0000000a041b7981 */ /* 0x0014e8000c1e1500 */
[----:B-1----:R4:W3:Y:S04]  /*3b6d0*/  LDG.E.U16 R0, desc[UR10][R6.64] ;  /* 0x0000000a06007981 */ /* 0x0028e8000c1e1500 */
[----:B------:R3:W3:Y:S01]  /*3b6e0*/  LDG.E.U16 R24, desc[UR10][R8.64] ;  /* 0x0000000a08187981 */ /* 0x0006e2000c1e1500 */
[----:B--2---:R-:W-:-:S04]  /*3b6f0*/  IMAD.WIDE R4, R2, 0x2, R10 ;  /* 0x0000000202047825 */ /* 0x004fc800078e020a */
[C---:B----4-:R-:W-:Y:S01]  /*3b700*/  IMAD.WIDE R6, R2.reuse, 0x2, R14 ;  /* 0x0000000202067825 */ /* 0x050fe200078e020e */
[----:B------:R-:W2:Y:S04]  /*3b710*/  LDL.64 R10, [R1+0xf48] ;  /* 0x000f4800010a7983 */ /* 0x000ea80000100a00 */
[----:B------:R-:W4:Y:S01]  /*3b720*/  LDL.64 R14, [R1+0xf40] ;  /* 0x000f4000010e7983 */ /* 0x000f220000100a00 */
[----:B---3--:R-:W-:-:S03]  /*3b730*/  IMAD.WIDE R8, R2, 0x2, R20 ;  /* 0x0000000202087825 */ /* 0x008fc600078e0214 */
[----:B------:R-:W3:Y:S04]  /*3b740*/  LDL.64 R20, [R1+0xf38] ;  /* 0x000f380001147983 */ /* 0x000ee80000100a00 */
[----:B------:R0:W-:Y:S04]  /*3b750*/  STL [R1+0x24c], R25 ;  /* 0x00024c1901007387 */ /* 0x0001e80000100800 */
[----:B------:R-:W-:Y:S04]  /*3b760*/  STL [R1+0x250], R3 ;  /* 0x0002500301007387 */ /* 0x000fe80000100800 */
[----:B------:R1:W-:Y:S04]  /*3b770*/  STL [R1+0x1e8], R22 ;  /* 0x0001e81601007387 */ /* 0x0003e80000100800 */
[----:B0-----:R0:W3:Y:S04]  /*3b780*/  LDG.E.U16 R25, desc[UR10][R4.64] ;  /* 0x0000000a04197981 */ /* 0x0010e8000c1e1500 */
[----:B-1----:R1:W3:Y:S04]  /*3b790*/  LDG.E.U16 R22, desc[UR10][R8.64] ;  /* 0x0000000a08167981 */ /* 0x0022e8000c1e1500 */
[----:B------:R1:W3:Y:S01]  /*3b7a0*/  LDG.E.U16 R3, desc[UR10][R6.64] ;  /* 0x0000000a06037981 */ /* 0x0002e2000c1e1500 */
[----:B0-----:R-:W-:-:S04]  /*3b7b0*/  IMAD.WIDE R4, R2, 0x2, R12 ;  /* 0x0000000202047825 */ /* 0x001fc800078e020c */
[C---:B-1----:R-:W-:Y:S01]  /*3b7c0*/  IMAD.WIDE R8, R2.reuse, 0x2, R16 ;  /* 0x0000000202087825 */ /* 0x042fe200078e0210 */
[----:B------:R-:W3:Y:S04]  /*3b7d0*/  LDL.64 R12, [R1+0xf28] ;  /* 0x000f2800010c7983 */ /* 0x000ee80000100a00 */
[----:B------:R-:W3:Y:S01]  /*3b7e0*/  LDL.64 R16, [R1+0xf30] ;  /* 0x000f300001107983 */ /* 0x000ee20000100a00 */
[----:B------:R-:W-:-:S03]  /*3b7f0*/  IMAD.WIDE R6, R2, 0x2, R18 ;  /* 0x0000000202067825 */ /* 0x000fc600078e0212 */
[----:B------:R-:W3:Y:S04]  /*3b800*/  LDL.64 R18, [R1+0xf20] ;  /* 0x000f200001127983 */ /* 0x000ee80000100a00 */
[----:B------:R0:W-:Y:S04]  /*3b810*/  STL [R1+0x228], R23 ;  /* 0x0002281701007387 */ /* 0x0001e80000100800 */
[----:B------:R1:W-:Y:S04]  /*3b820*/  STL [R1+0x244], R26 ;  /* 0x0002441a01007387 */ /* 0x0003e80000100800 */
[----:B0-----:R-:W3:Y:S04]  /*3b830*/  LDG.E.U16 R23, desc[UR10][R8.64] ;  /* 0x0000000a08177981 */ /* 0x001ee8000c1e1500 */
[----:B-1----:R2:W3:Y:S04]  /*3b840*/  LDG.E.U16 R26, desc[UR10][R4.64] ;  /* 0x0000000a041a7981 */ /* 0x0024e8000c1e1500 */
[----:B------:R0:W-:Y:S04]  /*3b850*/  STL [R1+0x240], R27 ;  /* 0x0002401b01007387 */ /* 0x0001e80000100800 */
[----:B0-----:R4:W3:Y:S01]  /*3b860*/  LDG.E.U16 R27, desc[UR10][R6.64] ;  /* 0x0000000a061b7981 */ /* 0x0018e2000c1e1500 */
[----:B--2---:R-:W-:-:S04]  /*3b870*/  IMAD.WIDE R4, R2, 0x2, R10 ;  /* 0x0000000202047825 */ /* 0x004fc800078e020a */
[C---:B----4-:R-:W-:Y:S01]  /*3b880*/  IMAD.WIDE R6, R2.reuse, 0x2, R14 ;  /* 0x0000000202067825 */ /* 0x050fe200078e020e */
[----:B------:R-:W2:Y:S04]  /*3b890*/  LDL.64 R10, [R1+0xf18] ;  /* 0x000f1800010a7983 */ /* 0x000ea80000100a00 */
[----:B------:R-:W4:Y:S04]  /*3b8a0*/  LDL.64 R14, [R1+0xf10] ;  /* 0x000f1000010e7983 */ /* 0x000f280000100a00 */
[----:B------:R0:W-:Y:S01]  /*3b8b0*/  STL [R1+0x23c], R0 ;  /* 0x00023c0001007387 */ /* 0x0001e20000100800 */
[----:B---3--:R-:W-:-:S03]  /*3b8c0*/  IMAD.WIDE R8, R2, 0x2, R20 ;  /* 0x0000000202087825 */ /* 0x008fc600078e0214 */
[----:B------:R-:W3:Y:S04]  /*3b8d0*/  LDL.64 R20, [R1+0xf08] ;  /* 0x000f080001147983 */ /* 0x000ee80000100a00 */
[----:B------:R1:W-:Y:S04]  /*3b8e0*/  STL [R1+0x238], R24 ;  /* 0x0002381801007387 */ /* 0x0003e80000100800 */
[----:B0-----:R-:W3:Y:S04]  /*3b8f0*/  LDG.E.U16 R0, desc[UR10][R4.64] ;  /* 0x0000000a04007981 */ /* 0x001ee8000c1e1500 */
[----:B------:R0:W-:Y:S04]  /*3b900*/  STL [R1+0x234], R25 ;  /* 0x0002341901007387 */ /* 0x0001e80000100800 */
[----:B-1----:R1:W3:Y:S04]  /*3b910*/  LDG.E.U16 R24, desc[UR10][R6.64] ;  /* 0x0000000a06187981 */ /* 0x0022e8000c1e1500 */
[----:B0-----:R0:W3:Y:S01]  /*3b920*/  LDG.E.U16 R25, desc[UR10][R8.64] ;  /* 0x0000000a08197981 */ /* 0x0010e2000c1e1500 */
[----:B-1----:R-:W-:-:S03]  /*3b930*/  IMAD.WIDE R6, R2, 0x2, R16 ;  /* 0x0000000202067825 */ /* 0x002fc600078e0210 */
[----:B------:R-:W3:Y:S01]  /*3b940*/  LDL.64 R16, [R1+0xf00] ;  /* 0x000f000001107983 */ /* 0x000ee20000100a00 */
[----:B0-----:R-:W-:-:S03]  /*3b950*/  IMAD.WIDE R8, R2, 0x2, R12 ;  /* 0x0000000202087825 */ /* 0x001fc600078e020c */
[----:B------:R-:W3:Y:S04]  /*3b960*/  LDL.64 R12, [R1+0xef8] ;  /* 0x000ef800010c7983 */ /* 0x000ee80000100a00 */
[----:B------:R0:W-:Y:S01]  /*3b970*/  STL [R1+0x230], R3 ;  /* 0x0002300301007387 */ /* 0x0001e20000100800 */
[----:B------:R-:W-:-:S03]  /*3b980*/  IMAD.WIDE R4, R2, 0x2, R18 ;  /* 0x0000000202047825 */ /* 0x000fc600078e0212 */
[----:B------:R-:W-:Y:S04]  /*3b990*/  STL [R1+0x208], R23 ;  /* 0x0002081701007387 */ /* 0x000fe80000100800 */
[----:B------:R1:W-:Y:S04]  /*3b9a0*/  STL [R1+0x1c8], R22 ;  /* 0x0001c81601007387 */ /* 0x0003e80000100800 */
[----:B0-----:R-:W3:Y:S04]  /*3b9b0*/  LDG.E.U16 R3, desc[UR10][R6.64] ;  /* 0x0000000a06037981 */ /* 0x001ee8000c1e1500 */
[----:B-1----:R-:W3:Y:S04]  /*3b9c0*/  LDL.64 R22, [R1+0xef0] ;  /* 0x000ef00001167983 */ /* 0x002ee80000100a00 */
[----:B------:R0:W-:Y:S04]  /*3b9d0*/  STL [R1+0x224], R26 ;  /* 0x0002241a01007387 */ /* 0x0001e80000100800 */
[----:B------:R1:W-:Y:S04]  /*3b9e0*/  STL [R1+0x220], R27 ;  /* 0x0002201b01007387 */ /* 0x0003e80000100800 */
[----:B------:R-:W3:Y:S04]  /*3b9f0*/  LDL.64 R18, [R1+0xee0] ;  /* 0x000ee00001127983 */ /* 0x000ee80000100a00 */
[----:B0-----:R-:W3:Y:S04]  /*3ba00*/  LDG.E.U16 R26, desc[UR10][R8.64] ;  /* 0x0000000a081a7981 */ /* 0x001ee8000c1e1500 */
[----:B-1----:R2:W3:Y:S02]  /*3ba10*/  LDG.E.U16 R27, desc[UR10][R4.64] ;  /* 0x0000000a041b7981 */ /* 0x0024e4000c1e1500 */
[----:B--2---:R-:W-:-:S04]  /*3ba20*/  IMAD.WIDE R4, R2, 0x2, R10 ;  /* 0x0000000202047825 */ /* 0x004fc800078e020a */
[C---:B----4-:R-:W-:Y:S01]  /*3ba30*/  IMAD.WIDE R6, R2.reuse, 0x2, R14 ;  /* 0x0000000202067825 */ /* 0x050fe200078e020e */
[----:B------:R-:W2:Y:S04]  /*3ba40*/  LDL.64 R10, [R1+0xee8] ;  /* 0x000ee800010a7983 */ /* 0x000ea80000100a00 */
[----:B------:R-:W4:Y:S04]  /*3ba50*/  LDL.64 R14, [R1+0xed8] ;  /* 0x000ed800010e7983 */ /* 0x000f280000100a00 */
[----:B---3--:R0:W-:Y:S04]  /*3ba60*/  STL [R1+0x21c], R0 ;  /* 0x00021c0001007387 */ /* 0x0081e80000100800 */
[----:B------:R1:W-:Y:S04]  /*3ba70*/  STL [R1+0x218], R24 ;  /* 0x0002181801007387 */ /* 0x0003e80000100800 */
[----:B0-----:R0:W3:Y:S04]  /*3ba80*/  LDG.E.U16 R0, desc[UR10][R4.64] ;  /* 0x0000000a04007981 */ /* 0x0010e8000c1e1500 */
[----:B------:R0:W-:Y:S04]  /*3ba90*/  STL [R1+0x214], R25 ;  /* 0x0002141901007387 */ /* 0x0001e80000100800 */
[----:B-1----:R1:W3:Y:S01]  /*3baa0*/  LDG.E.U16 R24, desc[UR10][R6.64] ;  /* 0x0000000a06187981 */ /* 0x0022e2000c1e1500 */
[----:B0-----:R-:W-:-:S03]  /*3bab0*/  IMAD.WIDE R4, R2, 0x2, R16 ;  /* 0x0000000202047825 */ /* 0x001fc600078e0210 */
[----:B------:R-:W3:Y:S01]  /*3bac0*/  LDL.64 R16, [R1+0xed0] ;  /* 0x000ed00001107983 */ /* 0x000ee20000100a00 */
[----:B-1----:R-:W-:-:S03]  /*3bad0*/  IMAD.WIDE R6, R2, 0x2, R12 ;  /* 0x0000000202067825 */ /* 0x002fc600078e020c */
[----:B------:R-:W3:Y:S01]  /*3bae0*/  LDL.64 R12, [R1+0xec0] ;  /* 0x000ec000010c7983 */ /* 0x000ee20000100a00 */
[----:B------:R-:W-:-:S03]  /*3baf0*/  IMAD.WIDE R8, R2, 0x2, R20 ;  /* 0x0000000202087825 */ /* 0x000fc600078e0214 */
[----:B------:R-:W3:Y:S04]  /*3bb00*/  LDL.64 R20, [R1+0xec8] ;  /* 0x000ec80001147983 */ /* 0x000ee80000100a00 */
[----:B------:R0:W3:Y:S04]  /*3bb10*/  LDG.E.U16 R25, desc[UR10][R8.64] ;  /* 0x0000000a08197981 */ /* 0x0000e8000c1e1500 */
[----:B------:R1:W-:Y:S01]  /*3bb20*/  STL [R1+0x210], R3 ;  /* 0x0002100301007387 */ /* 0x0003e20000100800 */
[----:B0-----:R-:W-:-:S03]  /*3bb30*/  IMAD.WIDE R8, R2, 0x2, R22 ;  /* 0x0000000202087825 */ /* 0x001fc600078e0216 */
[----:B-1----:R0:W3:Y:S04]  /*3bb40*/  LDG.E.U16 R3, desc[UR10][R6.64] ;  /* 0x0000000a06037981 */ /* 0x0020e8000c1e1500 */
[----:B------:R-:W3:Y:S04]  /*3bb50*/  LDG.E.U16 R23, desc[UR10][R4.64] ;  /* 0x0000000a04177981 */ /* 0x000ee8000c1e1500 */
[----:B------:R1:W-:Y:S01]  /*3bb60*/  STL [R1+0x108], R26 ;  /* 0x0001081a01007387 */ /* 0x0003e20000100800 */
[----:B0-----:R-:W-:-:S03]  /*3bb70*/  IMAD.WIDE R6, R2, 0x2, R18 ;  /* 0x0000000202067825 */ /* 0x001fc600078e0212 */
[----:B-1----:R2:W3:Y:S02]  /*3bb80*/  LDG.E.U16 R26, desc[UR10][R8.64] ;  /* 0x0000000a081a7981 */ /* 0x0024e4000c1e1500 */
[----:B--2---:R-:W-:-:S04]  /*3bb90*/  IMAD.WIDE R8, R2, 0x2, R10 ;  /* 0x0000000202087825 */ /* 0x004fc800078e020a */
[C---:B----4-:R-:W-:Y:S01]  /*3bba0*/  IMAD.WIDE R4, R2.reuse, 0x2, R14 ;  /* 0x0000000202047825 */ /* 0x050fe200078e020e */
[----:B------:R-:W2:Y:S04]  /*3bbb0*/  LDL.64 R10, [R1+0xeb8] ;  /* 0x000eb800010a7983 */ /* 0x000ea80000100a00 */
[----:B------:R-:W4:Y:S04]  /*3bbc0*/  LDL.64 R14, [R1+0xeb0] ;  /* 0x000eb000010e7983 */ /* 0x000f280000100a00 */
[----:B------:R0:W-:Y:S04]  /*3bbd0*/  STL [R1+0x1ec], R27 ;  /* 0x0001ec1b01007387 */ /* 0x0001e80000100800 */
[----:B------:R-:W4:Y:S04]  /*3bbe0*/  LDL.64 R18, [R1+0xea8] ;  /* 0x000ea80001127983 */ /* 0x000f280000100a00 */
[----:B0-----:R0:W4:Y:S04]  /*3bbf0*/  LDG.E.U16 R27, desc[UR10][R8.64] ;  /* 0x0000000a081b7981 */ /* 0x001128000c1e1500 */
[----:B---3--:R1:W-:Y:S04]  /*3bc00*/  STL [R1+0x204], R0 ;  /* 0x0002040001007387 */ /* 0x0083e80000100800 */
[----:B------:R3:W-:Y:S04]  /*3bc10*/  STL [R1+0x200], R24 ;  /* 0x0002001801007387 */ /* 0x0007e80000100800 */
[----:B-1----:R-:W4:Y:S04]  /*3bc20*/  LDG.E.U16 R0, desc[UR10][R6.64] ;  /* 0x0000000a06007981 */ /* 0x002f28000c1e1500 */
[----:B---3--:R1:W3:Y:S01]  /*3bc30*/  LDG.E.U16 R24, desc[UR10][R4.64] ;  /* 0x0000000a04187981 */ /* 0x0082e2000c1e1500 */
[----:B0-----:R-:W-:-:S03]  /*3bc40*/  IMAD.WIDE R8, R2, 0x2, R12 ;  /* 0x0000000202087825 */ /* 0x001fc600078e020c */
[----:B------:R-:W3:Y:S01]  /*3bc50*/  LDL.64 R12, [R1+0xe98] ;  /* 0x000e9800010c7983 */ /* 0x000ee20000100a00 */
[----:B-1----:R-:W-:-:S03]  /*3bc60*/  IMAD.WIDE R4, R2, 0x2, R16 ;  /* 0x0000000202047825 */ /* 0x002fc600078e0210 */
[----:B------:R-:W3:Y:S04]  /*3bc70*/  LDL.64 R16, [R1+0xea0] ;  /* 0x000ea00001107983 */ /* 0x000ee80000100a00 */
[----:B------:R0:W-:Y:S01]  /*3bc80*/  STL [R1+0x1fc], R25 ;  /* 0x0001fc1901007387 */ /* 0x0001e20000100800 */
[----:B------:R-:W-:-:S03]  /*3bc90*/  IMAD.WIDE R6, R2, 0x2, R20 ;  /* 0x0000000202067825 */ /* 0x000fc600078e0214 */
[----:B------:R1:W-:Y:S04]  /*3bca0*/  STL [R1+0x1f8], R23 ;  /* 0x0001f81701007387 */ /* 0x0003e80000100800 */
[----:B0-----:R2:W3:Y:S04]  /*3bcb0*/  LDG.E.U16 R25, desc[UR10][R4.64] ;  /* 0x0000000a04197981 */ /* 0x0014e8000c1e1500 */
[----:B-1----:R-:W3:Y:S04]  /*3bcc0*/  LDL.64 R22, [R1+0xe90] ;  /* 0x000e900001167983 */ /* 0x002ee80000100a00 */
[----:B------:R0:W-:Y:S04]  /*3bcd0*/  STL [R1+0x1f4], R3 ;  /* 0x0001f40301007387 */ /* 0x0001e80000100800 */
[----:B------:R1:W-:Y:S04]  /*3bce0*/  STL [R1+0x1f0], R26 ;  /* 0x0001f01a01007387 */ /* 0x0003e80000100800 */
[----:B------:R-:W3:Y:S04]  /*3bcf0*/  LDL.64 R20, [R1+0xe88] ;  /* 0x000e880001147983 */ /* 0x000ee80000100a00 */
[----:B0-----:R4:W3:Y:S04]  /*3bd00*/  LDG.E.U16 R3, desc[UR10][R6.64] ;  /* 0x0000000a06037981 */ /* 0x0018e8000c1e1500 */
[----:B-1----:R0:W3:Y:S01]  /*3bd10*/  LDG.E.U16 R26, desc[UR10][R8.64] ;  /* 0x0000000a081a7981 */ /* 0x0020e2000c1e1500 */
[----:B--2---:R-:W-:-:S04]  /*3bd20*/  IMAD.WIDE R4, R2, 0x2, R10 ;  /* 0x0000000202047825 */ /* 0x004fc800078e020a */
[C---:B----4-:R-:W-:Y:S01]  /*3bd30*/  IMAD.WIDE R6, R2.reuse, 0x2, R14 ;  /* 0x0000000202067825 */ /* 0x050fe200078e020e */
[----:B------:R-:W2:Y:S04]  /*3bd40*/  LDL.64 R10, [R1+0xe80] ;  /* 0x000e8000010a7983 */ /* 0x000ea80000100a00 */
[----:B------:R-:W4:Y:S01]  /*3bd50*/  LDL.64 R14, [R1+0xe78] ;  /* 0x000e7800010e7983 */ /* 0x000f220000100a00 */
[----:B0-----:R-:W-:-:S03]  /*3bd60*/  IMAD.WIDE R8, R2, 0x2, R18 ;  /* 0x0000000202087825 */ /* 0x001fc600078e0212 */
[----:B------:R0:W-:Y:S04]  /*3bd70*/  STL [R1+0xe0], R27 ;  /* 0x0000e01b01007387 */ /* 0x0001e80000100800 */
[----:B0-----:R-:W4:Y:S04]  /*3bd80*/  LDG.E.U16 R27, desc[UR10][R4.64] ;  /* 0x0000000a041b7981 */ /* 0x001f28000c1e1500 */
[----:B------:R0:W-:Y:S04]  /*3bd90*/  STL [R1+0x1cc], R0 ;  /* 0x0001cc0001007387 */ /* 0x0001e80000100800 */
[----:B---3--:R1:W-:Y:S04]  /*3bda0*/  STL [R1+0x1e4], R24 ;  /* 0x0001e41801007387 */ /* 0x0083e80000100800 */
[----:B0-----:R0:W3:Y:S04]  /*3bdb0*/  LDG.E.U16 R0, desc[UR10][R6.64] ;  /* 0x0000000a06007981 */ /* 0x0010e8000c1e1500 */
[----:B------:R-:W3:Y:S04]  /*3bdc0*/  LDL.64 R18, [R1+0xe70] ;  /* 0x000e700001127983 */ /* 0x000ee80000100a00 */
[----:B-1----:R1:W3:Y:S01]  /*3bdd0*/  LDG.E.U16 R24, desc[UR10][R8.64] ;  /* 0x0000000a08187981 */ /* 0x0022e2000c1e1500 */
[----:B0-----:R-:W-:-:S03]  /*3bde0*/  IMAD.WIDE R6, R2, 0x2, R12 ;  /* 0x0000000202067825 */ /* 0x001fc600078e020c */
[----:B------:R-:W3:Y:S01]  /*3bdf0*/  LDL.64 R12, [R1+0xe60] ;  /* 0x000e6000010c7983 */ /* 0x000ee20000100a00 */
[----:B-1----:R-:W-:-:S03]  /*3be00*/  IMAD.WIDE R8, R2, 0x2, R16 ;  /* 0x0000000202087825 */ /* 0x002fc600078e0210 */
[----:B------:R-:W3:Y:S04]  /*3be10*/  LDL.64 R16, [R1+0xe68] ;  /* 0x000e680001107983 */ /* 0x000ee80000100a00 */
[----:B------:R0:W-:Y:S01]  /*3be20*/  STL [R1+0x1e0], R25 ;  /* 0x0001e01901007387 */ /* 0x0001e20000100800 */
[----:B------:R-:W-:-:S03]  /*3be30*/  IMAD.WIDE R4, R2, 0x2, R22 ;  /* 0x0000000202047825 */ /* 0x000fc600078e0216 */
[----:B------:R-:W3:Y:S04]  /*3be40*/  LDG.E.U16 R22, desc[UR10][R6.64] ;  /* 0x0000000a06167981 */ /* 0x000ee8000c1e1500 */
[----:B0-----:R0:W3:Y:S04]  /*3be50*/  LDG.E.U16 R25, desc[UR10][R8.64] ;  /* 0x0000000a08197981 */ /* 0x0010e8000c1e1500 */
[----:B------:R4:W3:Y:S01]  /*3be60*/  LDG.E.U16 R23, desc[UR10][R4.64] ;  /* 0x0000000a04177981 */ /* 0x0008e2000c1e1500 */
[----:B0-----:R-:W-:-:S03]  /*3be70*/  IMAD.WIDE R8, R2, 0x2, R20 ;  /* 0x0000000202087825 */ /* 0x001fc600078e0214 */
[----:B------:R-:W3:Y:S01]  /*3be80*/  LDL.64 R20, [R1+0xe50] ;  /* 0x000e500001147983 */ /* 0x000ee20000100a00 */
[----:B--2---:R-:W-:-:S04]  /*3be90*/  IMAD.WIDE R6, R2, 0x2, R10 ;  /* 0x0000000202067825 */ /* 0x004fc800078e020a */
[C---:B----4-:R-:W-:Y:S01]  /*3bea0*/  IMAD.WIDE R4, R2.reuse, 0x2, R14 ;  /* 0x0000000202047825 */ /* 0x050fe200078e020e */
[----:B------:R-:W2:Y:S04]  /*3beb0*/  LDL.64 R10, [R1+0xe58] ;  /* 0x000e5800010a7983 */ /* 0x000ea80000100a00 */
[----:B------:R-:W4:Y:S04]  /*3bec0*/  LDL.64 R14, [R1+0xe48] ;  /* 0x000e4800010e7983 */ /* 0x000f280000100a00 */
[----:B------:R0:W-:Y:S04]  /*3bed0*/  STL [R1+0x1dc], R3 ;  /* 0x0001dc0301007387 */ /* 0x0001e80000100800 */
[----:B------:R1:W-:Y:S04]  /*3bee0*/  STL [R1+0x1d8], R26 ;  /* 0x0001d81a01007387 */ /* 0x0003e80000100800 */
[----:B0-----:R-:W4:Y:S04]  /*3bef0*/  LDG.E.U16 R3, desc[UR10][R8.64] ;  /* 0x0000000a08037981 */ /* 0x001f28000c1e1500 */
[----:B-1----:R3:W4:Y:S04]  /*3bf00*/  LDG.E.U16 R26, desc[UR10][R6.64] ;  /* 0x0000000a061a7981 */ /* 0x002728000c1e1500 */
[----:B------:R0:W-:Y:S04]  /*3bf10*/  STL [R1+0x1d4], R27 ;  /* 0x0001d41b01007387 */ /* 0x0001e80000100800 */
[----:B0-----:R0:W4:Y:S01]  /*3bf20*/  LDG.E.U16 R27, desc[UR10][R4.64] ;  /* 0x0000000a041b7981 */ /* 0x001122000c1e1500 */
[----:B---3--:R-:W-:-:S03]  /*3bf30*/  IMAD.WIDE R6, R2, 0x2, R18 ;  /* 0x0000000202067825 */ /* 0x008fc600078e0212 */
[----:B------:R-:W3:Y:S01]  /*3bf40*/  LDL.64 R18, [R1+0xe30] ;  /* 0x000e300001127983 */ /* 0x000ee20000100a00 */
[----:B0-----:R-:W-:-:S03]  /*3bf50*/  IMAD.WIDE R4, R2, 0x2, R12 ;  /* 0x0000000202047825 */ /* 0x001fc600078e020c */
[----:B------:R-:W3:Y:S01]  /*3bf60*/  LDL.64 R12, [R1+0xe38] ;  /* 0x000e3800010c7983 */ /* 0x000ee20000100a00 */
[----:B------:R-:W-:-:S03]  /*3bf70*/  IMAD.WIDE R8, R2, 0x2, R16 ;  /* 0x0000000202087825 */ /* 0x000fc600078e0210 */
[----:B------:R-:W3:Y:S04]  /*3bf80*/  LDL.64 R16, [R1+0xe40] ;  /* 0x000e400001107983 */ /* 0x000ee80000100a00 */
[----:B------:R0:W-:Y:S04]  /*3bf90*/  STL [R1+0x1d0], R0 ;  /* 0x0001d00001007387 */ /* 0x0001e80000100800 */
[----:B0-----:R-:W2:Y:S04]  /*3bfa0*/  LDG.E.U16 R0, desc[UR10][R6.64] ;  /* 0x0000000a06007981 */ /* 0x001ea8000c1e1500 */
[----:B--2---:R-:W-:Y:S04]  /*3bfb0*/  STL [R1+0x2a94], R0 ;  /* 0x002a940001007387 */ /* 0x004fe80000100800 */
[----:B------:R0:W-:Y:S04]  /*3bfc0*/  STL [R1+0xc0], R24 ;  /* 0x0000c01801007387 */ /* 0x0001e80000100800 */
[----:B------:R1:W-:Y:S04]  /*3bfd0*/  STL [R1+0x17c], R25 ;  /* 0x00017c1901007387 */ /* 0x0003e80000100800 */
[----:B0-----:R0:W2:Y:S04]  /*3bfe0*/  LDG.E.U16 R24, desc[UR10][R8.64] ;  /* 0x0000000a08187981 */ /* 0x0010a8000c1e1500 */
[----:B-1----:R4:W2:Y:S01]  /*3bff0*/  LDG.E.U16 R25, desc[UR10][R4.64] ;  /* 0x0000000a04197981 */ /* 0x0028a2000c1e1500 */
[----:B0-----:R-:W-:-:S04]  /*3c000*/  IMAD.WIDE R8, R2, 0x2, R10 ;  /* 0x0000000202087825 */ /* 0x001fc800078e020a */
[C---:B----4-:R-:W-:Y:S01]  /*3c010*/  IMAD.WIDE R4, R2.reuse, 0x2, R14 ;  /* 0x0000000202047825 */ /* 0x050fe200078e020e */
[----:B------:R-:W4:Y:S04]  /*3c020*/  LDL.64 R10, [R1+0xe28] ;  /* 0x000e2800010a7983 */ /* 0x000f280000100a00 */
[----:B------:R-:W4:Y:S04]  /*3c030*/  LDL.64 R14, [R1+0xe20] ;  /* 0x000e2000010e7983 */ /* 0x000f280000100a00 */
[----:B------:R3:W4:Y:S01]  /*3c040*/  LDG.E.U16 R0, desc[UR10][R8.64] ;  /* 0x0000000a08007981 */ /* 0x000722000c1e1500 */
[----:B------:R-:W-:-:S03]  /*3c050*/  IMAD.WIDE R6, R2, 0x2, R20 ;  /* 0x0000000202067825 */ /* 0x000fc600078e0214 */
[----:B------:R-:W-:Y:S04]  /*3c060*/  STL [R1+0x1b4], R23 ;  /* 0x0001b41701007387 */ /* 0x000fe80000100800 */
[----:B------:R0:W-:Y:S04]  /*3c070*/  STL [R1+0x1b0], R22 ;  /* 0x0001b01601007387 */ /* 0x0001e80000100800 */
[----:B0-----:R-:W4:Y:S04]  /*3c080*/  LDL.64 R22, [R1+0xe18] ;  /* 0x000e180001167983 */ /* 0x001f280000100a00 */
[----:B------:R0:W-:Y:S04]  /*3c090*/  STL [R1+0x1b8], R3 ;  /* 0x0001b80301007387 */ /* 0x0001e80000100800 */
[----:B------:R1:W-:Y:S01]  /*3c0a0*/  STL [R1+0x1bc], R26 ;  /* 0x0001bc1a01007387 */ /* 0x0003e20000100800 */
[----:B---3--:R-:W-:-:S03]  /*3c0b0*/  IMAD.WIDE R8, R2, 0x2, R18 ;  /* 0x0000000202087825 */ /* 0x008fc600078e0212 */
[----:B------:R-:W3:Y:S04]  /*3c0c0*/  LDL.64 R20, [R1+0xe10] ;  /* 0x000e100001147983 */ /* 0x000ee80000100a00 */
[----:B0-----:R0:W3:Y:S04]  /*3c0d0*/  LDG.E.U16 R3, desc[UR10][R6.64] ;  /* 0x0000000a06037981 */ /* 0x0010e8000c1e1500 */
[----:B-1----:R1:W3:Y:S01]  /*3c0e0*/  LDG.E.U16 R26, desc[UR10][R4.64] ;  /* 0x0000000a041a7981 */ /* 0x0022e2000c1e1500 */
[----:B0-----:R-:W-:-:S04]  /*3c0f0*/  IMAD.WIDE R6, R2, 0x2, R12 ;  /* 0x0000000202067825 */ /* 0x001fc800078e020c */
[C---:B-1----:R-:W-:Y:S01]  /*3c100*/  IMAD.WIDE R4, R2.reuse, 0x2, R16 ;  /* 0x0000000202047825 */ /* 0x042fe200078e0210 */
[----:B------:R-:W3:Y:S04]  /*3c110*/  LDL.64 R12, [R1+0xe00] ;  /* 0x000e0000010c7983 */ /* 0x000ee80000100a00 */
[----:B------:R-:W3:Y:S04]  /*3c120*/  LDL.64 R16, [R1+0xe08] ;  /* 0x000e080001107983 */ /* 0x000ee80000100a00 */
[----:B------:R0:W-:Y:S04]  /*3c130*/  STL [R1+0x1c4], R27 ;  /* 0x0001c41b01007387 */ /* 0x0001e80000100800 */
[----:B0-----:R-:W3:Y:S04]  /*3c140*/  LDG.E.U16 R27, desc[UR10][R4.64] ;  /* 0x0000000a041b7981 */ /* 0x001ee8000c1e1500 */
[----:B--2---:R0:W-:Y:S04]  /*3c150*/  STL [R1+0xa8], R24 ;  /* 0x0000a81801007387 */ /* 0x0041e80000100800 */
[----:B------:R1:W-:Y:S04]  /*3c160*/  STL [R1+0x160], R25 ;  /* 0x0001601901007387 */ /* 0x0003e80000100800 */
[----:B------:R-:W2:Y:S04]  /*3c170*/  LDL.64 R18, [R1+0xdf8] ;  /* 0x000df80001127983 */ /* 0x000ea80000100a00 */
[----:B0-----:R-:W2:Y:S04]  /*3c180*/  LDG.E.U16 R24, desc[UR10][R6.64] ;  /* 0x0000000a06187981 */ /* 0x001ea8000c1e1500 */
[----:B-1----:R4:W2:Y:S02]  /*3c190*/  LDG.E.U16 R25, desc[UR10][R8.64] ;  /* 0x0000000a08197981 */ /* 0x0028a4000c1e1500 */
[----:B----4-:R-:W-:-:S04]  /*3c1a0*/  IMAD.WIDE R8, R2, 0x2, R10 ;  /* 0x0000000202087825 */ /* 0x010fc800078e020a */
[C---:B------:R-:W-:Y:S01]  /*3c1b0*/  IMAD.WIDE R6, R2.reuse, 0x2, R14 ;  /* 0x0000000202067825 */ /* 0x040fe200078e020e */
[----:B------:R-:W4:Y:S04]  /*3c1c0*/  LDL.64 R10, [R1+0xdf0] ;  /* 0x000df000010a7983 */ /* 0x000f280000100a00 */
[----:B------:R-:W4:Y:S04]  /*3c1d0*/  LDL.64 R14, [R1+0xde8] ;  /* 0x000de800010e7983 */ /* 0x000f280000100a00 */
[----:B------:R0:W-:Y:S04]  /*3c1e0*/  STL [R1+0x19c], R0 ;  /* 0x00019c0001007387 */ /* 0x0001e80000100800 */
[----:B0-----:R0:W4:Y:S01]  /*3c1f0*/  LDG.E.U16 R0, desc[UR10][R8.64] ;  /* 0x0000000a08007981 */ /* 0x001122000c1e1500 */
[----:B------:R-:W-:-:S03]  /*3c200*/  IMAD.WIDE R4, R2, 0x2, R22 ;  /* 0x0000000202047825 */ /* 0x000fc600078e0216 */
[----:B---3--:R1:W-:Y:S04]  /*3c210*/  STL [R1+0x1a8], R3 ;  /* 0x0001a80301007387 */ /* 0x0083e80000100800 */
[----:B------:R3:W-:Y:S04]  /*3c220*/  STL [R1+0x1ac], R26 ;  /* 0x0001ac1a01007387 */ /* 0x0007e80000100800 */
[----:B-1----:R1:W4:Y:S04]  /*3c230*/  LDG.E.U16 R3, desc[UR10][R6.64] ;  /* 0x0000000a06037981 */ /* 0x002328000c1e1500 */
[----:B---3--:R3:W4:Y:S01]  /*3c240*/  LDG.E.U16 R26, desc[UR10][R4.64] ;  /* 0x0000000a041a7981 */ /* 0x008722000c1e1500 */
[----:B0-----:R-:W-:-:S03]  /*3c250*/  IMAD.WIDE R8, R2, 0x2, R12 ;  /* 0x0000000202087825 */ /* 0x001fc600078e020c */
[----:B------:R-:W4:Y:S01]  /*3c260*/  LDL.64 R12, [R1+0xdd8] ;  /* 0x000dd800010c7983 */ /* 0x000f220000100a00 */
[----:B-1----:R-:W-:-:S04]  /*3c270*/  IMAD.WIDE R6, R2, 0x2, R16 ;  /* 0x0000000202067825 */ /* 0x002fc800078e0210 */
[C---:B---3--:R-:W-:Y:S01]  /*3c280*/  IMAD.WIDE R4, R2.reuse, 0x2, R20 ;  /* 0x0000000202047825 */ /* 0x048fe200078e0214 */
[----:B------:R-:W3:Y:S04]  /*3c290*/  LDL.64 R16, [R1+0xde0] ;  /* 0x000de00001107983 */ /* 0x000ee80000100a00 */
[----:B------:R0:W-:Y:S04]  /*3c2a0*/  STL [R1+0x1a4], R27 ;  /* 0x0001a41b01007387 */ /* 0x0001e80000100800 */
[----:B0-----:R2:W3:Y:S02]  /*3c2b0*/  LDG.E.U16 R27, desc[UR10][R4.64] ;  /* 0x0000000a041b7981 */ /* 0x0014e4000c1e1500 */
[----:B--2---:R-:W-:-:S02]  /*3c2c0*/  IMAD.WIDE R4, R2, 0x2, R18 ;  /* 0x0000000202047825 */ /* 0x004fc400078e0212 */
[----:B------:R0:W-:Y:S04]  /*3c2d0*/  STL [R1+0x1a0], R24 ;  /* 0x0001a01801007387 */ /* 0x0001e80000100800 */
[----:B------:R-:W2:Y:S04]  /*3c2e0*/  LDL.64 R22, [R1+0xdd0] ;  /* 0x000dd00001167983 */ /* 0x000ea80000100a00 */
[----:B------:R1:W-:Y:S04]  /*3c2f0*/  STL [R1+0x198], R25 ;  /* 0x0001981901007387 */ /* 0x0003e80000100800 */
[----:B------:R-:W3:Y:S04]  /*3c300*/  LDL.64 R20, [R1+0xdc0] ;  /* 0x000dc00001147983 */ /* 0x000ee80000100a00 */
[----:B0-----:R4:W3:Y:S04]  /*3c310*/  LDG.E.U16 R24, desc[UR10][R6.64] ;  /* 0x0000000a06187981 */ /* 0x0018e8000c1e1500 */
[----:B-1----:R0:W3:Y:S01]  /*3c320*/  LDG.E.U16 R25, desc[UR10][R8.64] ;  /* 0x0000000a08197981 */ /* 0x0020e2000c1e1500 */
[----:B----4-:R-:W-:-:S04]  /*3c330*/  IMAD.WIDE R6, R2, 0x2, R10 ;  /* 0x0000000202067825 */ /* 0x010fc800078e020a */
[C---:B0-----:R-:W-:Y:S01]  /*3c340*/  IMAD.WIDE R8, R2.reuse, 0x2, R14 ;  /* 0x0000000202087825 */ /* 0x041fe200078e020e */
[----:B------:R-:W4:Y:S04]  /*3c350*/  LDL.64 R10, [R1+0xdc8] ;  /* 0x000dc800010a7983 */ /* 0x000f280000100a00 */
[----:B------:R-:W4:Y:S04]  /*3c360*/  LDL.64 R14, [R1+0xdb8] ;  /* 0x000db800010e7983 */ /* 0x000f280000100a00 */
[----:B------:R0:W-:Y:S04]  /*3c370*/  STL [R1+0x64], R0 ;  /* 0x0000640001007387 */ /* 0x0001e80000100800 */
[----:B0-----:R-:W2:Y:S04]  /*3c380*/  LDG.E.U16 R0, desc[UR10][R4.64] ;  /* 0x0000000a04007981 */ /* 0x001ea8000c1e1500 */
[----:B--2---:R0:W-:Y:S04]  /*3c390*/  STL [R1+0x2aac], R0 ;  /* 0x002aac0001007387 */ /* 0x0041e80000100800 */
[----:B------:R1:W-:Y:S01]  /*3c3a0*/  STL [R1+0x144], R3 ;  /* 0x0001440301007387 */ /* 0x0003e20000100800 */
[----:B------:R-:W-:-:S03]  /*3c3b0*/  IMAD.WIDE R4, R2, 0x2, R22 ;  /* 0x0000000202047825 */ /* 0x000fc600078e0216 */
[----:B------:R-:W2:Y:S04]  /*3c3c0*/  LDL.64 R18, [R1+0xda8] ;  /* 0x000da80001127983 */ /* 0x000ea80000100a00 */
[----:B0-----:R3:W2:Y:S04]  /*3c3d0*/  LDG.E.U16 R0, desc[UR10][R8.64] ;  /* 0x0000000a08007981 */ /* 0x0016a8000c1e1500 */
[----:B-1----:R0:W2:Y:S01]  /*3c3e0*/  LDG.E.U16 R3, desc[UR10][R6.64] ;  /* 0x0000000a06037981 */ /* 0x0020a2000c1e1500 */
[----:B---3--:R-:W-:-:S04]  /*3c3f0*/  IMAD.WIDE R8, R2, 0x2, R16 ;  /* 0x0000000202087825 */ /* 0x008fc800078e0210 */
[C---:B0-----:R-:W-:Y:S01]  /*3c400*/  IMAD.WIDE R6, R2.reuse, 0x2, R12 ;  /* 0x0000000202067825 */ /* 0x041fe200078e020c */
[----:B------:R-:W3:Y:S04]  /*3c410*/  LDL.64 R16, [R1+0xdb0] ;  /* 0x000db00001107983 */ /* 0x000ee80000100a00 */
[----:B------:R-:W3:Y:S04]  /*3c420*/  LDL.64 R12, [R1+0xda0] ;  /* 0x000da000010c7983 */ /* 0x000ee80000100a00 */
[----:B------:R4:W3:Y:S04]  /*3c430*/  LDG.E.U16 R23, desc[UR10][R8.64] ;  /* 0x0000000a08177981 */ /* 0x0008e8000c1e1500 */
[----:B------:R0:W-:Y:S04]  /*3c440*/  STL [R1+0x194], R26 ;  /* 0x0001941a01007387 */ /* 0x0001e80000100800 */
[----:B------:R1:W-:Y:S04]  /*3c450*/  STL [R1+0x190], R27 ;  /* 0x0001901b01007387 */ /* 0x0003e80000100800 */
[----:B0-----:R0:W3:Y:S04]  /*3c460*/  LDG.E.U16 R26, desc[UR10][R6.64] ;  /* 0x0000000a061a7981 */ /* 0x0010e8000c1e1500 */
[----:B-1----:R1:W3:Y:S01]  /*3c470*/  LDG.E.U16 R27, desc[UR10][R4.64] ;  /* 0x0000000a041b7981 */ /* 0x0022e2000c1e1500 */
[----:B----4-:R-:W-:-:S03]  /*3c480*/  IMAD.WIDE R8, R2, 0x2, R14 ;  /* 0x0000000202087825 */ /* 0x010fc600078e020e */
[----:B------:R-:W4:Y:S01]  /*3c490*/  LDL.64 R14, [R1+0xd90] ;  /* 0x000d9000010e7983 */ /* 0x000f220000100a00 */
[----:B0-----:R-:W-:-:S04]  /*3c4a0*/  IMAD.WIDE R6, R2, 0x2, R20 ;  /* 0x0000000202067825 */ /* 0x001fc800078e0214 */
[C---:B-1----:R-:W-:Y:S02]  /*3c4b0*/  IMAD.WIDE R4, R2.reuse, 0x2, R10 ;  /* 0x0000000202047825 */ /* 0x042fe400078e020a */
[----:B------:R-:W4:Y:S04]  /*3c4c0*/  LDL.64 R10, [R1+0xd98] ;  /* 0x000d9800010a7983 */ /* 0x000f280000100a00 */
[----:B------:R0:W-:Y:S04]  /*3c4d0*/  STL [R1+0x18c], R24 ;  /* 0x00018c1801007387 */ /* 0x0001e80000100800 */
[----:B------:R-:W4:Y:S04]  /*3c4e0*/  LDL.64 R20, [R1+0xd88] ;  /* 0x000d880001147983 */ /* 0x000f280000100a00 */
[----:B------:R1:W-:Y:S04]  /*3c4f0*/  STL [R1+0x188], R25 ;  /* 0x0001881901007387 */ /* 0x0003e80000100800 */
[----:B0-----:R-:W4:Y:S04]  /*3c500*/  LDG.E.U16 R24, desc[UR10][R4.64] ;  /* 0x0000000a04187981 */ /* 0x001f28000c1e1500 */
[----:B-1----:R3:W4:Y:S04]  /*3c510*/  LDG.E.U16 R25, desc[UR10][R6.64] ;  /* 0x0000000a06197981 */ /* 0x002728000c1e1500 */
[----:B--2---:R0:W-:Y:S04]  /*3c520*/  STL [R1+0x180], R3 ;  /* 0x0001800301007387 */ /* 0x0041e80000100800 */
[----:B0-----:R0:W2:Y:S01]  /*3c530*/  LDG.E.U16 R3, desc[UR10][R8.64] ;  /* 0x0000000a08037981 */ /* 0x0010a2000c1e1500 */
[----:B---3--:R-:W-:-:S04]  /*3c540*/  IMAD.WIDE R6, R2, 0x2, R16 ;  /* 0x0000000202067825 */ /* 0x008fc800078e0210 */
[C---:B------:R-:W-:Y:S01]  /*3c550*/  IMAD.WIDE R4, R2.reuse, 0x2, R12 ;  /* 0x0000000202047825 */ /* 0x040fe200078e020c */
[----:B------:R-:W3:Y:S04]  /*3c560*/  LDL.64 R16, [R1+0xd80] ;  /* 0x000d800001107983 */ /* 0x000ee80000100a00 */
[----:B------:R-:W3:Y:S04]  /*3c570*/  LDL.64 R12, [R1+0xd78] ;  /* 0x000d7800010c7983 */ /* 0x000ee80000100a00 */
[----:B------:R1:W-:Y:S04]  /*3c580*/  STL [R1+0x58], R0 ;  /* 0x0000580001007387 */ /* 0x0003e80000100800 */
[----:B-1----:R4:W3:Y:S01]  /*3c590*/  LDG.E.U16 R0, desc[UR10][R6.64] ;  /* 0x0000000a06007981 */ /* 0x0028e2000c1e1500 */
[----:B0-----:R-:W-:-:S03]  /*3c5a0*/  IMAD.WIDE R8, R2, 0x2, R18 ;  /* 0x0000000202087825 */ /* 0x001fc600078e0212 */
[----:B------:R0:W-:Y:S04]  /*3c5b0*/  STL [R1+0x140], R23 ;  /* 0x0001401701007387 */ /* 0x0001e80000100800 */
[----:B0-----:R-:W3:Y:S04]  /*3c5c0*/  LDL.64 R22, [R1+0xd70] ;  /* 0x000d700001167983 */ /* 0x001ee80000100a00 */
[----:B------:R0:W-:Y:S04]  /*3c5d0*/  STL [R1+0x174], R26 ;  /* 0x0001741a01007387 */ /* 0x0001e80000100800 */
[----:B------:R1:W-:Y:S01]  /*3c5e0*/  STL [R1+0x178], R27 ;  /* 0x0001781b01007387 */ /* 0x0003e20000100800 */
[----:B----4-:R-:W-:-:S03]  /*3c5f0*/  IMAD.WIDE R6, R2, 0x2, R14 ;  /* 0x0000000202067825 */ /* 0x010fc600078e020e */
[----:B------:R-:W4:Y:S04]  /*3c600*/  LDL.64 R18, [R1+0xd68] ;  /* 0x000d680001127983 */ /* 0x000f280000100a00 */
[----:B------:R-:W4:Y:S04]  /*3c610*/  LDL.64 R14, [R1+0xd58] ;  /* 0x000d5800010e7983 */ /* 0x000f280000100a00 */
[----:B0-----:R-:W4:Y:S04]  /*3c620*/  LDG.E.U16 R26, desc[UR10][R8.64] ;  /* 0x0000000a081a7981 */ /* 0x001f28000c1e1500 */
[----:B-1----:R0:W4:Y:S02]  /*3c630*/  LDG.E.U16 R27, desc[UR10][R4.64] ;  /* 0x0000000a041b7981 */ /* 0x002124000c1e1500 */
[----:B0-----:R-:W-:-:S02]  /*3c640*/  IMAD.WIDE R4, R2, 0x2, R10 ;  /* 0x0000000202047825 */ /* 0x001fc400078e020a */
[----:B------:R-:W4:Y:S04]  /*3c650*/  LDL.64 R10, [R1+0xd60] ;  /* 0x000d6000010a7983 */ /* 0x000f280000100a00 */
[----:B------:R0:W-:Y:S04]  /*3c660*/  STL [R1+0x170], R24 ;  /* 0x0001701801007387 */ /* 0x0001e80000100800 */
[----:B------:R1:W-:Y:S01]  /*3c670*/  STL [R1+0x16c], R25 ;  /* 0x00016c1901007387 */ /* 0x0003e20000100800 */
[----:B------:R-:W-:-:S03]  /*3c680*/  IMAD.WIDE R8, R2, 0x2, R20 ;  /* 0x0000000202087825 */ /* 0x000fc600078e0214 */
[----:B0-----:R3:W4:Y:S04]  /*3c690*/  LDG.E.U16 R24, desc[UR10][R4.64] ;  /* 0x0000000a04187981 */ /* 0x001728000c1e1500 */
[----:B-1----:R0:W4:Y:S04]  /*3c6a0*/  LDG.E.U16 R25, desc[UR10][R6.64] ;  /* 0x0000000a06197981 */ /* 0x002128000c1e1500 */
[----:B--2---:R1:W-:Y:S04]  /*3c6b0*/  STL [R1+0x168], R3 ;  /* 0x0001680301007387 */ /* 0x0043e80000100800 */
[----:B------:R-:W2:Y:S01]  /*3c6c0*/  LDL.64 R20, [R1+0xd50] ;  /* 0x000d500001147983 */ /* 0x000ea20000100a00 */
[----:B---3--:R-:W-:-:S04]  /*3c6d0*/  IMAD.WIDE R4, R2, 0x2, R16 ;  /* 0x0000000202047825 */ /* 0x008fc800078e0210 */
[C---:B0-----:R-:W-:Y:S01]  /*3c6e0*/  IMAD.WIDE R6, R2.reuse, 0x2, R12 ;  /* 0x0000000202067825 */ /* 0x041fe200078e020c */
[----:B------:R-:W3:Y:S04]  /*3c6f0*/  LDL.64 R16, [R1+0xd48] ;  /* 0x000d480001107983 */ /* 0x000ee80000100a00 */
[----:B------:R-:W3:Y:S04]  /*3c700*/  LDL.64 R12, [R1+0xd40] ;  /* 0x000d4000010c7983 */ /* 0x000ee80000100a00 */
[----:B-1----:R0:W3:Y:S04]  /*3c710*/  LDG.E.U16 R3, desc[UR10][R8.64] ;  /* 0x0000000a08037981 */ /* 0x0020e8000c1e1500 */
[----:B------:R1:W-:Y:S04]  /*3c720*/  STL [R1+0x164], R0 ;  /* 0x0001640001007387 */ /* 0x0003e80000100800 */
[----:B-1----:R1:W3:Y:S01]  /*3c730*/  LDG.E.U16 R0, desc[UR10][R4.64] ;  /* 0x0000000a04007981 */ /* 0x0022e2000c1e1500 */
[----:B0-----:R-:W-:-:S03]  /*3c740*/  IMAD.WIDE R8, R2, 0x2, R22 ;  /* 0x0000000202087825 */ /* 0x001fc600078e0216 */
[----:B----4-:R0:W-:Y:S04]  /*3c750*/  STL [R1+0x48], R26 ;  /* 0x0000481a01007387 */ /* 0x0101e80000100800 */
[----:B------:R4:W-:Y:S01]  /*3c760*/  STL [R1+0x124], R27 ;  /* 0x0001241b01007387 */ /* 0x0009e20000100800 */
[----:B-1----:R-:W-:-:S05]  /*3c770*/  IMAD.WIDE R4, R2, 0x2, R14 ;  /* 0x0000000202047825 */ /* 0x002fca00078e020e */
[----:B------:R-:W3:Y:S04]  /*3c780*/  LDG.E.U16 R22, desc[UR10][R4.64] ;  /* 0x0000000a04167981 */ /* 0x000ee8000c1e1500 */
[----:B0-----:R0:W3:Y:S04]  /*3c790*/  LDG.E.U16 R26, desc[UR10][R6.64] ;  /* 0x0000000a061a7981 */ /* 0x0010e8000c1e1500 */
[----:B----4-:R1:W4:Y:S01]  /*3c7a0*/  LDG.E.U16 R27, desc[UR10][R8.64] ;  /* 0x0000000a081b7981 */ /* 0x010322000c1e1500 */
[----:B0-----:R-:W-:-:S04]  /*3c7b0*/  IMAD.WIDE R6, R2, 0x2, R10 ;  /* 0x0000000202067825 */ /* 0x001fc800078e020a */
[C---:B-1----:R-:W-:Y:S01]  /*3c7c0*/  IMAD.WIDE R8, R2.reuse, 0x2, R18 ;  /* 0x0000000202087825 */ /* 0x042fe200078e0212 */
[----:B------:R-:W4:Y:S04]  /*3c7d0*/  LDL.64 R10, [R1+0xd38] ;  /* 0x000d3800010a7983 */ /* 0x000f280000100a00 */
[----:B------:R-:W4:Y:S04]  /*3c7e0*/  LDL.64 R18, [R1+0xd30] ;  /* 0x000d300001127983 */ /* 0x000f280000100a00 */
[----:B------:R0:W-:Y:S04]  /*3c7f0*/  STL [R1+0x15c], R24 ;  /* 0x00015c1801007387 */ /* 0x0001e80000100800 */
[----:B------:R-:W4:Y:S04]  /*3c800*/  LDL.64 R14, [R1+0xd28] ;  /* 0x000d2800010e7983 */ /* 0x000f280000100a00 */
[----:B------:R1:W-:Y:S04]  /*3c810*/  STL [R1+0x158], R25 ;  /* 0x0001581901007387 */ /* 0x0003e80000100800 */
[----:B0-----:R-:W4:Y:S04]  /*3c820*/  LDG.E.U16 R24, desc[UR10][R8.64] ;  /* 0x0000000a08187981 */ /* 0x001f28000c1e1500 */
[----:B-1----:R3:W4:Y:S01]  /*3c830*/  LDG.E.U16 R25, desc[UR10][R6.64] ;  /* 0x0000000a06197981 */ /* 0x002722000c1e1500 */
[----:B--2---:R-:W-:-:S04]  /*3c840*/  IMAD.WIDE R4, R2, 0x2, R20 ;  /* 0x0000000202047825 */ /* 0x004fc800078e0214 */
[----:B---3--:R-:W-:-:S04]  /*3c850*/  IMAD.WIDE R6, R2, 0x2, R16 ;  /* 0x0000000202067825 */ /* 0x008fc800078e0210 */
[C---:B------:R-:W-:Y:S01]  /*3c860*/  IMAD.WIDE R8, R2.reuse, 0x2, R12 ;  /* 0x0000000202087825 */ /* 0x040fe200078e020c */
[----:B------:R-:W2:Y:S04]  /*3c870*/  LDL.64 R16, [R1+0xd20] ;  /* 0x000d200001107983 */ /* 0x000ea80000100a00 */
[----:B------:R-:W3:Y:S04]  /*3c880*/  LDL.64 R20, [R1+0xd18] ;  /* 0x000d180001147983 */ /* 0x000ee80000100a00 */
[----:B------:R-:W2:Y:S04]  /*3c890*/  LDL.64 R12, [R1+0xd10] ;  /* 0x000d1000010c7983 */ /* 0x000ea80000100a00 */
[----:B------:R4:W2:Y:S04]  /*3c8a0*/  LDG.E.U16 R23, desc[UR10][R4.64] ;  /* 0x0000000a04177981 */ /* 0x0008a8000c1e1500 */
[----:B------:R0:W-:Y:S04]  /*3c8b0*/  STL [R1+0x154], R3 ;  /* 0x0001540301007387 */ /* 0x0001e80000100800 */
[----:B0-----:R0:W2:Y:S04]  /*3c8c0*/  LDG.E.U16 R3, desc[UR10][R6.64] ;  /* 0x0000000a06037981 */ /* 0x0010a8000c1e1500 */
[----:B------:R1:W-:Y:S04]  /*3c8d0*/  STL [R1+0x150], R0 ;  /* 0x0001500001007387 */ /* 0x0003e80000100800 */
[----:B-1----:R1:W3:Y:S01]  /*3c8e0*/  LDG.E.U16 R0, desc[UR10][R8.64] ;  /* 0x0000000a08007981 */ /* 0x0022e2000c1e1500 */
[----:B----4-:R-:W-:-:S04]  /*3c8f0*/  IMAD.WIDE R4, R2, 0x2, R10 ;  /* 0x0000000202047825 */ /* 0x010fc800078e020a */
[----:B0-----:R-:W-:-:S04]  /*3c900*/  IMAD.WIDE R6, R2, 0x2, R18 ;  /* 0x0000000202067825 */ /* 0x001fc800078e0212 */
[C---:B-1----:R-:W-:Y:S01]  /*3c910*/  IMAD.WIDE R8, R2.reuse, 0x2, R14 ;  /* 0x0000000202087825 */ /* 0x042fe200078e020e */
[----:B---3--:R-:W-:Y:S04]  /*3c920*/  STL [R1+0x2ab4], R0 ;  /* 0x002ab40001007387 */ /* 0x008fe80000100800 */
[----:B------:R-:W3:Y:S04]  /*3c930*/  LDL.64 R18, [R1+0xd00] ;  /* 0x000d000001127983 */ /* 0x000ee80000100a00 */
[----:B------:R-:W4:Y:S04]  /*3c940*/  LDL.64 R10, [R1+0xd08] ;  /* 0x000d0800010a7983 */ /* 0x000f280000100a00 */
[----:B------:R-:W4:Y:S04]  /*3c950*/  LDL.64 R14, [R1+0xcf8] ;  /* 0x000cf800010e7983 */ /* 0x000f280000100a00 */
[----:B------:R0:W-:Y:S04]  /*3c960*/  STL [R1+0x14c], R26 ;  /* 0x00014c1a01007387 */ /* 0x0001e80000100800 */
[----:B0-----:R0:W4:Y:S04]  /*3c970*/  LDG.E.U16 R26, desc[UR10][R4.64] ;  /* 0x0000000a041a7981 */ /* 0x001128000c1e1500 */
[----:B------:R1:W-:Y:S04]  /*3c980*/  STL [R1+0x148], R27 ;  /* 0x0001481b01007387 */ /* 0x0003e80000100800 */
[----:B------:R2:W-:Y:S04]  /*3c990*/  STL [R1+0x44], R24 ;  /* 0x0000441801007387 */ /* 0x0005e80000100800 */
[----:B-1----:R1:W4:Y:S04]  /*3c9a0*/  LDG.E.U16 R27, desc[UR10][R6.64] ;  /* 0x0000000a061b7981 */ /* 0x002328000c1e1500 */
[----:B--2---:R2:W4:Y:S01]  /*3c9b0*/  LDG.E.U16 R24, desc[UR10][R8.64] ;  /* 0x0000000a08187981 */ /* 0x004522000c1e1500 */
[----:B0-----:R-:W-:-:S04]  /*3c9c0*/  IMAD.WIDE R4, R2, 0x2, R20 ;  /* 0x0000000202047825 */ /* 0x001fc800078e0214 */
[----:B-1----:R-:W-:-:S04]  /*3c9d0*/  IMAD.WIDE R6, R2, 0x2, R12 ;  /* 0x0000000202067825 */ /* 0x002fc800078e020c */
[C---:B--2---:R-:W-:Y:S01]  /*3c9e0*/  IMAD.WIDE R8, R2.reuse, 0x2, R16 ;  /* 0x0000000202087825 */ /* 0x044fe200078e0210 */
[----:B------:R-:W2:Y:S04]  /*3c9f0*/  LDL.64 R12, [R1+0xce8] ;  /* 0x000ce800010c7983 */ /* 0x000ea80000100a00 */
[----:B------:R-:W2:Y:S04]  /*3ca00*/  LDL.64 R16, [R1+0xcf0] ;  /* 0x000cf00001107983 */ /* 0x000ea80000100a00 */
[----:B------:R0:W-:Y:S04]  /*3ca10*/  STL [R1+0x120], R25 ;  /* 0x0001201901007387 */ /* 0x0001e80000100800 */
[----:B------:R-:W-:Y:S04]  /*3ca20*/  STL [R1+0x138], R23 ;  /* 0x0001381701007387 */ /* 0x000fe80000100800 */
[----:B------:R1:W-:Y:S04]  /*3ca30*/  STL [R1+0x13c], R22 ;  /* 0x00013c1601007387 */ /* 0x0003e80000100800 */
[----:B------:R3:W2:Y:S04]  /*3ca40*/  LDG.E.U16 R0, desc[UR10][R6.64] ;  /* 0x0000000a06007981 */ /* 0x0006a8000c1e1500 */
[----:B0-----:R-:W2:Y:S04]  /*3ca50*/  LDG.E.U16 R25, desc[UR10][R8.64] ;  /* 0x0000000a08197981 */ /* 0x001ea8000c1e1500 */
[----:B-1----:R-:W2:Y:S04]  /*3ca60*/  LDL.64 R22, [R1+0xce0] ;  /* 0x000ce00001167983 */ /* 0x002ea80000100a00 */
[----:B------:R0:W-:Y:S04]  /*3ca70*/  STL [R1+0x134], R3 ;  /* 0x0001340301007387 */ /* 0x0001e80000100800 */
[----:B0-----:R4:W2:Y:S01]  /*3ca80*/  LDG.E.U16 R3, desc[UR10][R4.64] ;  /* 0x0000000a04037981 */ /* 0x0018a2000c1e1500 */
[----:B---3--:R-:W-:-:S04]  /*3ca90*/  IMAD.WIDE R6, R2, 0x2, R18 ;  /* 0x0000000202067825 */ /* 0x008fc800078e0212 */
[C---:B----4-:R-:W-:Y:S01]  /*3caa0*/  IMAD.WIDE R4, R2.reuse, 0x2, R10 ;  /* 0x0000000202047825 */ /* 0x050fe200078e020a */
[----:B------:R-:W3:Y:S04]  /*3cab0*/  LDL.64 R18, [R1+0xcd0] ;  /* 0x000cd00001127983 */ /* 0x000ee80000100a00 */
[----:B------:R-:W4:Y:S01]  /*3cac0*/  LDL.64 R10, [R1+0xcd8] ;  /* 0x000cd800010a7983 */ /* 0x000f220000100a00 */
[----:B------:R-:W-:-:S03]  /*3cad0*/  IMAD.WIDE R8, R2, 0x2, R14 ;  /* 0x0000000202087825 */ /* 0x000fc600078e020e */
[----:B------:R-:W4:Y:S04]  /*3cae0*/  LDL.64 R14, [R1+0xcc8] ;  /* 0x000cc800010e7983 */ /* 0x000f280000100a00 */
[----:B------:R0:W-:Y:S04]  /*3caf0*/  STL [R1+0x12c], R26 ;  /* 0x00012c1a01007387 */ /* 0x0001e80000100800 */
[----:B0-----:R-:W4:Y:S04]  /*3cb00*/  LDG.E.U16 R26, desc[UR10][R4.64] ;  /* 0x0000000a041a7981 */ /* 0x001f28000c1e1500 */
[----:B------:R0:W-:Y:S04]  /*3cb10*/  STL [R1+0x128], R27 ;  /* 0x0001281b01007387 */ /* 0x0001e80000100800 */
[----:B------:R1:W-:Y:S04]  /*3cb20*/  STL [R1+0x40], R24 ;  /* 0x0000401801007387 */ /* 0x0003e80000100800 */
[----:B------:R-:W4:Y:S04]  /*3cb30*/  LDL.64 R20, [R1+0xcc0] ;  /* 0x000cc00001147983 */ /* 0x000f280000100a00 */
[----:B0-----:R2:W4:Y:S04]  /*3cb40*/  LDG.E.U16 R27, desc[UR10][R6.64] ;  /* 0x0000000a061b7981 */ /* 0x001528000c1e1500 */
[----:B-1----:R0:W4:Y:S01]  /*3cb50*/  LDG.E.U16 R24, desc[UR10][R8.64] ;  /* 0x0000000a08187981 */ /* 0x002122000c1e1500 */
[----:B--2---:R-:W-:-:S04]  /*3cb60*/  IMAD.WIDE R6, R2, 0x2, R16 ;  /* 0x0000000202067825 */ /* 0x004fc800078e0210 */
[C---:B0-----:R-:W-:Y:S01]  /*3cb70*/  IMAD.WIDE R8, R2.reuse, 0x2, R12 ;  /* 0x0000000202087825 */ /* 0x041fe200078e020c */
[----:B------:R-:W2:Y:S04]  /*3cb80*/  LDL.64 R16, [R1+0xcb8] ;  /* 0x000cb80001107983 */ /* 0x000ea80000100a00 */
[----:B------:R-:W2:Y:S01]  /*3cb90*/  LDL.64 R12, [R1+0xcb0] ;  /* 0x000cb000010c7983 */ /* 0x000ea20000100a00 */
[----:B------:R-:W-:-:S03]  /*3cba0*/  IMAD.WIDE R4, R2, 0x2, R22 ;  /* 0x0000000202047825 */ /* 0x000fc600078e0216 */
[----:B------:R3:W2:Y:S04]  /*3cbb0*/  LDG.E.U16 R23, desc[UR10][R6.64] ;  /* 0x0000000a06177981 */ /* 0x0006a8000c1e1500 */
[----:B------:R0:W-:Y:S04]  /*3cbc0*/  STL [R1+0x100], R25 ;  /* 0x0001001901007387 */ /* 0x0001e80000100800 */
[----:B------:R1:W-:Y:S04]  /*3cbd0*/  STL [R1+0x11c], R3 ;  /* 0x00011c0301007387 */ /* 0x0003e80000100800 */
[----:B0-----:R-:W2:Y:S04]  /*3cbe0*/  LDG.E.U16 R25, desc[UR10][R8.64] ;  /* 0x0000000a08197981 */ /* 0x001ea8000c1e1500 */
[----:B-1----:R4:W2:Y:S01]  /*3cbf0*/  LDG.E.U16 R3, desc[UR10][R4.64] ;  /* 0x0000000a04037981 */ /* 0x0028a2000c1e1500 */
[----:B---3--:R-:W-:-:S04]  /*3cc00*/  IMAD.WIDE R6, R2, 0x2, R18 ;  /* 0x0000000202067825 */ /* 0x008fc800078e0212 */
[C---:B----4-:R-:W-:Y:S01]  /*3cc10*/  IMAD.WIDE R4, R2.reuse, 0x2, R10 ;  /* 0x0000000202047825 */ /* 0x050fe200078e020a */
[----:B------:R-:W3:Y:S04]  /*3cc20*/  LDL.64 R18, [R1+0xca0] ;  /* 0x000ca00001127983 */ /* 0x000ee80000100a00 */
[----:B------:R-:W4:Y:S01]  /*3cc30*/  LDL.64 R10, [R1+0xca8] ;  /* 0x000ca800010a7983 */ /* 0x000f220000100a00 */
[----:B------:R-:W-:-:S03]  /*3cc40*/  IMAD.WIDE R8, R2, 0x2, R14 ;  /* 0x0000000202087825 */ /* 0x000fc600078e020e */
[----:B------:R0:W-:Y:S04]  /*3cc50*/  STL [R1+0x118], R0 ;  /* 0x0001180001007387 */ /* 0x0001e80000100800 */
[----:B------:R-:W4:Y:S04]  /*3cc60*/  LDL.64 R14, [R1+0xc98] ;  /* 0x000c9800010e7983 */ /* 0x000f280000100a00 */
[----:B0-----:R0:W4:Y:S04]  /*3cc70*/  LDG.E.U16 R0, desc[UR10][R4.64] ;  /* 0x0000000a04007981 */ /* 0x001128000c1e1500 */
[----:B------:R1:W-:Y:S04]  /*3cc80*/  STL [R1+0x114], R26 ;  /* 0x0001141a01007387 */ /* 0x0003e80000100800 */
[----:B-1----:R2:W4:Y:S04]  /*3cc90*/  LDG.E.U16 R26, desc[UR10][R6.64] ;  /* 0x0000000a061a7981 */ /* 0x002528000c1e1500 */
[----:B------:R1:W-:Y:S01]  /*3cca0*/  STL [R1+0x110], R27 ;  /* 0x0001101b01007387 */ /* 0x0003e20000100800 */
[----:B0-----:R-:W-:-:S03]  /*3ccb0*/  IMAD.WIDE R4, R2, 0x2, R20 ;  /* 0x0000000202047825 */ /* 0x001fc600078e0214 */
[----:B-1----:R0:W4:Y:S01]  /*3ccc0*/  LDG.E.U16 R27, desc[UR10][R8.64] ;  /* 0x0000000a081b7981 */ /* 0x002122000c1e1500 */
[----:B--2---:R-:W-:-:S03]  /*3ccd0*/  IMAD.WIDE R6, R2, 0x2, R16 ;  /* 0x0000000202067825 */ /* 0x004fc600078e0210 */
[----:B------:R-:W2:Y:S01]  /*3cce0*/  LDL.64 R16, [R1+0xc90] ;  /* 0x000c900001107983 */ /* 0x000ea20000100a00 */
[----:B0-----:R-:W-:-:S03]  /*3ccf0*/  IMAD.WIDE R8, R2, 0x2, R12 ;  /* 0x0000000202087825 */ /* 0x001fc600078e020c */
[----:B------:R-:W2:Y:S04]  /*3cd00*/  LDL.64 R12, [R1+0xc88] ;  /* 0x000c8800010c7983 */ /* 0x000ea80000100a00 */
[----:B------:R0:W-:Y:S04]  /*3cd10*/  STL [R1+0x10c], R24 ;  /* 0x00010c1801007387 */ /* 0x0001e80000100800 */
[----:B------:R1:W-:Y:S04]  /*3cd20*/  STL [R1+0x104], R23 ;  /* 0x0001041701007387 */ /* 0x0003e80000100800 */
[----:B0-----:R-:W2:Y:S04]  /*3cd30*/  LDG.E.U16 R24, desc[UR10][R4.64] ;  /* 0x0000000a04187981 */ /* 0x001ea8000c1e1500 */
[----:B-1----:R-:W2:Y:S04]  /*3cd40*/  LDL.64 R22, [R1+0xc80] ;  /* 0x000c800001167983 */ /* 0x002ea80000100a00 */
[----:B------:R0:W-:Y:S04]  /*3cd50*/  STL [R1+0x1c], R25 ;  /* 0x00001c1901007387 */ /* 0x0001e80000100800 */
[----:B------:R1:W-:Y:S04]  /*3cd60*/  STL [R1+0xe4], R3 ;  /* 0x0000e40301007387 */ /* 0x0003e80000100800 */
[----:B------:R-:W2:Y:S04]  /*3cd70*/  LDL.64 R20, [R1+0xc70] ;  /* 0x000c700001147983 */ /* 0x000ea80000100a00 */
[----:B0-----:R3:W2:Y:S04]  /*3cd80*/  LDG.E.U16 R25, desc[UR10][R6.64] ;  /* 0x0000000a06197981 */ /* 0x0016a8000c1e1500 */
[----:B-1----:R4:W2:Y:S01]  /*3cd90*/  LDG.E.U16 R3, desc[UR10][R8.64] ;  /* 0x0000000a08037981 */ /* 0x0028a2000c1e1500 */
[----:B---3--:R-:W-:-:S03]  /*3cda0*/  IMAD.WIDE R6, R2, 0x2, R18 ;  /* 0x0000000202067825 */ /* 0x008fc600078e0212 */
[----:B------:R-:W3:Y:S01]  /*3cdb0*/  LDL.64 R18, [R1+0xc68] ;  /* 0x000c680001127983 */ /* 0x000ee20000100a00 */
[----:B----4-:R-:W-:-:S03]  /*3cdc0*/  IMAD.WIDE R8, R2, 0x2, R10 ;  /* 0x0000000202087825 */ /* 0x010fc600078e020a */
[----:B------:R-:W4:Y:S01]  /*3cdd0*/  LDL.64 R10, [R1+0xc78] ;  /* 0x000c7800010a7983 */ /* 0x000f220000100a00 */
[----:B------:R-:W-:-:S03]  /*3cde0*/  IMAD.WIDE R4, R2, 0x2, R14 ;  /* 0x0000000202047825 */ /* 0x000fc600078e020e */
[----:B------:R0:W-:Y:S04]  /*3cdf0*/  STL [R1+0xfc], R0 ;  /* 0x0000fc0001007387 */ /* 0x0001e80000100800 */
[----:B0-----:R-:W4:Y:S04]  /*3ce00*/  LDG.E.U16 R0, desc[UR10][R8.64] ;  /* 0x0000000a08007981 */ /* 0x001f28000c1e1500 */
[----:B------:R0:W-:Y:S04]  /*3ce10*/  STL [R1+0xf8], R26 ;  /* 0x0000f81a01007387 */ /* 0x0001e80000100800 */
[----:B------:R-:W4:Y:S04]  /*3ce20*/  LDL.64 R14, [R1+0xc60] ;  /* 0x000c6000010e7983 */ /* 0x000f280000100a00 */
[----:B0-----:R2:W4:Y:S04]  /*3ce30*/  LDG.E.U16 R26, desc[UR10][R6.64] ;  /* 0x0000000a061a7981 */ /* 0x001528000c1e1500 */
[----:B------:R0:W-:Y:S04]  /*3ce40*/  STL [R1+0xf4], R27 ;  /* 0x0000f41b01007387 */ /* 0x0001e80000100800 */
[----:B0-----:R0:W4:Y:S01]  /*3ce50*/  LDG.E.U16 R27, desc[UR10][R4.64] ;  /* 0x0000000a041b7981 */ /* 0x001122000c1e1500 */
[----:B--2---:R-:W-:-:S03]  /*3ce60*/  IMAD.WIDE R6, R2, 0x2, R12 ;  /* 0x0000000202067825 */ /* 0x004fc600078e020c */
[----:B------:R-:W2:Y:S01]  /*3ce70*/  LDL.64 R12, [R1+0xc50] ;  /* 0x000c5000010c7983 */ /* 0x000ea20000100a00 */
[----:B------:R-:W-:-:S04]  /*3ce80*/  IMAD.WIDE R8, R2, 0x2, R22 ;  /* 0x0000000202087825 */ /* 0x000fc800078e0216 */
[C---:B0-----:R-:W-:Y:S02]  /*3ce90*/  IMAD.WIDE R4, R2.reuse, 0x2, R16 ;  /* 0x0000000202047825 */ /* 0x041fe400078e0210 */
[----:B------:R-:W2:Y:S04]  /*3cea0*/  LDL.64 R16, [R1+0xc58] ;  /* 0x000c580001107983 */ /* 0x000ea80000100a00 */
[----:B------:R-:W2:Y:S04]  /*3ceb0*/  LDG.E.U16 R22, desc[UR10][R8.64] ;  /* 0x0000000a08167981 */ /* 0x000ea8000c1e1500 */
[----:B------:R0:W-:Y:S04]  /*3cec0*/  STL [R1+0xf0], R24 ;  /* 0x0000f01801007387 */ /* 0x0001e80000100800 */
[----:B------:R1:W-:Y:S04]  /*3ced0*/  STL [R1+0xec], R25 ;  /* 0x0000ec1901007387 */ /* 0x0003e80000100800 */
[----:B0-----:R-:W2:Y:S04]  /*3cee0*/  LDG.E.U16 R24, desc[UR10][R4.64] ;  /* 0x0000000a04187981 */ /* 0x001ea8000c1e1500 */
[----:B-1----:R0:W2:Y:S02]  /*3cef0*/  LDG.E.U16 R25, desc[UR10][R6.64] ;  /* 0x0000000a06197981 */ /* 0x0020a4000c1e1500 */
[----:B0-----:R-:W-:-:S05]  /*3cf00*/  IMAD.WIDE R6, R2, 0x2, R20 ;  /* 0x0000000202067825 */ /* 0x001fca00078e0214 */
[----:B------:R-:W2:Y:S01]  /*3cf10*/  LDG.E.U16 R20, desc[UR10][R6.64] ;  /* 0x0000000a06147981 */ /* 0x000ea2000c1e1500 */
[----:B---3--:R-:W-:-:S05]  /*3cf20*/  IMAD.WIDE R8, R2, 0x2, R18 ;  /* 0x0000000202087825 */ /* 0x008fca00078e0212 */
[----:B------:R0:W3:Y:S01]  /*3cf30*/  LDG.E.U16 R21, desc[UR10][R8.64] ;  /* 0x0000000a08157981 */ /* 0x0000e2000c1e1500 */
[----:B----4-:R-:W-:-:S03]  /*3cf40*/  IMAD.WIDE R4, R2, 0x2, R10 ;  /* 0x0000000202047825 */ /* 0x010fc600078e020a */
[----:B------:R-:W4:Y:S04]  /*3cf50*/  LDL.64 R10, [R1+0xc48] ;  /* 0x000c4800010a7983 */ /* 0x000f280000100a00 */
[----:B------:R2:W3:Y:S01]  /*3cf60*/  LDG.E.U16 R23, desc[UR10][R4.64] ;  /* 0x0000000a04177981 */ /* 0x0004e2000c1e1500 */
[----:B0-----:R-:W-:-:S03]  /*3cf70*/  IMAD.WIDE R8, R2, 0x2, R14 ;  /* 0x0000000202087825 */ /* 0x001fc600078e020e */
[----:B------:R-:W4:Y:S04]  /*3cf80*/  LDL.64 R14, [R1+0xc20] ;  /* 0x000c2000010e7983 */ /* 0x000f280000100a00 */
[----:B------:R0:W-:Y:S04]  /*3cf90*/  STL [R1+0xe8], R3 ;  /* 0x0000e80301007387 */ /* 0x0001e80000100800 */
[----:B------:R-:W3:Y:S04]  /*3cfa0*/  LDL.64 R18, [R1+0xc40] ;  /* 0x000c400001127983 */ /* 0x000ee80000100a00 */
[----:B------:R-:W3:Y:S01]  /*3cfb0*/  LDG.E.U16 R8, desc[UR10][R8.64] ;  /* 0x0000000a08087981 */ /* 0x000ee2000c1e1500 */
[----:B0-----:R-:W0:Y:S01]  /*3cfc0*/  LDC R3, c[0x0][0x268] ;  /* 0x00009a00ff037b82 */ /* 0x001e220000000800 */
[----:B--2---:R-:W-:-:S02]  /*3cfd0*/  IMAD.WIDE R4, R2, 0x2, R16 ;  /* 0x0000000202047825 */ /* 0x004fc400078e0210 */
[----:B------:R-:W2:Y:S02]  /*3cfe0*/  LDL.64 R16, [R1+0xc38] ;  /* 0x000c380001107983 */ /* 0x000ea40000100a00 */
[C---:B------:R-:W-:Y:S02]  /*3cff0*/  IMAD.WIDE R6, R2.reuse, 0x2, R12 ;  /* 0x0000000202067825 */ /* 0x040fe400078e020c */
[----:B------:R-:W2:Y:S01]  /*3d000*/  LDG.E.U16 R9, desc[UR10][R4.64] ;  /* 0x0000000a04097981 */ /* 0x000ea2000c1e1500 */
[----:B------:R-:W1:Y:S03]  /*3d010*/  LDC R12, c[0x0][0x268] ;  /* 0x00009a00ff0c7b82 */ /* 0x000e660000000800 */
[----:B----4-:R-:W0:Y:S04]  /*3d020*/  LDL.64 R14, [R1+0xc20] ;  /* 0x000c2000010e7983 */ /* 0x010e280000100a00 */
[----:B------:R4:W-:Y:S04]  /*3d030*/  STL [R1+0x18], R0 ;  /* 0x0000180001007387 */ /* 0x0009e80000100800 */
[----:B------:R-:W-:Y:S04]  /*3d040*/  STL [R1+0xdc], R27 ;  /* 0x0000dc1b01007387 */ /* 0x000fe80000100800 */
[----:B------:R1:W-:Y:S04]  /*3d050*/  STL [R1+0xc4], R26 ;  /* 0x0000c41a01007387 */ /* 0x0003e80000100800 */
[----:B----4-:R2:W4:Y:S04]  /*3d060*/  LDG.E.U16 R0, desc[UR10][R6.64] ;  /* 0x0000000a06007981 */ /* 0x010528000c1e1500 */
[----:B-1----:R-:W4:Y:S04]  /*3d070*/  LDL.64 R26, [R1+0xc18] ;  /* 0x000c1800011a7983 */ /* 0x002f280000100a00 */
[----:B------:R-:W-:Y:S04]  /*3d080*/  STL [R1+0xd4], R25 ;  /* 0x0000d41901007387 */ /* 0x000fe80000100800 */
[----:B------:R1:W-:Y:S04]  /*3d090*/  STL [R1+0xd8], R24 ;  /* 0x0000d81801007387 */ /* 0x0003e80000100800 */
[----:B-1----:R-:W4:Y:S04]  /*3d0a0*/  LDL.64 R24, [R1+0xc18] ;  /* 0x000c180001187983 */ /* 0x002f280000100a00 */
[----:B---3--:R-:W-:Y:S04]  /*3d0b0*/  STL [R1+0xcc], R23 ;  /* 0x0000cc1701007387 */ /* 0x008fe80000100800 */
[----:B------:R1:W-:Y:S04]  /*3d0c0*/  STL [R1+0xd0], R22 ;  /* 0x0000d01601007387 */ /* 0x0003e80000100800 */
[----:B-1----:R-:W3:Y:S04]  /*3d0d0*/  LDL.64 R22, [R1+0xc10] ;  /* 0x000c100001167983 */ /* 0x002ee80000100a00 */
[----:B---3--:R-:W3:Y:S04]  /*3d0e0*/  LDL.64 R22, [R1+0xc10] ;  /* 0x000c100001167983 */ /* 0x008ee80000100a00 */
[----:B------:R-:W-:Y:S04]  /*3d0f0*/  STL [R1+0x14], R21 ;  /* 0x0000141501007387 */ /* 0x000fe80000100800 */
[----:B------:R1:W-:Y:S04]  /*3d100*/  STL [R1+0xc8], R20 ;  /* 0x0000c81401007387 */ /* 0x0003e80000100800 */
[----:B-1----:R-:W4:Y:S01]  /*3d110*/  LDL.64 R20, [R1+0xc08] ;  /* 0x000c080001147983 */ /* 0x002f220000100a00 */
[----:B0-----:R-:W-:Y:S01]  /*3d120*/  LEA R14, R3, R28, 0x2 ;  /* 0x0000001c030e7211 */ /* 0x001fe200078e10ff */
[----:B--2---:R-:W-:-:S04]  /*3d130*/  IMAD.WIDE R6, R2, 0x2, R16 ;  /* 0x0000000202067825 */ /* 0x004fc800078e0210 */
[C---:B------:R-:W-:Y:S02]  /*3d140*/  IMAD.WIDE R4, R2.reuse, 0x2, R10 ;  /* 0x0000000202047825 */ /* 0x040fe400078e020a */
[----:B------:R-:W3:Y:S08]  /*3d150*/  LDC R11, c[0x0][0x268] ;  /* 0x00009a00ff0b7b82 */ /* 0x000ef00000000800 */
[----:B------:R-:W0:Y:S01]  /*3d160*/  LDC R10, c[0x0][0x268] ;  /* 0x00009a00ff0a7b82 */ /* 0x000e220000000800 */
[----:B------:R-:W2:Y:S04]  /*3d170*/  LDG.E.U16 R3, desc[UR10][R6.64] ;  /* 0x0000000a06037981 */ /* 0x000ea8000c1e1500 */
[----:B------:R1:W2:Y:S04]  /*3d180*/  LDG.E.U16 R13, desc[UR10][R4.64] ;  /* 0x0000000a040d7981 */ /* 0x0002a8000c1e1500 */
[----:B----4-:R-:W0:Y:S04]  /*3d190*/  LDL.64 R20, [R1+0xc08] ;  /* 0x000c080001147983 */ /* 0x010e280000100a00 */
[----:B------:R-:W-:Y:S04]  /*3d1a0*/  STL [R1+0xc20], R14 ;  /* 0x000c200e01007387 */ /* 0x000fe80000100800 */
[----:B------:R-:W-:Y:S04]  /*3d1b0*/  STL [R1+0xbc], R9 ;  /* 0x0000bc0901007387 */ /* 0x000fe80000100800 */
[----:B------:R4:W-:Y:S02]  /*3d1c0*/  STL [R1+0x9c], R8 ;  /* 0x00009c0801007387 */ /* 0x0009e40000100800 */
[----:B----4-:R-:W-:-:S02]  /*3d1d0*/  IMAD.WIDE R8, R2, 0x2, R14 ;  /* 0x0000000202087825 */ /* 0x010fc400078e020e */
[----:B------:R-:W4:Y:S04]  /*3d1e0*/  LDL.64 R14, [R1+0xbf8] ;  /* 0x000bf800010e7983 */ /* 0x000f280000100a00 */
[----:B------:R3:W-:Y:S04]  /*3d1f0*/  STL [R1+0xb8], R0 ;  /* 0x0000b80001007387 */ /* 0x0007e80000100800 */
[----:B------:R-:W2:Y:S01]  /*3d200*/  LDL.64 R16, [R1+0xc00] ;  /* 0x000c000001107983 */ /* 0x000ea20000100a00 */
[----:B-1----:R-:W-:-:S03]  /*3d210*/  IMAD.WIDE R4, R2, 0x2, R18 ;  /* 0x0000000202047825 */ /* 0x002fc600078e0212 */
[----:B------:R-:W2:Y:S04]  /*3d220*/  LDL.64 R18, [R1+0xc00] ;  /* 0x000c000001127983 */ /* 0x000ea80000100a00 */
[----:B---3--:R-:W3:Y:S01]  /*3d230*/  LDG.E.U16 R0, desc[UR10][R4.64] ;  /* 0x0000000a04007981 */ /* 0x008ee2000c1e1500 */
[-C--:B------:R-:W-:Y:S02]  /*3d240*/  LEA R24, R12, R28.reuse, 0x3 ;  /* 0x0000001c0c187211 */ /* 0x080fe400078e18ff */
[-C--:B------:R-:W-:Y:S01]  /*3d250*/  LEA R22, R11, R28.reuse, 0x4 ;  /* 0x0000001c0b167211 */ /* 0x080fe200078e20ff */
[----:B------:R-:W1:Y:S08]  /*3d260*/  LDC R12, c[0x0][0x268] ;  /* 0x00009a00ff0c7b82 */ /* 0x000e700000000800 */
[----:B------:R-:W1:Y:S01]  /*3d270*/  LDC R11, c[0x0][0x268] ;  /* 0x00009a00ff0b7b82 */ /* 0x000e620000000800 */
[----:B----4-:R-:W1:Y:S04]  /*3d280*/  LDL.64 R14, [R1+0xbf8] ;  /* 0x000bf800010e7983 */ /* 0x010e680000100a00 */
[----:B--2---:R-:W2:Y:S01]  /*3d290*/  LDG.E.U16 R16, desc[UR10][R8.64] ;  /* 0x0000000a08107981 */ /* 0x004ea2000c1e1500 */
[----:B0-----:R-:W-:-:S03]  /*3d2a0*/  LEA R20, R10, R28, 0x5 ;  /* 0x0000001c0a147211 */ /* 0x001fc600078e28ff */
[----:B------:R-:W-:Y:S04]  /*3d2b0*/  STL [R1+0xc18], R24 ;  /* 0x000c181801007387 */ /* 0x000fe80000100800 */
[----:B------:R-:W-:Y:S01]  /*3d2c0*/  STL [R1+0xc10], R22 ;  /* 0x000c101601007387 */ /* 0x000fe20000100800 */
[----:B------:R-:W-:-:S03]  /*3d2d0*/  IMAD.MOV.U32 R25, RZ, RZ, R27 ;  /* 0x000000ffff197224 */ /* 0x000fc600078e001b */
[----:B------:R-:W-:Y:S04]  /*3d2e0*/  STL [R1+0xc08], R20 ;  /* 0x000c081401007387 */ /* 0x000fe80000100800 */
[----:B------:R0:W-:Y:S04]  /*3d2f0*/  STL [R1+0xb4], R13 ;  /* 0x0000b40d01007387 */ /* 0x0001e80000100800 */
[----:B---3--:R3:W-:Y:S04]  /*3d300*/  STL [R1+0xb0], R0 ;  /* 0x0000b00001007387 */ /* 0x0087e80000100800 */
[----:B------:R-:W4:Y:S04]  /*3d310*/  LDL.64 R26, [R1+0xad8] ;  /* 0x000ad800011a7983 */ /* 0x000f280000100a00 */
[----:B------:R3:W-:Y:S01]  /*3d320*/  STL [R1+0xac], R3 ;  /* 0x0000ac0301007387 */ /* 0x0007e20000100800 */
[----:B------:R-:W-:Y:S01]  /*3d330*/  MOV R17, R19 ;  /* 0x0000001300117202 */ /* 0x000fe20000000f00 */
[C---:B------:R-:W-:Y:S01]  /*3d340*/  IMAD.WIDE R4, R2.reuse, 0x2, R20 ;  /* 0x0000000202047825 */ /* 0x040fe200078e0214 */
[----:B-1----:R-:W-:Y:S01]  /*3d350*/  LEA R14, R11, R28, 0x7 ;  /* 0x0000001c0b0e7211 */ /* 0x002fe200078e38ff */
[----:B--2---:R1:W-:Y:S02]  /*3d360*/  STL [R1+0xa4], R16 ;  /* 0x0000a41001007387 */ /* 0x0043e40000100800 */
[----:B------:R-:W-:-:S04]  /*3d370*/  IMAD.WIDE R6, R2, 0x2, R24 ;  /* 0x0000000202067825 */ /* 0x000fc800078e0218 */
[----:B------:R-:W-:Y:S01]  /*3d380*/  IMAD.WIDE R8, R2, 0x2, R22 ;  /* 0x0000000202087825 */ /* 0x000fe200078e0216 */
[----:B------:R-:W2:Y:S04]  /*3d390*/  LDG.E.U16 R10, desc[UR10][R4.64] ;  /* 0x0000000a040a7981 */ /* 0x000ea8000c1e1500 */
[----:B0-----:R0:W2:Y:S04]  /*3d3a0*/  LDG.E.U16 R13, desc[UR10][R6.64] ;  /* 0x0000000a060d7981 */ /* 0x0010a8000c1e1500 */
[----:B---3--:R3:W2:Y:S01]  /*3d3b0*/  LDG.E.U16 R0, desc[UR10][R8.64] ;  /* 0x0000000a08007981 */ /* 0x0086a2000c1e1500 */
[----:B------:R-:W2:Y:S08]  /*3d3c0*/  LDC R3, c[0x0][0x268] ;  /* 0x00009a00ff037b82 */ /* 0x000eb00000000800 */
[----:B------:R-:W2:Y:S01]  /*3d3d0*/  LDC R11, c[0x0][0x268] ;  /* 0x00009a00ff0b7b82 */ /* 0x000ea20000000800 */
[----:B-1----:R-:W-:-:S07]  /*3d3e0*/  IMAD R16, R12, 0x40, R28 ;  /* 0x000000400c107824 */ /* 0x002fce00078e021c */
[----:B------:R-:W1:Y:S01]  /*3d3f0*/  LDC R12, c[0x0][0x268] ;  /* 0x00009a00ff0c7b82 */ /* 0x000e620000000800 */
[----:B------:R-:W-:Y:S04]  /*3d400*/  STL [R1+0xc00], R16 ;  /* 0x000c001001007387 */ /* 0x000fe80000100800 */
[----:B------:R-:W-:Y:S04]  /*3d410*/  STL [R1+0xbf8], R14 ;  /* 0x000bf80e01007387 */ /* 0x000fe80000100800 */
[----:B------:R-:W2:Y:S04]  /*3d420*/  LDL.64 R18, [R1+0xac8] ;  /* 0x000ac80001127983 */ /* 0x000ea80000100a00 */
[----:B------:R-:W2:Y:S04]  /*3d430*/  LDL.64 R20, [R1+0xad0] ;  /* 0x000ad00001147983 */ /* 0x000ea80000100a00 */
[----:B----4-:R-:W4:Y:S01]  /*3d440*/  LDL.64 R26, [R1+0xad8] ;  /* 0x000ad800011a7983 */ /* 0x010f220000100a00 */
[----:B0-----:R-:W-:-:S03]  /*3d450*/  IMAD.WIDE R6, R2, 0x2, R16 ;  /* 0x0000000202067825 */ /* 0x001fc600078e0210 */
[----:B------:R-:W4:Y:S04]  /*3d460*/  LDL.64 R22, [R1+0xac8] ;  /* 0x000ac80001167983 */ /* 0x000f280000100a00 */
[----:B------:R-:W4:Y:S01]  /*3d470*/  LDL.64 R24, [R1+0xad0] ;  /* 0x000ad00001187983 */ /* 0x000f220000100a00 */
[----:B---3--:R-:W0:Y:S08]  /*3d480*/  LDC R9, c[0x0][0x268] ;  /* 0x00009a00ff097b82 */ /* 0x008e300000000800 */
[----:B------:R-:W3:Y:S01]  /*3d490*/  LDC R8, c[0x0][0x268] ;  /* 0x00009a00ff087b82 */ /* 0x000ee20000000800 */
[----:B--2---:R-:W2:Y:S04]  /*3d4a0*/  LDL.64 R18, [R1+0xbf0] ;  /* 0x000bf00001127983 */ /* 0x004ea80000100a00 */
[----:B------:R-:W3:Y:S04]  /*3d4b0*/  LDL.64 R20, [R1+0xae0] ;  /* 0x000ae00001147983 */ /* 0x000ee80000100a00 */
[----:B--2---:R-:W0:Y:S04]  /*3d4c0*/  LDL.64 R18, [R1+0xbf0] ;  /* 0x000bf00001127983 */ /* 0x004e280000100a00 */
[----:B---3--:R-:W2:Y:S04]  /*3d4d0*/  LDL.64 R20, [R1+0xae0] ;  /* 0x000ae00001147983 */ /* 0x008ea80000100a00 */
[----:B------:R3:W-:Y:S04]  /*3d4e0*/  STL [R1+0xa0], R13 ;  /* 0x0000a00d01007387 */ /* 0x0007e80000100800 */
[----:B---3--:R-:W3:Y:S01]  /*3d4f0*/  LDG.E.U16 R13, desc[UR10][R6.64] ;  /* 0x0000000a060d7981 */ /* 0x008ee2000c1e1500 */
[----:B------:R-:W-:-:S03]  /*3d500*/  IMAD.WIDE R4, R2, 0x2, R14 ;  /* 0x0000000202047825 */ /* 0x000fc600078e020e */
[----:B------:R-:W-:Y:S04]  /*3d510*/  STL [R1+0x98], R0 ;  /* 0x0000980001007387 */ /* 0x000fe80000100800 */
[----:B------:R-:W3:Y:S04]  /*3d520*/  LDL.64 R16, [R1+0xac0] ;  /* 0x000ac00001107983 */ /* 0x000ee80000100a00 */
[----:B------:R-:W3:Y:S04]  /*3d530*/  LDL.64 R14, [R1+0xac0] ;  /* 0x000ac000010e7983 */ /* 0x000ee80000100a00 */
[----:B------:R1:W-:Y:S01]  /*3d540*/  STL [R1+0x90], R10 ;  /* 0x0000900a01007387 */ /* 0x0003e20000100800 */
[----:B----4-:R-:W-:-:S02]  /*3d550*/  IMAD R26, R3, 0x202, R28 ;  /* 0x00000202031a7824 */ /* 0x010fc400078e021c */
[----:B------:R-:W4:Y:S08]  /*3d560*/  LDC R3, c[0x0][0x268] ;  /* 0x00009a00ff037b82 */ /* 0x000f300000000800 */
[----:B-1----:R-:W1:Y:S01]  /*3d570*/  LDC R10, c[0x0][0x268] ;  /* 0x00009a00ff0a7b82 */ /* 0x002e620000000800 */
[----:B------:R4:W3:Y:S02]  /*3d580*/  LDG.E.U16 R0, desc[UR10][R4.64] ;  /* 0x0000000a04007981 */ /* 0x0008e4000c1e1500 */
[----:B----4-:R-:W-:-:S05]  /*3d590*/  IMAD.WIDE R4, R2, 0x2, R26 ;  /* 0x0000000202047825 */ /* 0x010fca00078e021a */
[----:B------:R4:W4:Y:S01]  /*3d5a0*/  LDG.E.U16 R27, desc[UR10][R4.64] ;  /* 0x0000000a041b7981 */ /* 0x000922000c1e1500 */
[-C--:B0-----:R-:W-:Y:S02]  /*3d5b0*/  LEA R18, R9, R28.reuse, 0x8 ;  /* 0x0000001c09127211 */ /* 0x081fe400078e40ff */
[----:B--2---:R-:W-:-:S03]  /*3d5c0*/  LEA R20, R8, R28, 0x9 ;  /* 0x0000001c08147211 */ /* 0x004fc600078e48ff */
[----:B------:R0:W-:Y:S04]  /*3d5d0*/  STL [R1+0xbf0], R18 ;  /* 0x000bf01201007387 */ /* 0x0001e80000100800 */
[----:B------:R2:W-:Y:S01]  /*3d5e0*/  STL [R1+0xae0], R20 ;  /* 0x000ae01401007387 */ /* 0x0005e20000100800 */
[----:B------:R-:W-:-:S04]  /*3d5f0*/  IMAD.WIDE R6, R2, 0x2, R20 ;  /* 0x0000000202067825 */ /* 0x000fc800078e0214 */
[----:B------:R-:W-:-:S04]  /*3d600*/  IMAD.WIDE R8, R2, 0x2, R18 ;  /* 0x0000000202087825 */ /* 0x000fc800078e0212 */
[----:B------:R-:W-:Y:S01]  /*3d610*/  IMAD.MOV.U32 R19, RZ, RZ, R23 ;  /* 0x000000ffff137224 */ /* 0x000fe200078e0017 */
[----:B------:R1:W-:Y:S04]  /*3d620*/  STL [R1+0xad8], R26 ;  /* 0x000ad81a01007387 */ /* 0x0003e80000100800 */
[----:B---3--:R3:W-:Y:S01]  /*3d630*/  STL [R1+0x8c], R13 ;  /* 0x00008c0d01007387 */ /* 0x0087e20000100800 */
[--C-:B0-----:R-:W-:Y:S02]  /*3d640*/  IMAD R18, R11, 0x206, R28.reuse ;  /* 0x000002060b127824 */ /* 0x101fe400078e021c */
[--C-:B--2---:R-:W-:Y:S02]  /*3d650*/  IMAD R20, R12, 0x204, R28.reuse ;  /* 0x000002040c147824 */ /* 0x104fe400078e021c */
[----:B-1----:R-:W-:Y:S01]  /*3d660*/  IMAD R14, R10, 0x208, R28 ;  /* 0x000002080a0e7824 */ /* 0x002fe200078e021c */
[----:B------:R-:W-:-:S02]  /*3d670*/  MOV R21, R25 ;  /* 0x0000001900157202 */ /* 0x000fc40000000f00 */
[----:B------:R-:W-:Y:S01]  /*3d680*/  MOV R15, R17 ;  /* 0x00000011000f7202 */ /* 0x000fe20000000f00 */
[----:B------:R-:W2:Y:S04]  /*3d690*/  LDG.E.U16 R26, desc[UR10][R6.64] ;  /* 0x0000000a061a7981 */ /* 0x000ea8000c1e1500 */
[----:B------:R-:W-:Y:S04]  /*3d6a0*/  STL [R1+0xad0], R20 ;  /* 0x000ad01401007387 */ /* 0x000fe80000100800 */
[----:B---3--:R0:W3:Y:S04]  /*3d6b0*/  LDG.E.U16 R13, desc[UR10][R8.64] ;  /* 0x0000000a080d7981 */ /* 0x0080e8000c1e1500 */
[----:B------:R1:W-:Y:S01]  /*3d6c0*/  STL [R1+0xac8], R18 ;  /* 0x000ac81201007387 */ /* 0x0003e20000100800 */
[----:B------:R-:W2:Y:S08]  /*3d6d0*/  LDC R12, c[0x0][0x268] ;  /* 0x00009a00ff0c7b82 */ /* 0x000eb00000000800 */
[----:B------:R-:W2:Y:S01]  /*3d6e0*/  LDC R11, c[0x0][0x268] ;  /* 0x00009a00ff0b7b82 */ /* 0x000ea20000000800 */
[----:B----4-:R-:W-:-:S07]  /*3d6f0*/  IMAD.WIDE R4, R2, 0x2, R20 ;  /* 0x0000000202047825 */ /* 0x010fce00078e0214 */
[----:B0-----:R-:W0:Y:S08]  /*3d700*/  LDC R9, c[0x0][0x268] ;  /* 0x00009a00ff097b82 */ /* 0x001e300000000800 */
[----:B------:R-:W4:Y:S08]  /*3d710*/  LDC R8, c[0x0][0x268] ;  /* 0x00009a00ff087b82 */ /* 0x000f300000000800 */
[----:B------:R-:W0:Y:S01]  /*3d720*/  LDC R10, c[0x0][0x268] ;  /* 0x00009a00ff0a7b82 */ /* 0x000e220000000800 */
[----:B------:R-:W-:-:S02]  /*3d730*/  IMAD.WIDE R6, R2, 0x2, R18 ;  /* 0x0000000202067825 */ /* 0x000fc400078e0212 */
[----:B-1----:R-:W4:Y:S04]  /*3d740*/  LDL.64 R18, [R1+0xbe0] ;  /* 0x000be00001127983 */ /* 0x002f280000100a00 */
[----:B------:R1:W-:Y:S04]  /*3d750*/  STL [R1+0x88], R0 ;  /* 0x0000880001007387 */ /* 0x0003e80000100800 */
[----:B-1----:R1:W2:Y:S04]  /*3d760*/  LDG.E.U16 R0, desc[UR10][R4.64] ;  /* 0x0000000a04007981 */ /* 0x0022a8000c1e1500 */
[----:B---3--:R3:W-:Y:S04]  /*3d770*/  STL [R1+0x70], R13 ;  /* 0x0000700d01007387 */ /* 0x0087e80000100800 */
[----:B---3--:R0:W3:Y:S04]  /*3d780*/  LDG.E.U16 R13, desc[UR10][R6.64] ;  /* 0x0000000a060d7981 */ /* 0x0080e8000c1e1500 */
[----:B----4-:R-:W4:Y:S04]  /*3d790*/  LDL.64 R18, [R1+0xbe0] ;  /* 0x000be00001127983 */ /* 0x010f280000100a00 */
[----:B------:R0:W-:Y:S04]  /*3d7a0*/  STL [R1+0xac0], R14 ;  /* 0x000ac00e01007387 */ /* 0x0001e80000100800 */
[----:B------:R-:W2:Y:S04]  /*3d7b0*/  LDL.64 R6, [R1+0xbe8] ;  /* 0x000be80001067983 */ /* 0x000ea80000100a00 */
[----:B--2---:R-:W2:Y:S04]  /*3d7c0*/  LDL.64 R6, [R1+0xbe8] ;  /* 0x000be80001067983 */ /* 0x004ea80000100a00 */
[----:B------:R-:W-:Y:S04]  /*3d7d0*/  STL [R1+0x78], R27 ;  /* 0x0000781b01007387 */ /* 0x000fe80000100800 */
[----:B------:R3:W-:Y:S04]  /*3d7e0*/  STL [R1+0x6c], R26 ;  /* 0x00006c1a01007387 */ /* 0x0007e80000100800 */
[----:B------:R-:W2:Y:S01]  /*3d7f0*/  LDL.64 R20, [R1+0xbd8] ;  /* 0x000bd80001147983 */ /* 0x000ea20000100a00 */
[----:B-1----:R-:W-:-:S04]  /*3d800*/  IMAD.WIDE R4, R2, 0x2, R14 ;  /* 0x0000000202047825 */ /* 0x002fc800078e020e */
[--C-:B----4-:R-:W-:Y:S01]  /*3d810*/  IMAD R18, R8, 0x3b0, R28.reuse ;  /* 0x000003b008127824 */ /* 0x110fe200078e021c */
[----:B0-----:R-:W4:Y:S04]  /*3d820*/  LDL.64 R14, [R1+0xba0] ;  /* 0x000ba000010e7983 */ /* 0x001f280000100a00 */
[----:B------:R-:W4:Y:S04]  /*3d830*/  LDL.64 R24, [R1+0xbd0] ;  /* 0x000bd00001187983 */ /* 0x000f280000100a00 */
[----:B------:R-:W4:Y:S04]  /*3d840*/  LDL.64 R22, [R1+0xba0] ;  /* 0x000ba00001167983 */ /* 0x000f280000100a00 */
[----:B------:R-:W4:Y:S04]  /*3d850*/  LDL.64 R16, [R1+0xbd0] ;  /* 0x000bd00001107983 */ /* 0x000f280000100a00 */
[----:B---3--:R-:W3:Y:S04]  /*3d860*/  LDL.64 R26, [R1+0xbd8] ;  /* 0x000bd800011a7983 */ /* 0x008ee80000100a00 */
[----:B--2---:R-:W2:Y:S01]  /*3d870*/  LDL.64 R20, [R1+0xab8] ;  /* 0x000ab80001147983 */ /* 0x004ea20000100a00 */
[----:B------:R-:W-:-:S03]  /*3d880*/  IMAD R6, R9, 0x3ae, R28 ;  /* 0x000003ae09067824 */ /* 0x000fc600078e021c */
[----:B----4-:R0:W4:Y:S04]  /*3d890*/  LDG.E.U16 R14, desc[UR10][R4.64] ;  /* 0x0000000a040e7981 */ /* 0x010128000c1e1500 */
[----:B--2---:R-:W2:Y:S01]  /*3d8a0*/  LDL.64 R20, [R1+0xab8] ;  /* 0x000ab80001147983 */ /* 0x004ea20000100a00 */
[----:B------:R-:W-:-:S05]  /*3d8b0*/  IMAD.WIDE R8, R2, 0x2, R18 ;  /* 0x0000000202087825 */ /* 0x000fca00078e0212 */
[----:B------:R1:W4:Y:S01]  /*3d8c0*/  LDG.E.U16 R19, desc[UR10][R8.64] ;  /* 0x0000000a08137981 */ /* 0x000322000c1e1500 */
[--C-:B--2---:R-:W-:Y:S01]  /*3d8d0*/  IMAD R20, R3, 0x20a, R28.reuse ;  /* 0x0000020a03147824 */ /* 0x104fe200078e021c */
[----:B------:R-:W-:Y:S01]  /*3d8e0*/  MOV R17, R25 ;  /* 0x0000001900117202 */ /* 0x000fe20000000f00 */
[----:B------:R-:W-:Y:S01]  /*3d8f0*/  IMAD R16, R11, 0x3b4, R28 ;  /* 0x000003b40b107824 */ /* 0x000fe200078e021c */
[----:B------:R-:W-:Y:S01]  /*3d900*/  MOV R15, R23 ;  /* 0x00000017000f7202 */ /* 0x000fe20000000f00 */
[----:B0-----:R-:W-:Y:S01]  /*3d910*/  IMAD.WIDE R4, R2, 0x2, R20 ;  /* 0x0000000202047825 */ /* 0x001fe200078e0214 */
[----:B------:R-:W-:Y:S04]  /*3d920*/  STL [R1+0xab8], R20 ;  /* 0x000ab81401007387 */ /* 0x000fe80000100800 */
[----:B------:R-:W-:Y:S04]  /*3d930*/  STL [R1+0xbe8], R6 ;  /* 0x000be80601007387 */ /* 0x000fe80000100800 */
[----:B------:R-:W-:Y:S04]  /*3d940*/  STL [R1+0xbe0], R18 ;  /* 0x000be01201007387 */ /* 0x000fe80000100800 */
[----:B------:R0:W-:Y:S01]  /*3d950*/  STL [R1+0x94], R0 ;  /* 0x0000940001007387 */ /* 0x0001e20000100800 */
[----:B------:R-:W2:Y:S08]  /*3d960*/  LDC R11, c[0x0][0x268] ;  /* 0x00009a00ff0b7b82 */ /* 0x000eb00000000800 */
[----:B------:R-:W2:Y:S01]  /*3d970*/  LDC R3, c[0x0][0x268] ;  /* 0x00009a00ff037b82 */ /* 0x000ea20000000800 */
[----:B0-----:R0:W4:Y:S01]  /*3d980*/  LDG.E.U16 R0, desc[UR10][R4.64] ;  /* 0x0000000a04007981 */ /* 0x001122000c1e1500 */
[----:B------:R-:W-:-:S03]  /*3d990*/  IMAD R20, R12, 0x3b2, R28 ;  /* 0x000003b20c147824 */ /* 0x000fc600078e021c */
[----:B------:R0:W-:Y:S01]  /*3d9a0*/  STL [R1+0x84], R13 ;  /* 0x0000840d01007387 */ /* 0x0001e20000100800 */
[----:B---3--:R-:W-:Y:S01]  /*3d9b0*/  MOV R21, R27 ;  /* 0x0000001b00157202 */ /* 0x008fe20000000f00 */
[C---:B------:R-:W-:Y:S01]  /*3d9c0*/  IMAD.WIDE R6, R2.reuse, 0x2, R6 ;  /* 0x0000000202067825 */ /* 0x040fe200078e0206 */
[----:B------:R-:W3:Y:S03]  /*3d9d0*/  LDC R12, c[0x0][0x268] ;  /* 0x00009a00ff0c7b82 */ /* 0x000ee60000000800 */
[----:B-1----:R-:W-:-:S04]  /*3d9e0*/  IMAD.WIDE R8, R2, 0x2, R20 ;  /* 0x0000000202087825 */ /* 0x002fc800078e0214 */
[----:B0-----:R-:W-:Y:S01]  /*3d9f0*/  IMAD.WIDE R4, R2, 0x2, R16 ;  /* 0x0000000202047825 */ /* 0x001fe200078e0210 */
[----:B------:R0:W2:Y:S04]  /*3da00*/  LDG.E.U16 R13, desc[UR10][R6.64] ;  /* 0x0000000a060d7981 */ /* 0x0000a8000c1e1500 */
[----:B----4-:R1:W-:Y:S04]  /*3da10*/  STL [R1+0x2ab8], R0 ;  /* 0x002ab80001007387 */ /* 0x0103e80000100800 */
[----:B------:R-:W-:Y:S04]  /*3da20*/  STL [R1+0x2b18], R19 ;  /* 0x002b181301007387 */ /* 0x000fe80000100800 */
[----:B------:R-:W-:Y:S04]  /*3da30*/  STL [R1+0xbd8], R20 ;  /* 0x000bd81401007387 */ /* 0x000fe80000100800 */
[----:B------:R4:W-:Y:S04]  /*3da40*/  STL [R1+0x80], R14 ;  /* 0x0000800e01007387 */ /* 0x0009e80000100800 */
[----:B------:R-:W-:Y:S04]  /*3da50*/  STL [R1+0xbd0], R16 ;  /* 0x000bd01001007387 */ /* 0x000fe80000100800 */
[----:B-1----:R1:W3:Y:S01]  /*3da60*/  LDG.E.U16 R0, desc[UR10][R4.64] ;  /* 0x0000000a04007981 */ /* 0x0022e2000c1e1500 */
[----:B----4-:R-:W-:-:S02]  /*3da70*/  IMAD R14, R10, 0x3c0, R28 ;  /* 0x000003c00a0e7824 */ /* 0x010fc400078e021c */
[----:B------:R-:W1:Y:S02]  /*3da80*/  LDC R10, c[0x0][0x268] ;  /* 0x00009a00ff0a7b82 */ /* 0x000e640000000800 */
[----:B0-----:R-:W-:Y:S01]  /*3da90*/  IMAD.WIDE R6, R2, 0x2, R14 ;  /* 0x0000000202067825 */ /* 0x001fe200078e020e */
[----:B------:R0:W-:Y:S04]  /*3daa0*/  STL [R1+0xba0], R14 ;  /* 0x000ba00e01007387 */ /* 0x0001e80000100800 */
[----:B------:R4:W3:Y:S04]  /*3dab0*/  LDG.E.U16 R15, desc[UR10][R8.64] ;  /* 0x0000000a080f7981 */ /* 0x0008e8000c1e1500 */
[----:B------:R-:W2:Y:S04]  /*3dac0*/  LDL.64 R4, [R1+0xb20] ;  /* 0x000b200001047983 */ /* 0x000ea80000100a00 */
[----:B------:R-:W4:Y:S04]  /*3dad0*/  LDL.64 R20, [R1+0xab0] ;  /* 0x000ab00001147983 */ /* 0x000f280000100a00 */
[----:B------:R-:W3:Y:S04]  /*3dae0*/  LDL.64 R24, [R1+0xbc8] ;  /* 0x000bc80001187983 */ /* 0x000ee80000100a00 */
[----:B------:R-:W3:Y:S04]  /*3daf0*/  LDL.64 R22, [R1+0xbc0] ;  /* 0x000bc00001167983 */ /* 0x000ee80000100a00 */
[----:B------:R-:W3:Y:S04]  /*3db00*/  LDG.E.U16 R18, desc[UR10][R6.64] ;  /* 0x0000000a06127981 */ /* 0x000ee8000c1e1500 */
[----:B------:R-:W3:Y:S01]  /*3db10*/  LDL.64 R26, [R1+0xbb8] ;  /* 0x000bb800011a7983 */ /* 0x000ee20000100a00 */
[----:B0-----:R-:W0:Y:S03]  /*3db20*/  LDC R14, c[0x0][0x268] ;  /* 0x00009a00ff0e7b82 */ /* 0x001e260000000800 */
[----:B------:R-:W3:Y:S04]  /*3db30*/  LDL.64 R8, [R1+0xb60] ;  /* 0x000b600001087983 */ /* 0x000ee80000100a00 */
[----:B--2---:R-:W1:Y:S04]  /*3db40*/  LDL.64 R4, [R1+0xb20] ;  /* 0x000b200001047983 */ /* 0x004e680000100a00 */
[----:B----4-:R-:W2:Y:S04]  /*3db50*/  LDL.64 R20, [R1+0xab0] ;  /* 0x000ab00001147983 */ /* 0x010ea80000100a00 */
[----:B---3--:R-:W0:Y:S04]  /*3db60*/  LDL.64 R24, [R1+0xbc8] ;  /* 0x000bc80001187983 */ /* 0x008e280000100a00 */
[----:B------:R-:W3:Y:S04]  /*3db70*/  LDL.64 R22, [R1+0xbc0] ;  /* 0x000bc00001167983 */ /* 0x000ee80000100a00 */
[----:B------:R-:W4:Y:S04]  /*3db80*/  LDL.64 R8, [R1+0xb60] ;  /* 0x000b600001087983 */ /* 0x000f280000100a00 */
[----:B------:R1:W-:Y:S04]  /*3db90*/  STL [R1+0x74], R13 ;  /* 0x0000740d01007387 */ /* 0x0003e80000100800 */
[----:B------:R-:W3:Y:S04]  /*3dba0*/  LDL.64 R16, [R1+0xbb8] ;  /* 0x000bb80001107983 */ /* 0x000ee80000100a00 */
[----:B------:R-:W-:Y:S01]  /*3dbb0*/  STL [R1+0x2b1c], R18 ;  /* 0x002b1c1201007387 */ /* 0x000fe20000100800 */
[----:B-1----:R-:W3:Y:S01]  /*3dbc0*/  LDC R13, c[0x0][0x268] ;  /* 0x00009a00ff0d7b82 */ /* 0x002ee20000000800 */
[----:B------:R-:W-:-:S02]  /*3dbd0*/  IMAD R4, R10, 0x3e0, R28 ;  /* 0x000003e00a047824 */ /* 0x000fc400078e021c */
[--C-:B--2---:R-:W-:Y:S02]  /*3dbe0*/  IMAD R20, R3, 0x3f0, R28.reuse ;  /* 0x000003f003147824 */ /* 0x104fe400078e021c */
[----:B----4-:R-:W-:Y:S02]  /*3dbf0*/  IMAD R8, R11, 0x3d0, R28 ;  /* 0x000003d00b087824 */ /* 0x010fe400078e021c */
[----:B------:R-:W-:-:S04]  /*3dc00*/  IMAD.WIDE R6, R2, 0x2, R4 ;  /* 0x0000000202067825 */ /* 0x000fc800078e0204 */
[--C-:B0-----:R-:W-:Y:S02]  /*3dc10*/  IMAD R24, R14, 0x3b6, R28.reuse ;  /* 0x000003b60e187824 */ /* 0x101fe400078e021c */
[--C-:B---3--:R-:W-:Y:S02]  /*3dc20*/  IMAD R22, R13, 0x3b8, R28.reuse ;  /* 0x000003b80d167824 */ /* 0x108fe400078e021c */
[----:B------:R-:W-:Y:S01]  /*3dc30*/  IMAD R16, R12, 0x3ba, R28 ;  /* 0x000003ba0c107824 */ /* 0x000fe200078e021c */
[----:B------:R0:W-:Y:S04]  /*3dc40*/  STL [R1+0xb60], R8 ;  /* 0x000b600801007387 */ /* 0x0001e80000100800 */
[----:B------:R1:W-:Y:S04]  /*3dc50*/  STL [R1+0xb20], R4 ;  /* 0x000b200401007387 */ /* 0x0003e80000100800 */
[----:B------:R-:W2:Y:S01]  /*3dc60*/  LDG.E.U16 R10, desc[UR10][R6.64] ;  /* 0x0000000a060a7981 */ /* 0x000ea2000c1e1500 */
[----:B------:R-:W-:Y:S01]  /*3dc70*/  IMAD.MOV.U32 R17, RZ, RZ, R27 ;  /* 0x000000ffff117224 */ /* 0x000fe200078e001b */
[----:B------:R-:W3:Y:S08]  /*3dc80*/  LDC R14, c[0x0][0x268] ;  /* 0x00009a00ff0e7b82 */ /* 0x000ef00000000800 */
[----:B------:R-:W4:Y:S01]  /*3dc90*/  LDC R3, c[0x0][0x268] ;  /* 0x00009a00ff037b82 */ /* 0x000f220000000800 */
[----:B0-----:R-:W-:-:S04]  /*3dca0*/  IMAD.WIDE R8, R2, 0x2, R8 ;  /* 0x0000000202087825 */ /* 0x001fc800078e0208 */
[C---:B-1----:R-:W-:Y:S01]  /*3dcb0*/  IMAD.WIDE R4, R2.reuse, 0x2, R20 ;  /* 0x0000000202047825 */ /* 0x042fe200078e0214 */
[----:B------:R0:W3:Y:S04]  /*3dcc0*/  LDG.E.U16 R11, desc[UR10][R8.64] ;  /* 0x0000000a080b7981 */ /* 0x0000e8000c1e1500 */
[----:B------:R1:W4:Y:S04]  /*3dcd0*/  LDG.E.U16 R9, desc[UR10][R4.64] ;  /* 0x0000000a04097981 */ /* 0x000328000c1e1500 */
[----:B------:R1:W-:Y:S01]  /*3dce0*/  STL [R1+0xab0], R20 ;  /* 0x000ab01401007387 */ /* 0x0003e20000100800 */
[----:B0-----:R-:W0:Y:S03]  /*3dcf0*/  LDC R8, c[0x0][0x268] ;  /* 0x00009a00ff087b82 */ /* 0x001e260000000800 */
[----:B-1----:R-:W4:Y:S04]  /*3dd00*/  LDL.64 R20, [R1+0xbb0] ;  /* 0x000bb00001147983 */ /* 0x002f280000100a00 */
[----:B------:R1:W-:Y:S01]  /*3dd10*/  STL [R1+0x60], R15 ;  /* 0x0000600f01007387 */ /* 0x0003e20000100800 */
[----:B------:R-:W-:-:S06]  /*3dd20*/  IMAD.WIDE R4, R2, 0x2, R24 ;  /* 0x0000000202047825 */ /* 0x000fcc00078e0218 */
[----:B------:R-:W4:Y:S01]  /*3dd30*/  LDG.E.U16 R5, desc[UR10][R4.64] ;  /* 0x0000000a04057981 */ /* 0x000f22000c1e1500 */
[----:B------:R-:W-:-:S04]  /*3dd40*/  IMAD.WIDE R12, R2, 0x2, R16 ;  /* 0x00000002020c7825 */ /* 0x000fc800078e0210 */
[----:B------:R-:W-:Y:S01]  /*3dd50*/  IMAD.WIDE R6, R2, 0x2, R22 ;  /* 0x0000000202067825 */ /* 0x000fe200078e0216 */
[----:B-1----:R-:W1:Y:S04]  /*3dd60*/  LDC R15, c[0x0][0x268] ;  /* 0x00009a00ff0f7b82 */ /* 0x002e680000000800 */
[----:B------:R0:W4:Y:S04]  /*3dd70*/  LDG.E.U16 R17, desc[UR10][R6.64] ;  /* 0x0000000a06117981 */ /* 0x000128000c1e1500 */
[----:B---3--:R-:W-:Y:S04]  /*3dd80*/  STL [R1+0x2b20], R11 ;  /* 0x002b200b01007387 */ /* 0x008fe80000100800 */
[----:B------:R-:W-:Y:S04]  /*3dd90*/  STL [R1+0x68], R0 ;  /* 0x0000680001007387 */ /* 0x000fe80000100800 */
[----:B--2---:R2:W-:Y:S04]  /*3dda0*/  STL [R1+0x2b24], R10 ;  /* 0x002b240a01007387 */ /* 0x0045e80000100800 */
[----:B----4-:R-:W-:Y:S04]  /*3ddb0*/  STL [R1+0x2b28], R9 ;  /* 0x002b280901007387 */ /* 0x010fe80000100800 */
[----:B------:R3:W-:Y:S04]  /*3ddc0*/  STL [R1+0xbc8], R24 ;  /* 0x000bc81801007387 */ /* 0x0007e80000100800 */
[----:B------:R4:W-:Y:S04]  /*3ddd0*/  STL [R1+0xbc0], R22 ;  /* 0x000bc01601007387 */ /* 0x0009e80000100800 */
[----:B------:R0:W-:Y:S04]  /*3dde0*/  STL [R1+0xbb8], R16 ;  /* 0x000bb81001007387 */ /* 0x0001e80000100800 */
[----:B--2---:R-:W2:Y:S04]  /*3ddf0*/  LDL.64 R10, [R1+0xba8] ;  /* 0x000ba800010a7983 */ /* 0x004ea80000100a00 */
[----:B------:R-:W2:Y:S04]  /*3de00*/  LDL.64 R18, [R1+0xb98] ;  /* 0x000b980001127983 */ /* 0x000ea80000100a00 */
[----:B------:R-:W2:Y:S04]  /*3de10*/  LDL.64 R26, [R1+0xb90] ;  /* 0x000b9000011a7983 */ /* 0x000ea80000100a00 */
[----:B------:R1:W2:Y:S04]  /*3de20*/  LDG.E.U16 R0, desc[UR10][R12.64] ;  /* 0x0000000a0c007981 */ /* 0x0002a8000c1e1500 */
[----:B------:R-:W2:Y:S04]  /*3de30*/  LDL.64 R20, [R1+0xbb0] ;  /* 0x000bb00001147983 */ /* 0x000ea80000100a00 */
[----:B---3--:R-:W3:Y:S04]  /*3de40*/  LDL.64 R24, [R1+0xb88] ;  /* 0x000b880001187983 */ /* 0x008ee80000100a00 */
[----:B----4-:R-:W4:Y:S01]  /*3de50*/  LDL.64 R22, [R1+0xb58] ;  /* 0x000b580001167983 */ /* 0x010f220000100a00 */
[----:B0-----:R-:W0:Y:S03]  /*3de60*/  LDC R16, c[0x0][0x268] ;  /* 0x00009a00ff107b82 */ /* 0x001e260000000800 */
[----:B--2---:R-:W2:Y:S04]  /*3de70*/  LDL.64 R10, [R1+0xba8] ;  /* 0x000ba800010a7983 */ /* 0x004ea80000100a00 */
[----:B------:R-:W4:Y:S04]  /*3de80*/  LDL.64 R18, [R1+0xb98] ;  /* 0x000b980001127983 */ /* 0x000f280000100a00 */
[----:B------:R-:W0:Y:S01]  /*3de90*/  LDL.64 R26, [R1+0xb90] ;  /* 0x000b9000011a7983 */ /* 0x000e220000100a00 */
[----:B------:R-:W-:-:S03]  /*3dea0*/  IMAD R20, R14, 0x3bc, R28 ;  /* 0x000003bc0e147824 */ /* 0x000fc600078e021c */
[----:B---3--:R-:W3:Y:S01]  /*3deb0*/  LDL.64 R24, [R1+0xb88] ;  /* 0x000b880001187983 */ /* 0x008ee20000100a00 */
[----:B------:R-:W1:Y:S03]  /*3dec0*/  LDC R14, c[0x0][0x268] ;  /* 0x00009a00ff0e7b82 */ /* 0x000e660000000800 */
[----:B------:R-:W-:Y:S01]  /*3ded0*/  STL [R1+0xbb0], R20 ;  /* 0x000bb01401007387 */ /* 0x000fe20000100800 */
[--C-:B--2---:R-:W-:Y:S02]  /*3dee0*/  IMAD R10, R8, 0x3be, R28.reuse ;  /* 0x000003be080a7824 */ /* 0x104fe400078e021c */
[--C-:B----4-:R-:W-:Y:S02]  /*3def0*/  IMAD R18, R3, 0x3c2, R28.reuse ;  /* 0x000003c203127824 */ /* 0x110fe400078e021c */
[----:B-1----:R-:W-:Y:S02]  /*3df00*/  IMAD R22, R14, 0x3d2, R28 ;  /* 0x000003d20e167824 */ /* 0x002fe400078e021c */
[----:B------:R-:W-:-:S04]  /*3df10*/  IMAD.WIDE R6, R2, 0x2, R20 ;  /* 0x0000000202067825 */ /* 0x000fc800078e0214 */
[----:B------:R-:W-:Y:S01]  /*3df20*/  IMAD.WIDE R12, R2, 0x2, R10 ;  /* 0x00000002020c7825 */ /* 0x000fe200078e020a */
[----:B------:R1:W-:Y:S04]  /*3df30*/  STL [R1+0xba8], R10 ;  /* 0x000ba80a01007387 */ /* 0x0003e80000100800 */
[----:B------:R-:W2:Y:S04]  /*3df40*/  LDL.64 R8, [R1+0xb58] ;  /* 0x000b580001087983 */ /* 0x000ea80000100a00 */
[----:B------:R-:W-:Y:S01]  /*3df50*/  STL [R1+0xb98], R18 ;  /* 0x000b981201007387 */ /* 0x000fe20000100800 */
[--C-:B---3--:R-:W-:Y:S01]  /*3df60*/  IMAD R24, R15, 0x3c6, R28.reuse ;  /* 0x000003c60f187824 */ /* 0x108fe200078e021c */
[----:B------:R-:W3:Y:S08]  /*3df70*/  LDC R3, c[0x0][0x268] ;  /* 0x00009a00ff037b82 */ /* 0x000ef00000000800 */
[----:B------:R-:W4:Y:S01]  /*3df80*/  LDC R15, c[0x0][0x268] ;  /* 0x00009a00ff0f7b82 */ /* 0x000f220000000800 */
[----:B0-----:R-:W-:-:S07]  /*3df90*/  IMAD R26, R16, 0x3c4, R28 ;  /* 0x000003c4101a7824 */ /* 0x001fce00078e021c */
[----:B------:R-:W0:Y:S01]  /*3dfa0*/  LDC R14, c[0x0][0x268] ;  /* 0x00009a00ff0e7b82 */ /* 0x000e220000000800 */
[----:B-1----:R-:W3:Y:S04]  /*3dfb0*/  LDL.64 R10, [R1+0xaa8] ;  /* 0x000aa800010a7983 */ /* 0x002ee80000100a00 */
[----:B------:R1:W-:Y:S04]  /*3dfc0*/  STL [R1+0x5c], R5 ;  /* 0x00005c0501007387 */ /* 0x0003e80000100800 */
[----:B------:R-:W4:Y:S01]  /*3dfd0*/  LDL.64 R20, [R1+0xb18] ;  /* 0x000b180001147983 */ /* 0x000f220000100a00 */
[----:B-1----:R-:W-:-:S03]  /*3dfe0*/  IMAD.WIDE R4, R2, 0x2, R18 ;  /* 0x0000000202047825 */ /* 0x002fc600078e0212 */
[----:B------:R-:W4:Y:S01]  /*3dff0*/  LDL.64 R18, [R1+0xb18] ;  /* 0x000b180001127983 */ /* 0x000f220000100a00 */
[----:B--2---:R-:W-:-:S03]  /*3e000*/  MOV R23, R9 ;  /* 0x0000000900177202 */ /* 0x004fc60000000f00 */
[----:B---3--:R-:W2:Y:S01]  /*3e010*/  LDL.64 R10, [R1+0xaa8] ;  /* 0x000aa800010a7983 */ /* 0x008ea20000100a00 */
[----:B----4-:R-:W1:Y:S03]  /*3e020*/  LDC R20, c[0x0][0x268] ;  /* 0x00009a00ff147b82 */ /* 0x010e660000000800 */
[----:B------:R3:W4:Y:S04]  /*3e030*/  LDG.E.U16 R18, desc[UR10][R12.64] ;  /* 0x0000000a0c127981 */ /* 0x000728000c1e1500 */
[----:B------:R0:W4:Y:S01]  /*3e040*/  LDG.E.U16 R19, desc[UR10][R6.64] ;  /* 0x0000000a06137981 */ /* 0x000122000c1e1500 */
[----:B---3--:R-:W-:-:S05]  /*3e050*/  IMAD.WIDE R12, R2, 0x2, R22 ;  /* 0x00000002020c7825 */ /* 0x008fca00078e0216 */
[----:B------:R3:W4:Y:S04]  /*3e060*/  LDG.E.U16 R8, desc[UR10][R12.64] ;  /* 0x0000000a0c087981 */ /* 0x000728000c1e1500 */
[----:B------:R3:W-:Y:S01]  /*3e070*/  STL [R1+0x54], R17 ;  /* 0x0000541101007387 */ /* 0x0007e20000100800 */
[C---:B0-----:R-:W-:Y:S01]  /*3e080*/  IMAD.WIDE R6, R2.reuse, 0x2, R24 ;  /* 0x0000000202067825 */ /* 0x041fe200078e0218 */
[----:B---3--:R-:W0:Y:S02]  /*3e090*/  LDC R13, c[0x0][0x268] ;  /* 0x00009a00ff0d7b82 */ /* 0x008e240000000800 */
[----:B------:R3:W4:Y:S04]  /*3e0a0*/  LDG.E.U16 R17, desc[UR10][R4.64] ;  /* 0x0000000a04117981 */ /* 0x000728000c1e1500 */
[----:B------:R1:W-:Y:S04]  /*3e0b0*/  STL [R1+0x50], R0 ;  /* 0x0000500001007387 */ /* 0x0003e80000100800 */
[----:B------:R-:W-:Y:S04]  /*3e0c0*/  STL [R1+0xb90], R26 ;  /* 0x000b901a01007387 */ /* 0x000fe80000100800 */
[----:B------:R-:W-:Y:S04]  /*3e0d0*/  STL [R1+0xb88], R24 ;  /* 0x000b881801007387 */ /* 0x000fe80000100800 */
[----:B------:R-:W-:Y:S01]  /*3e0e0*/  STL [R1+0xb58], R22 ;  /* 0x000b581601007387 */ /* 0x000fe20000100800 */
[----:B------:R-:W0:Y:S01]  /*3e0f0*/  LDC R12, c[0x0][0x268] ;  /* 0x00009a00ff0c7b82 */ /* 0x000e220000000800 */
[----:B---3--:R-:W-:-:S02]  /*3e100*/  IMAD.WIDE R4, R2, 0x2, R26 ;  /* 0x0000000202047825 */ /* 0x008fc400078e021a */
[----:B-1----:R1:W3:Y:S04]  /*3e110*/  LDG.E.U16 R0, desc[UR10][R6.64] ;  /* 0x0000000a06007981 */ /* 0x0022e8000c1e1500 */
[----:B------:R1:W3:Y:S01]  /*3e120*/  LDG.E.U16 R16, desc[UR10][R4.64] ;  /* 0x0000000a04107981 */ /* 0x0002e2000c1e1500 */
[----:B--2---:R-:W-:-:S03]  /*3e130*/  IMAD R10, R3, 0x3f2, R28 ;  /* 0x000003f2030a7824 */ /* 0x004fc600078e021c */
[----:B----4-:R-:W-:Y:S04]  /*3e140*/  STL [R1+0x2afc], R8 ;  /* 0x002afc0801007387 */ /* 0x010fe80000100800 */
[----:B------:R-:W-:Y:S04]  /*3e150*/  STL [R1+0x4c], R19 ;  /* 0x00004c1301007387 */ /* 0x000fe80000100800 */
[----:B------:R2:W-:Y:S02]  /*3e160*/  STL [R1+0x3c], R18 ;  /* 0x00003c1201007387 */ /* 0x0005e40000100800 */
[----:B--2---:R-:W-:Y:S01]  /*3e170*/  IMAD R18, R15, 0x3e2, R28 ;  /* 0x000003e20f127824 */ /* 0x004fe200078e021c */
[----:B------:R-:W-:-:S04]  /*3e180*/  MOV R19, R21 ;  /* 0x0000001500137202 */ /* 0x000fc80000000f00 */
[----:B------:R2:W-:Y:S04]  /*3e190*/  STL [R1+0xb18], R18 ;  /* 0x000b181201007387 */ /* 0x0005e80000100800 */
[----:B------:R4:W-:Y:S04]  /*3e1a0*/  STL [R1+0xaa8], R10 ;  /* 0x000aa80a01007387 */ /* 0x0009e80000100800 */
[----:B------:R-:W3:Y:S04]  /*3e1b0*/  LDL.64 R26, [R1+0xb68] ;  /* 0x000b6800011a7983 */ /* 0x000ee80000100a00 */
[----:B------:R0:W-:Y:S01]  /*3e1c0*/  STL [R1+0x2c], R17 ;  /* 0x00002c1101007387 */ /* 0x0001e20000100800 */
[----:B-1----:R-:W-:-:S03]  /*3e1d0*/  IMAD.WIDE R6, R2, 0x2, R18 ;  /* 0x0000000202067825 */ /* 0x002fc600078e0212 */
[----:B------:R-:W3:Y:S04]  /*3e1e0*/  LDL.64 R8, [R1+0xb48] ;  /* 0x000b480001087983 */ /* 0x000ee80000100a00 */
[----:B------:R-:W3:Y:S01]  /*3e1f0*/  LDL.64 R22, [R1+0xb68] ;  /* 0x000b680001167983 */ /* 0x000ee20000100a00 */
[----:B------:R-:W-:-:S03]  /*3e200*/  IMAD.WIDE R4, R2, 0x2, R10 ;  /* 0x0000000202047825 */ /* 0x000fc600078e020a */
[----:B------:R-:W3:Y:S04]  /*3e210*/  LDL.64 R24, [R1+0xb50] ;  /* 0x000b500001187983 */ /* 0x000ee80000100a00 */
[----:B--2---:R-:W2:Y:S04]  /*3e220*/  LDL.64 R18, [R1+0xb50] ;  /* 0x000b500001127983 */ /* 0x004ea80000100a00 */
[----:B------:R1:W2:Y:S04]  /*3e230*/  LDG.E.U16 R7, desc[UR10][R6.64] ;  /* 0x0000000a06077981 */ /* 0x0002a8000c1e1500 */
[----:B------:R-:W2:Y:S04]  /*3e240*/  LDG.E.U16 R3, desc[UR10][R4.64] ;  /* 0x0000000a04037981 */ /* 0x000ea8000c1e1500 */
[----:B----4-:R-:W4:Y:S01]  /*3e250*/  LDL.64 R10, [R1+0xb48] ;  /* 0x000b4800010a7983 */ /* 0x010f220000100a00 */
[----:B0-----:R-:W0:Y:S08]  /*3e260*/  LDC R17, c[0x0][0x268] ;  /* 0x00009a00ff117b82 */ /* 0x001e300000000800 */
[----:B-1----:R-:W1:Y:S01]  /*3e270*/  LDC R6, c[0x0][0x268] ;  /* 0x00009a00ff067b82 */ /* 0x002e620000000800 */
[----:B---3--:R-:W3:Y:S04]  /*3e280*/  LDL.64 R8, [R1+0xb80] ;  /* 0x000b800001087983 */ /* 0x008ee80000100a00 */
[----:B------:R-:W4:Y:S04]  /*3e290*/  LDL.64 R22, [R1+0xb70] ;  /* 0x000b700001167983 */ /* 0x000f280000100a00 */
[----:B--2---:R-:W2:Y:S04]  /*3e2a0*/  LDL.64 R18, [R1+0xb78] ;  /* 0x000b780001127983 */ /* 0x004ea80000100a00 */
[----:B---3--:R-:W3:Y:S04]  /*3e2b0*/  LDL.64 R8, [R1+0xb80] ;  /* 0x000b800001087983 */ /* 0x008ee80000100a00 */
[----:B--2---:R-:W2:Y:S04]  /*3e2c0*/  LDL.64 R18, [R1+0xb78] ;  /* 0x000b780001127983 */ /* 0x004ea80000100a00 */
[----:B----4-:R-:W4:Y:S04]  /*3e2d0*/  LDL.64 R22, [R1+0xb70] ;  /* 0x000b700001167983 */ /* 0x010f280000100a00 */
[----:B------:R-:W-:Y:S04]  /*3e2e0*/  STL [R1+0x2b00], R7 ;  /* 0x002b000701007387 */ /* 0x000fe80000100800 */
[----:B------:R0:W-:Y:S04]  /*3e2f0*/  STL [R1+0x38], R16 ;  /* 0x0000381001007387 */ /* 0x0001e80000100800 */
[----:B------:R-:W-:Y:S04]  /*3e300*/  STL [R1+0x34], R0 ;  /* 0x0000340001007387 */ /* 0x000fe80000100800 */
[----:B------:R1:W-:Y:S01]  /*3e310*/  STL [R1+0x2b04], R3 ;  /* 0x002b040301007387 */ /* 0x0003e20000100800 */
[----:B0-----:R-:W0:Y:S01]  /*3e320*/  LDC R16, c[0x0][0x268] ;  /* 0x00009a00ff107b82 */ /* 0x001e220000000800 */
[----:B---3--:R-:W-:-:S02]  /*3e330*/  IMAD R8, R14, 0x3c8, R28 ;  /* 0x000003c80e087824 */ /* 0x008fc400078e021c */
[--C-:B--2---:R-:W-:Y:S02]  /*3e340*/  IMAD R18, R13, 0x3ca, R28.reuse ;  /* 0x000003ca0d127824 */ /* 0x104fe400078e021c */
[----:B----4-:R-:W-:Y:S01]  /*3e350*/  IMAD R22, R12, 0x3cc, R28 ;  /* 0x000003cc0c167824 */ /* 0x010fe200078e021c */
[----:B------:R-:W-:Y:S04]  /*3e360*/  STL [R1+0xb80], R8 ;  /* 0x000b800801007387 */ /* 0x000fe80000100800 */
[----:B------:R-:W-:Y:S01]  /*3e370*/  STL [R1+0xb78], R18 ;  /* 0x000b781201007387 */ /* 0x000fe20000100800 */
[----:B------:R-:W-:-:S04]  /*3e380*/  IMAD.WIDE R12, R2, 0x2, R18 ;  /* 0x00000002020c7825 */ /* 0x000fc800078e0212 */
[----:B------:R-:W-:Y:S01]  /*3e390*/  IMAD.WIDE R14, R2, 0x2, R22 ;  /* 0x00000002020e7825 */ /* 0x000fe200078e0216 */
[----:B------:R2:W-:Y:S01]  /*3e3a0*/  STL [R1+0xb70], R22 ;  /* 0x000b701601007387 */ /* 0x0005e20000100800 */
[----:B------:R-:W-:-:S03]  /*3e3b0*/  MOV R23, R27 ;  /* 0x0000001b00177202 */ /* 0x000fc60000000f00 */
[----:B------:R3:W4:Y:S01]  /*3e3c0*/  LDG.E.U16 R21, desc[UR10][R12.64] ;  /* 0x0000000a0c157981 */ /* 0x000722000c1e1500 */
[----:B------:R-:W-:Y:S01]  /*3e3d0*/  IMAD.WIDE R4, R2, 0x2, R8 ;  /* 0x0000000202047825 */ /* 0x000fe200078e0208 */
[----:B------:R-:W-:Y:S02]  /*3e3e0*/  MOV R19, R25 ;  /* 0x0000001900137202 */ /* 0x000fe40000000f00 */
[----:B-1----:R-:W4:Y:S04]  /*3e3f0*/  LDG.E.U16 R3, desc[UR10][R14.64] ;  /* 0x0000000a0e037981 */ /* 0x002f28000c1e1500 */
[----:B------:R1:W4:Y:S01]  /*3e400*/  LDG.E.U16 R7, desc[UR10][R4.64] ;  /* 0x0000000a04077981 */ /* 0x000322000c1e1500 */
[--C-:B--2---:R-:W-:Y:S02]  /*3e410*/  IMAD R22, R20, 0x3ce, R28.reuse ;  /* 0x000003ce14167824 */ /* 0x104fe400078e021c */
[----:B------:R-:W-:-:S02]  /*3e420*/  IMAD R18, R17, 0x3d4, R28 ;  /* 0x000003d411127824 */ /* 0x000fc400078e021c */
[----:B0-----:R-:W-:Y:S02]  /*3e430*/  IMAD R8, R16, 0x3d6, R28 ;  /* 0x000003d610087824 */ /* 0x001fe400078e021c */
[----:B------:R-:W-:Y:S02]  /*3e440*/  IMAD.MOV.U32 R9, RZ, RZ, R11 ;  /* 0x000000ffff097224 */ /* 0x000fe400078e000b */
[C---:B---3--:R-:W-:Y:S01]  /*3e450*/  IMAD.WIDE R12, R2.reuse, 0x2, R22 ;  /* 0x00000002020c7825 */ /* 0x048fe200078e0216 */
[----:B------:R-:W-:Y:S04]  /*3e460*/  STL [R1+0xb68], R22 ;  /* 0x000b681601007387 */ /* 0x000fe80000100800 */
[----:B------:R0:W-:Y:S04]  /*3e470*/  STL [R1+0xb50], R18 ;  /* 0x000b501201007387 */ /* 0x0001e80000100800 */
[----:B------:R-:W2:Y:S01]  /*3e480*/  LDL.64 R26, [R1+0xb30] ;  /* 0x000b3000011a7983 */ /* 0x000ea20000100a00 */
[----:B-1----:R-:W-:-:S03]  /*3e490*/  IMAD.WIDE R4, R2, 0x2, R18 ;  /* 0x0000000202047825 */ /* 0x002fc600078e0212 */
[----:B------:R1:W3:Y:S01]  /*3e4a0*/  LDG.E.U16 R0, desc[UR10][R12.64] ;  /* 0x0000000a0c007981 */ /* 0x0002e2000c1e1500 */
[----:B------:R-:W3:Y:S08]  /*3e4b0*/  LDC R15, c[0x0][0x268] ;  /* 0x00009a00ff0f7b82 */ /* 0x000ef00000000800 */
[----:B------:R-:W1:Y:S08]  /*3e4c0*/  LDC R14, c[0x0][0x268] ;  /* 0x00009a00ff0e7b82 */ /* 0x000e700000000800 */
[----:B------:R-:W3:Y:S08]  /*3e4d0*/  LDC R20, c[0x0][0x268] ;  /* 0x00009a00ff147b82 */ /* 0x000ef00000000800 */
[----:B------:R-:W3:Y:S08]  /*3e4e0*/  LDC R17, c[0x0][0x268] ;  /* 0x00009a00ff117b82 */ /* 0x000ef00000000800 */
[----:B------:R-:W3:Y:S01]  /*3e4f0*/  LDC R16, c[0x0][0x268] ;  /* 0x00009a00ff107b82 */ /* 0x000ee20000000800 */
[----:B------:R-:W4:Y:S04]  /*3e500*/  LDL.64 R12, [R1+0xb38] ;  /* 0x000b3800010c7983 */ /* 0x000f280000100a00 */
[----:B----4-:R-:W1:Y:S04]  /*3e510*/  LDL.64 R12, [R1+0xb38] ;  /* 0x000b3800010c7983 */ /* 0x010e680000100a00 */
[----:B------:R-:W-:Y:S04]  /*3e520*/  STL [R1+0xb48], R8 ;  /* 0x000b480801007387 */ /* 0x000fe80000100800 */
[----:B------:R4:W-:Y:S04]  /*3e530*/  STL [R1+0x28], R7 ;  /* 0x0000280701007387 */ /* 0x0009e80000100800 */
[----:B------:R-:W3:Y:S04]  /*3e540*/  LDL.64 R10, [R1+0xb10] ;  /* 0x000b1000010a7983 */ /* 0x000ee80000100a00 */
[----:B--2---:R-:W2:Y:S04]  /*3e550*/  LDL.64 R26, [R1+0xb30] ;  /* 0x000b3000011a7983 */ /* 0x004ea80000100a00 */
[----:B0-----:R-:W2:Y:S04]  /*3e560*/  LDL.64 R18, [R1+0xb28] ;  /* 0x000b280001127983 */ /* 0x001ea80000100a00 */
[----:B------:R-:W2:Y:S04]  /*3e570*/  LDL.64 R24, [R1+0xb10] ;  /* 0x000b100001187983 */ /* 0x000ea80000100a00 */
[----:B------:R-:W2:Y:S04]  /*3e580*/  LDL.64 R22, [R1+0xaa0] ;  /* 0x000aa00001167983 */ /* 0x000ea80000100a00 */
[----:B----4-:R0:W4:Y:S04]  /*3e590*/  LDG.E.U16 R7, desc[UR10][R4.64] ;  /* 0x0000000a04077981 */ /* 0x010128000c1e1500 */
[----:B---3--:R-:W3:Y:S01]  /*3e5a0*/  LDL.64 R10, [R1+0xb40] ;  /* 0x000b4000010a7983 */ /* 0x008ee20000100a00 */
[----:B-1----:R-:W-:-:S03]  /*3e5b0*/  IMAD R12, R14, 0x3da, R28 ;  /* 0x000003da0e0c7824 */ /* 0x002fc600078e021c */
[----:B--2---:R-:W2:Y:S01]  /*3e5c0*/  LDL.64 R18, [R1+0xb28] ;  /* 0x000b280001127983 */ /* 0x004ea20000100a00 */
[----:B------:R-:W-:Y:S02]  /*3e5d0*/  IMAD R26, R6, 0x3dc, R28 ;  /* 0x000003dc061a7824 */ /* 0x000fe400078e021c */
[C---:B0-----:R-:W-:Y:S01]  /*3e5e0*/  IMAD.WIDE R4, R2.reuse, 0x2, R8 ;  /* 0x0000000202047825 */ /* 0x041fe200078e0208 */
[----:B------:R-:W0:Y:S01]  /*3e5f0*/  LDC R6, c[0x0][0x268] ;  /* 0x00009a00ff067b82 */ /* 0x000e220000000800 */
[----:B------:R-:W4:Y:S07]  /*3e600*/  LDL.64 R8, [R1+0xaa0] ;  /* 0x000aa00001087983 */ /* 0x000f2e0000100a00 */
[----:B------:R-:W1:Y:S08]  /*3e610*/  LDC R24, c[0x0][0x268] ;  /* 0x00009a00ff187b82 */ /* 0x000e700000000800 */
[----:B------:R-:W1:Y:S01]  /*3e620*/  LDC R22, c[0x0][0x268] ;  /* 0x00009a00ff167b82 */ /* 0x000e620000000800 */
[----:B---3--:R-:W3:Y:S04]  /*3e630*/  LDL.64 R10, [R1+0xb40] ;  /* 0x000b4000010a7983 */ /* 0x008ee80000100a00 */
[----:B------:R-:W-:Y:S04]  /*3e640*/  STL [R1+0x24], R21 ;  /* 0x0000241501007387 */ /* 0x000fe80000100800 */
[----:B------:R0:W-:Y:S04]  /*3e650*/  STL [R1+0x20], R3 ;  /* 0x0000200301007387 */ /* 0x0001e80000100800 */
[----:B0-----:R0:W4:Y:S02]  /*3e660*/  LDG.E.U16 R3, desc[UR10][R4.64] ;  /* 0x0000000a04037981 */ /* 0x001124000c1e1500 */
[----:B0-----:R-:W-:-:S05]  /*3e670*/  IMAD.WIDE R4, R2, 0x2, R26 ;  /* 0x0000000202047825 */ /* 0x001fca00078e021a */
[----:B------:R-:W4:Y:S01]  /*3e680*/  LDG.E.U16 R27, desc[UR10][R4.64] ;  /* 0x0000000a041b7981 */ /* 0x000f22000c1e1500 */
[----:B---3--:R-:W-:-:S04]  /*3e690*/  IMAD R10, R15, 0x3d8, R28 ;  /* 0x000003d80f0a7824 */ /* 0x008fc800078e021c */
[----:B------:R-:W-:Y:S01]  /*3e6a0*/  IMAD.WIDE R14, R2, 0x2, R10 ;  /* 0x00000002020e7825 */ /* 0x000fe200078e020a */
[----:B------:R-:W-:Y:S04]  /*3e6b0*/  STL [R1+0xb40], R10 ;  /* 0x000b400a01007387 */ /* 0x000fe80000100800 */
[----:B------:R-:W-:Y:S04]  /*3e6c0*/  STL [R1+0xb38], R12 ;  /* 0x000b380c01007387 */ /* 0x000fe80000100800 */
[----:B------:R-:W-:Y:S04]  /*3e6d0*/  STL [R1+0xb30], R26 ;  /* 0x000b301a01007387 */ /* 0x000fe80000100800 */
[----:B------:R0:W-:Y:S04]  /*3e6e0*/  STL [R1+0x10], R0 ;  /* 0x0000100001007387 */ /* 0x0001e80000100800 */
[----:B0-----:R0:W3:Y:S01]  /*3e6f0*/  LDG.E.U16 R0, desc[UR10][R14.64] ;  /* 0x0000000a0e007981 */ /* 0x0010e2000c1e1500 */
[----:B--2---:R-:W-:-:S02]  /*3e700*/  IMAD R18, R20, 0x3de, R28 ;  /* 0x000003de14127824 */ /* 0x004fc400078e021c */
[----:B------:R-:W-:Y:S02]  /*3e710*/  IMAD R10, R17, 0x3e4, R28 ;  /* 0x000003e4110a7824 */ /* 0x000fe400078e021c */
[----:B------:R-:W-:-:S04]  /*3e720*/  IMAD.WIDE R12, R2, 0x2, R12 ;  /* 0x00000002020c7825 */ /* 0x000fc800078e020c */
[----:B----4-:R-:W-:Y:S01]  /*3e730*/  IMAD R8, R16, 0x3f4, R28 ;  /* 0x000003f410087824 */ /* 0x010fe200078e021c */
[----:B------:R-:W-:Y:S02]  /*3e740*/  MOV R11, R25 ;  /* 0x00000019000b7202 */ /* 0x000fe40000000f00 */
[----:B------:R-:W-:Y:S01]  /*3e750*/  MOV R9, R23 ;  /* 0x0000001700097202 */ /* 0x000fe20000000f00 */
[----:B------:R-:W2:Y:S08]  /*3e760*/  LDC R17, c[0x0][0x268] ;  /* 0x00009a00ff117b82 */ /* 0x000eb00000000800 */
[----:B------:R-:W4:Y:S08]  /*3e770*/  LDC R16, c[0x0][0x268] ;  /* 0x00009a00ff107b82 */ /* 0x000f300000000800 */
[----:B------:R-:W1:Y:S01]  /*3e780*/  LDC R20, c[0x0][0x268] ;  /* 0x00009a00ff147b82 */ /* 0x000e620000000800 */
[----:B0-----:R-:W-:-:S04]  /*3e790*/  IMAD.WIDE R14, R2, 0x2, R18 ;  /* 0x00000002020e7825 */ /* 0x001fc800078e0212 */
[----:B------:R-:W-:-:S03]  /*3e7a0*/  IMAD.WIDE R4, R2, 0x2, R8 ;  /* 0x0000000202047825 */ /* 0x000fc600078e0208 */
[----:B------:R-:W0:Y:S01]  /*3e7b0*/  LDC R25, c[0x0][0x268] ;  /* 0x00009a00ff197b82 */ /* 0x000e220000000800 */
[----:B------:R-:W2:Y:S04]  /*3e7c0*/  LDG.E.U16 R26, desc[UR10][R14.64] ;  /* 0x0000000a0e1a7981 */ /* 0x000ea8000c1e1500 */
[----:B------:R-:W4:Y:S04]  /*3e7d0*/  LDG.E.U16 R21, desc[UR10][R4.64] ;  /* 0x0000000a04157981 */ /* 0x000f28000c1e1500 */
[----:B---3--:R3:W-:Y:S04]  /*3e7e0*/  STL [R1+0x2abc], R0 ;  /* 0x002abc0001007387 */ /* 0x0087e80000100800 */
[----:B------:R-:W-:Y:S04]  /*3e7f0*/  STL [R1+0xc], R7 ;  /* 0x00000c0701007387 */ /* 0x000fe80000100800 */
[----:B------:R-:W-:Y:S04]  /*3e800*/  STL [R1+0x2aa4], R27 ;  /* 0x002aa41b01007387 */ /* 0x000fe80000100800 */
[----:B------:R1:W-:Y:S04]  /*3e810*/  STL [R1+0xb28], R18 ;  /* 0x000b281201007387 */ /* 0x0003e80000100800 */
[----:B------:R-:W-:Y:S04]  /*3e820*/  STL [R1+0xb10], R10 ;  /* 0x000b100a01007387 */ /* 0x000fe80000100800 */
[----:B------:R0:W-:Y:S04]  /*3e830*/  STL [R1+0xaa0], R8 ;  /* 0x000aa00801007387 */ /* 0x0001e80000100800 */
[----:B------:R-:W-:Y:S04]  /*3e840*/  STL [R1+0x8], R3 ;  /* 0x0000080301007387 */ /* 0x000fe80000100800 */
[----:B------:R-:W2:Y:S04]  /*3e850*/  LDL.64 R14, [R1+0xb00] ;  /* 0x000b0000010e7983 */ /* 0x000ea80000100a00 */
[----:B---3--:R3:W4:Y:S04]  /*3e860*/  LDG.E.U16 R0, desc[UR10][R12.64] ;  /* 0x0000000a0c007981 */ /* 0x008728000c1e1500 */
[----:B-1----:R-:W4:Y:S04]  /*3e870*/  LDL.64 R18, [R1+0xaf0] ;  /* 0x000af00001127983 */ /* 0x002f280000100a00 */
[----:B0-----:R-:W4:Y:S01]  /*3e880*/  LDL.64 R8, [R1+0xae8] ;  /* 0x000ae80001087983 */ /* 0x001f220000100a00 */
[----:B---3--:R-:W-:-:S03]  /*3e890*/  IMAD.WIDE R12, R2, 0x2, R10 ;  /* 0x00000002020c7825 */ /* 0x008fc600078e020a */
[----:B------:R-:W3:Y:S04]  /*3e8a0*/  LDL.64 R10, [R1+0xa98] ;  /* 0x000a9800010a7983 */ /* 0x000ee80000100a00 */
[----:B------:R-:W3:Y:S04]  /*3e8b0*/  LDG.E.U16 R23, desc[UR10][R12.64] ;  /* 0x0000000a0c177981 */ /* 0x000ee8000c1e1500 */
[----:B--2---:R-:W2:Y:S04]  /*3e8c0*/  LDL.64 R14, [R1+0xb00] ;  /* 0x000b0000010e7983 */ /* 0x004ea80000100a00 */
[----:B----4-:R-:W4:Y:S04]  /*3e8d0*/  LDL.64 R18, [R1+0xaf0] ;  /* 0x000af00001127983 */ /* 0x010f280000100a00 */
[----:B------:R-:W4:Y:S04]  /*3e8e0*/  LDL.64 R8, [R1+0xae8] ;  /* 0x000ae80001087983 */ /* 0x000f280000100a00 */
[----:B---3--:R-:W3:Y:S04]  /*3e8f0*/  LDL.64 R10, [R1+0xa98] ;  /* 0x000a9800010a7983 */ /* 0x008ee80000100a00 */
[----:B------:R0:W-:Y:S04]  /*3e900*/  STL [R1+0x2a68], R26 ;  /* 0x002a681a01007387 */ /* 0x0001e80000100800 */
[----:B0-----:R-:W2:Y:S04]  /*3e910*/  LDL.64 R26, [R1+0xaf8] ;  /* 0x000af800011a7983 */ /* 0x001ea80000100a00 */
[----:B--2---:R-:W2:Y:S04]  /*3e920*/  LDL.64 R26, [R1+0xaf8] ;  /* 0x000af800011a7983 */ /* 0x004ea80000100a00 */
[----:B------:R-:W-:Y:S04]  /*3e930*/  STL [R1], R0 ;  /* 0x0000000001007387 */ /* 0x000fe80000100800 */
[----:B------:R-:W4:Y:S04]  /*3e940*/  LDL.64 R12, [R1+0xb08] ;  /* 0x000b0800010c7983 */ /* 0x000f280000100a00 */
[----:B----4-:R-:W4:Y:S01]  /*3e950*/  LDL.64 R12, [R1+0xb08] ;  /* 0x000b0800010c7983 */ /* 0x010f220000100a00 */
[----:B------:R-:W-:-:S03]  /*3e960*/  IMAD R14, R16, 0x3e8, R28 ;  /* 0x000003e8100e7824 */ /* 0x000fc600078e021c */
[----:B------:R-:W-:Y:S04]  /*3e970*/  STL [R1+0x2ae0], R23 ;  /* 0x002ae01701007387 */ /* 0x000fe80000100800 */
[----:B------:R-:W-:Y:S01]  /*3e980*/  STL [R1+0x2ae4], R21 ;  /* 0x002ae41501007387 */ /* 0x000fe20000100800 */
[--C-:B--2---:R-:W-:Y:S02]  /*3e990*/  IMAD R26, R6, 0x3ea, R28.reuse ;  /* 0x000003ea061a7824 */ /* 0x104fe400078e021c */
[----:B----4-:R-:W-:-:S04]  /*3e9a0*/  IMAD R12, R17, 0x3e6, R28 ;  /* 0x000003e6110c7824 */ /* 0x010fc800078e021c */
[C---:B------:R-:W-:Y:S01]  /*3e9b0*/  IMAD.WIDE R4, R2.reuse, 0x2, R12 ;  /* 0x0000000202047825 */ /* 0x040fe200078e020c */
[----:B------:R0:W-:Y:S04]  /*3e9c0*/  STL [R1+0xb08], R12 ;  /* 0x000b080c01007387 */ /* 0x0001e80000100800 */
[----:B------:R1:W-:Y:S04]  /*3e9d0*/  STL [R1+0xb00], R14 ;  /* 0x000b000e01007387 */ /* 0x0003e80000100800 */
[----:B------:R-:W2:Y:S01]  /*3e9e0*/  LDG.E.U16 R4, desc[UR10][R4.64] ;  /* 0x0000000a04047981 */ /* 0x000ea2000c1e1500 */
[----:B0-----:R-:W-:-:S04]  /*3e9f0*/  IMAD.WIDE R12, R2, 0x2, R26 ;  /* 0x00000002020c7825 */ /* 0x001fc800078e021a */
[----:B-1----:R-:W-:Y:S01]  /*3ea00*/  IMAD.WIDE R14, R2, 0x2, R14 ;  /* 0x00000002020e7825 */ /* 0x002fe200078e020e */
[----:B------:R0:W4:Y:S04]  /*3ea10*/  LDG.E.U16 R6, desc[UR10][R12.64] ;  /* 0x0000000a0c067981 */ /* 0x000128000c1e1500 */
[----:B------:R1:W4:Y:S04]  /*3ea20*/  LDG.E.U16 R5, desc[UR10][R14.64] ;  /* 0x0000000a0e057981 */ /* 0x000328000c1e1500 */
[----:B------:R4:W-:Y:S04]  /*3ea30*/  STL [R1+0xaf8], R26 ;  /* 0x000af81a01007387 */ /* 0x0009e80000100800 */
[----:B------:R-:W4:Y:S01]  /*3ea40*/  LDL.LU R0, [R1+0x9e0] ;  /* 0x0009e00001007983 */ /* 0x000f220000300800 */
[----:B------:R-:W-:-:S03]  /*3ea50*/  IMAD R18, R24, 0x3ec, R28 ;  /* 0x000003ec18127824 */ /* 0x000fc600078e021c */
[----:B------:R-:W4:Y:S01]  /*3ea60*/  LDL R3, [R1+0x49c] ;  /* 0x00049c0001037983 */ /* 0x000f220000100800 */
[--C-:B------:R-:W-:Y:S02]  /*3ea70*/  IMAD R8, R22, 0x3ee, R28.reuse ;  /* 0x000003ee16087824 */ /* 0x100fe400078e021c */
[----:B---3--:R-:W-:Y:S01]  /*3ea80*/  IMAD R10, R20, 0x3f6, R28 ;  /* 0x000003f6140a7824 */ /* 0x008fe200078e021c */
[----:B------:R-:W3:Y:S01]  /*3ea90*/  LDC R24, c[0x0][0x268] ;  /* 0x00009a00ff187b82 */ /* 0x000ee20000000800 */
[C---:B0-----:R-:W-:Y:S01]  /*3eaa0*/  IMAD.WIDE R12, R2.reuse, 0x2, R18 ;  /* 0x00000002020c7825 */ /* 0x041fe200078e0212 */
[----:B--2---:R-:W-:Y:S03]  /*3eab0*/  STL [R1+0x2ac8], R4 ;  /* 0x002ac80401007387 */ /* 0x004fe60000100800 */
[----:B-1----:R-:W-:-:S04]  /*3eac0*/  IMAD.WIDE R14, R2, 0x2, R8 ;  /* 0x00000002020e7825 */ /* 0x002fc800078e0208 */
[----:B------:R-:W-:Y:S01]  /*3ead0*/  IMAD.WIDE R16, R2, 0x2, R10 ;  /* 0x0000000202107825 */ /* 0x000fe200078e020a */
[----:B------:R-:W2:Y:S04]  /*3eae0*/  LDG.E.U16 R20, desc[UR10][R12.64] ;  /* 0x0000000a0c147981 */ /* 0x000ea8000c1e1500 */
[----:B------:R0:W3:Y:S04]  /*3eaf0*/  LDG.E.U16 R22, desc[UR10][R14.64] ;  /* 0x0000000a0e167981 */ /* 0x0000e8000c1e1500 */
[----:B------:R-:W3:Y:S04]  /*3eb00*/  LDG.E.U16 R16, desc[UR10][R16.64] ;  /* 0x0000000a10107981 */ /* 0x000ee8000c1e1500 */
[----:B----4-:R1:W-:Y:S04]  /*3eb10*/  STL [R1+0x2ac0], R5 ;  /* 0x002ac00501007387 */ /* 0x0103e80000100800 */
[----:B------:R-:W-:Y:S04]  /*3eb20*/  STL [R1+0x2ac4], R6 ;  /* 0x002ac40601007387 */ /* 0x000fe80000100800 */
[----:B------:R4:W-:Y:S04]  /*3eb30*/  STL [R1+0xaf0], R18 ;  /* 0x000af01201007387 */ /* 0x0009e80000100800 */
[----:B------:R4:W-:Y:S04]  /*3eb40*/  STL [R1+0xae8], R8 ;  /* 0x000ae80801007387 */ /* 0x0009e80000100800 */
[----:B------:R4:W-:Y:S04]  /*3eb50*/  STL [R1+0xa98], R10 ;  /* 0x000a980a01007387 */ /* 0x0009e80000100800 */
[----:B------:R-:W3:Y:S01]  /*3eb60*/  LDL.64 R26, [R1+0xa88] ;  /* 0x000a8800011a7983 */ /* 0x000ee20000100a00 */
[----:B0-----:R-:W0:Y:S03]  /*3eb70*/  LDC R15, c[0x0][0x268] ;  /* 0x00009a00ff0f7b82 */ /* 0x001e260000000800 */
[----:B-1----:R-:W2:Y:S04]  /*3eb80*/  LDL.64 R4, [R1+0xa78] ;  /* 0x000a780001047983 */ /* 0x002ea80000100a00 */
[----:B----4-:R-:W4:Y:S04]  /*3eb90*/  LDL.64 R18, [R1+0xa88] ;  /* 0x000a880001127983 */ /* 0x010f280000100a00 */
[----:B------:R-:W3:Y:S04]  /*3eba0*/  LDL.64 R8, [R1+0xa78] ;  /* 0x000a780001087983 */ /* 0x000ee80000100a00 */
[----:B------:R-:W3:Y:S04]  /*3ebb0*/  LDL.64 R10, [R1+0xa80] ;  /* 0x000a8000010a7983 */ /* 0x000ee80000100a00 */
[----:B------:R-:W3:Y:S01]  /*3ebc0*/  LDL.64 R6, [R1+0xa80] ;  /* 0x000a800001067983 */ /* 0x000ee20000100a00 */
[----:B------:R-:W-:Y:S01]  /*3ebd0*/  FADD R14, -R3, R0 ;  /* 0x00000000030e7221 */ /* 0x000fe20000000100 */
[----:B------:R-:W1:Y:S01]  /*3ebe0*/  S2R R23, SR_TID.X ;  /* 0x0000000000177919 */ /* 0x000e620000002100 */
[----:B--2---:R-:W2:Y:S01]  /*3ebf0*/  LDC R4, c[0x0][0x268] ;  /* 0x00009a00ff047b82 */ /* 0x004ea20000000800 */
[----:B----4-:R-:W4:Y:S04]  /*3ec00*/  LDL.64 R18, [R1+0xa90] ;  /* 0x000a900001127983 */ /* 0x010f280000100a00 */
[----:B----4-:R-:W4:Y:S04]  /*3ec10*/  LDL.64 R18, [R1+0xa90] ;  /* 0x000a900001127983 */ /* 0x010f280000100a00 */
[----:B------:R-:W-:Y:S04]  /*3ec20*/  STL [R1+0x2aa8], R20 ;  /* 0x002aa81401007387 */ /* 0x000fe80000100800 */
[----:B---3--:R-:W-:Y:S04]  /*3ec30*/  STL [R1+0x2a6c], R22 ;  /* 0x002a6c1601007387 */ /* 0x008fe80000100800 */
[----:B------:R-:W-:Y:S01]  /*3ec40*/  STL [R1+0x2acc], R16 ;  /* 0x002acc1001007387 */ /* 0x000fe20000100800 */
[----:B----4-:R-:W-:-:S04]  /*3ec50*/  IMAD R18, R25, 0x3f8, R28 ;  /* 0x000003f819127824 */ /* 0x010fc800078e021c */
[----:B------:R-:W-:Y:S01]  /*3ec60*/  IMAD.WIDE R12, R2, 0x2, R18 ;  /* 0x00000002020c7825 */ /* 0x000fe200078e0212 */
[----:B------:R3:W-:Y:S03]  /*3ec70*/  STL [R1+0xa90], R18 ;  /* 0x000a901201007387 */ /* 0x0007e60000100800 */
[--C-:B---3--:R-:W-:Y:S02]  /*3ec80*/  IMAD R18, R24, 0x3fa, R28.reuse ;  /* 0x000003fa18127824 */ /* 0x108fe400078e021c */
[----:B------:R3:W4:Y:S01]  /*3ec90*/  LDG.E.U16 R24, desc[UR10][R12.64] ;  /* 0x0000000a0c187981 */ /* 0x000722000c1e1500 */
[----:B------:R-:W-:Y:S02]  /*3eca0*/  MOV R19, R27 ;  /* 0x0000001b00137202 */ /* 0x000fe40000000f00 */
[----:B------:R-:W-:Y:S01]  /*3ecb0*/  MOV R7, R11 ;  /* 0x0000000b00077202 */ /* 0x000fe20000000f00 */
[----:B------:R-:W-:Y:S01]  /*3ecc0*/  FMUL R14, R14, 1.4426950216293334961 ;  /* 0x3fb8aa3b0e0e7820 */ /* 0x000fe20000400000 */
[----:B--2---:R-:W-:-:S02]  /*3ecd0*/  IMAD R6, R4, 0x3fc, R28 ;  /* 0x000003fc04067824 */ /* 0x004fc400078e021c */
[----:B------:R-:W-:Y:S02]  /*3ece0*/  IMAD.MOV.U32 R5, RZ, RZ, R9 ;  /* 0x000000ffff057224 */ /* 0x000fe400078e0009 */
[----:B0-----:R-:W-:Y:S02]  /*3ecf0*/  IMAD R4, R15, 0x3fe, R28 ;  /* 0x000003fe0f047824 */ /* 0x001fe400078e021c */
[C---:B---3--:R-:W-:Y:S01]  /*3ed00*/  IMAD.WIDE R12, R2.reuse, 0x2, R18 ;  /* 0x00000002020c7825 */ /* 0x048fe200078e0212 */
[----:B------:R0:W2:Y:S04]  /*3ed10*/  MUFU.EX2 R3, R14 ;  /* 0x0000000e00037308 */ /* 0x0000a80000000800 */
[----:B------:R3:W2:Y:S01]  /*3ed20*/  LDG.E.U16 R25, desc[UR10][R12.64] ;  /* 0x0000000a0c197981 */ /* 0x0006a2000c1e1500 */
[----:B0-----:R-:W-:-:S04]  /*3ed30*/  IMAD.WIDE R14, R2, 0x2, R4 ;  /* 0x00000002020e7825 */ /* 0x001fc800078e0204 */
[----:B---3--:R-:W-:Y:S02]  /*3ed40*/  IMAD.WIDE R12, R2, 0x2, R6 ;  /* 0x00000002020c7825 */ /* 0x008fe400078e0206 */
[----:B------:R-:W3:Y:S04]  /*3ed50*/  LDG.E.U16 R14, desc[UR10][R14.64] ;  /* 0x0000000a0e0e7981 */ /* 0x000ee8000c1e1500 */
[----:B------:R-:W3:Y:S01]  /*3ed60*/  LDG.E.U16 R12, desc[UR10][R12.64] ;  /* 0x0000000a0c0c7981 */ /* 0x000ee2000c1e1500 */
[----:B-1----:R-:W-:-:S04]  /*3ed70*/  LOP3.LUT R23, R23, 0x1c, RZ, 0xc0, !PT ;  /* 0x0000001c17177812 */ /* 0x002fc800078ec0ff */
[----:B------:R-:W-:-:S05]  /*3ed80*/  LEA R23, R23, UR6, 0x2 ;  /* 0x0000000617177c11 */ /* 0x000fca000f8e10ff */
[----:B------:R-:W0:Y:S04]  /*3ed90*/  LDS R17, [R23] ;  /* 0x0000000017117984 */ /* 0x000e280000000800 */
[----:B----4-:R-:W-:Y:S04]  /*3eda0*/  STL [R1+0x2ad0], R24 ;  /* 0x002ad01801007387 */ /* 0x010fe80000100800 */
[----:B------:R-:W-:Y:S04]  /*3edb0*/  STL [R1+0xa88], R18 ;  /* 0x000a881201007387 */ /* 0x000fe80000100800 */
[----:B------:R-:W0:Y:S04]  /*3edc0*/  LDL.LU R0, [R1+0xa74] ;  /* 0x000a740001007983 */ /* 0x000e280000300800 */
[----:B--2---:R-:W-:Y:S04]  /*3edd0*/  STL [R1+0x2ad4], R25 ;  /* 0x002ad41901007387 */ /* 0x004fe80000100800 */
[----:B------:R-:W-:Y:S04]  /*3ede0*/  STL [R1+0x2a54], R28 ;  /* 0x002a541c01007387 */ /* 0x000fe80000100800 */
[----:B------:R-:W-:Y:S04]  /*3edf0*/  STL [R1+0xa80], R6 ;  /* 0x000a800601007387 */ /* 0x000fe80000100800 */
[----:B------:R-:W-:Y:S04]  /*3ee00*/  STL [R1+0x30], R3 ;  /* 0x0000300301007387 */ /* 0x000fe80000100800 */
[----:B------:R-:W-:Y:S04]  /*3ee10*/  STL [R1+0xa78], R4 ;  /* 0x000a780401007387 */ /* 0x000fe80000100800 */
[----:B------:R-:W-:Y:S04]  /*3ee20*/  STL [R1+0x2a50], R29 ;  /* 0x002a501d01007387 */ /* 0x000fe80000100800 */
[----:B------:R-:W-:Y:S04]  /*3ee30*/  STL [R1+0x2a58], R2 ;  /* 0x002a580201007387 */ /* 0x000fe80000100800 */
[----:B---3--:R-:W-:Y:S04]  /*3ee40*/  STL [R1+0x2ab0], R12 ;  /* 0x002ab00c01007387 */ /* 0x008fe80000100800 */
[----:B------:R-:W-:Y:S01]  /*3ee50*/  STL [R1+0x2a70], R14 ;  /* 0x002a700e01007387 */ /* 0x000fe20000100800 */
[----:B------:R-:W1:Y:S01]  /*3ee60*/  S2R R19, SR_TID.X ;  /* 0x0000000000137919 */ /* 0x000e620000002100 */
[----:B0-----:R-:W-:-:S05]  /*3ee70*/  FFMA R0, R3, R0, R17 ;  /* 0x0000000003007223 */ /* 0x001fca0000000011 */
[----:B------:R-:W-:Y:S04]  /*3ee80*/  STL [R1+0xa74], R0 ;  /* 0x000a740001007387 */ /* 0x000fe80000100800 */
[----:B------:R-:W2:Y:S01]  /*3ee90*/  LDL.LU R17, [R1+0x9c8] ;  /* 0x0009c80001117983 */ /* 0x000ea20000300800 */
[----:B-1----:R-:W-:-:S04]  /*3eea0*/  LOP3.LUT R19, R19, 0x1c, RZ, 0xc0, !PT ;  /* 0x0000001c13137812 */ /* 0x002fc800078ec0ff */
[----:B------:R-:W-:-:S05]  /*3eeb0*/  LEA R13, R19, UR6, 0x2 ;  /* 0x00000006130d7c11 */ /* 0x000fca000f8e10ff */
[----:B------:R-:W0:Y:S04]  /*3eec0*/  LDS R0, [R13+0x80] ;  /* 0x000080000d007984 */ /* 0x000e280000000800 */
[----:B--2---:R-:W-:Y:S04]  /*3eed0*/  STL [R1+0x2b38], R17 ;  /* 0x002b381101007387 */ /* 0x004fe80000100800 */
[----:B0-----:R0:W-:Y:S04]  /*3eee0*/  STL [R1+0x9e4], R0 ;  /* 0x0009e40001007387 */ /* 0x0011e80000100800 */
[----:B------:R-:W2:Y:S04]  /*3eef0*/  LDL.LU R14, [R1+0x98] ;  /* 0x00009800010e7983 */ /* 0x000ea80000300800 */
        /* <DEDUP_REMOVED lines=17> */
[----:B0-----:R-:W4:Y:S04]  /*3f010*/  LDL.LU R0, [R1+0x77c] ;  /* 0x00077c0001007983 */ /* 0x001f280000300800 */
[----:B------:R-:W4:Y:S04]  /*3f020*/  LDL.LU R3, [R1+0x75c] ;  /* 0x00075c0001037983 */ /* 0x000f280000300800 */
[----:B------:R-:W4:Y:S04]  /*3f030*/  LDL.LU R7, [R1+0x73c] ;  /* 0x00073c0001077983 */ /* 0x000f280000300800 */
[----:B------:R-:W4:Y:S04]  /*3f040*/  LDL.LU R8, [R1+0x52c] ;  /* 0x00052c0001087983 */ /* 0x000f280000300800 */
[----:B------:R-:W2:Y:S04]  /*3f050*/  LDL.LU R9, [R1+0x50c] ;  /* 0x00050c0001097983 */ /* 0x000ea80000300800 */
[----:B------:R-:W0:Y:S04]  /*3f060*/  LDS R17, [R13+0x100] ;  /* 0x000100000d117984 */ /* 0x000e280000000800 */
[----:B------:R-:W1:Y:S04]  /*3f070*/  LDS R13, [R13+0x180] ;  /* 0x000180000d0d7984 */ /* 0x000e680000000800 */
[----:B------:R-:W3:Y:S04]  /*3f080*/  LDL.LU R10, [R1+0x4ec] ;  /* 0x0004ec00010a7983 */ /* 0x000ee80000300800 */
[----:B------:R-:W4:Y:S04]  /*3f090*/  LDL.LU R11, [R1+0x4bc] ;  /* 0x0004bc00010b7983 */ /* 0x000f280000300800 */
[----:B------:R-:W4:Y:S04]  /*3f0a0*/  LDL.LU R18, [R1+0x470] ;  /* 0x0004700001127983 */ /* 0x000f280000300800 */
[----:B------:R-:W4:Y:S01]  /*3f0b0*/  LDL.LU R19, [R1+0x44c] ;  /* 0x00044c0001137983 */ /* 0x000f220000300800 */
[----:B------:R-:W-:Y:S06]  /*3f0c0*/  BAR.SYNC.DEFER_BLOCKING 0x0 ;  /* 0x0000000000007b1d */ /* 0x000fec0000010000 */
[----:B0-----:R0:W-:Y:S04]  /*3f0d0*/  STL [R1+0x9e0], R17 ;  /* 0x0009e01101007387 */ /* 0x0011e80000100800 */
[----:B0-----:R-:W4:Y:S04]  /*3f0e0*/  LDL.LU R17, [R1+0x2b38] ;  /* 0x002b380001117983 */ /* 0x001f280000300800 */
[----:B-1----:R0:W-:Y:S02]  /*3f0f0*/  STL [R1+0x9dc], R13 ;  /* 0x0009dc0d01007387 */ /* 0x0021e40000100800 */
[----:B0-----:R-:W0:Y:S02]  /*3f100*/  S2R R13, SR_TID.X ;  /* 0x00000000000d7919 */ /* 0x001e240000002100 */
[----:B0-----:R-:W-:-:S04]  /*3f110*/  LOP3.LUT R13, R13, 0x7f, RZ, 0xc0, !PT ;  /* 0x0000007f0d0d7812 */ /* 0x001fc800078ec0ff */
[----:B------:R-:W-:-:S05]  /*3f120*/  SHF.L.U32 R13, R13, 0x1, RZ ;  /* 0x000000010d0d7819 */ /* 0x000fca00000006ff */
        /* <DEDUP_REMOVED lines=36> */
[----:B------:R1:W-:Y:S04]  /*3f370*/  STS.U16 [R13+UR6+0x5800], R20 ;  /* 0x005800140d007988 */ /* 0x0003e80008000406 */
[----:B------:R1:W-:Y:S04]  /*3f380*/  STS.U16 [R13+UR6+0x6000], R6 ;  /* 0x006000060d007988 */ /* 0x0003e80008000406 */
[----:B------:R1:W-:Y:S04]  /*3f390*/  STS.U16 [R13+UR6+0x6800], R5 ;  /* 0x006800050d007988 */ /* 0x0003e80008000406 */
[----:B------:R1:W-:Y:S04]  /*3f3a0*/  STS.U16 [R13+UR6+0x7000], R4 ;  /* 0x007000040d007988 */ /* 0x0003e80008000406 */
[----:B0-----:R-:W4:Y:S04]  /*3f3b0*/  LDL.LU R16, [R1+0x1e8] ;  /* 0x0001e80001107983 */ /* 0x001f280000300800 */
[----:B-1----:R-:W4:Y:S04]  /*3f3c0*/  LDL.LU R22, [R1+0x1c8] ;  /* 0x0001c80001167983 */ /* 0x002f280000300800 */
        /* <DEDUP_REMOVED lines=32> */
[----:B0-----:R-:W2:Y:S04]  /*3f5d0*/  LDL.LU R9, [R1+0x2b28] ;  /* 0x002b280001097983 */ /* 0x001ea80000300800 */
[----:B------:R-:W3:Y:S04]  /*3f5e0*/  LDL.LU R10, [R1+0x2b24] ;  /* 0x002b2400010a7983 */ /* 0x000ee80000300800 */
[----:B------:R-:W4:Y:S04]  /*3f5f0*/  LDL.LU R11, [R1+0x2b20] ;  /* 0x002b2000010b7983 */ /* 0x000f280000300800 */
[----:B------:R-:W3:Y:S04]  /*3f600*/  LDL.LU R18, [R1+0x2b1c] ;  /* 0x002b1c0001127983 */ /* 0x000ee80000300800 */
[----:B------:R-:W4:Y:S04]  /*3f610*/  LDL.LU R19, [R1+0x2b18] ;  /* 0x002b180001137983 */ /* 0x000f280000300800 */
[----:B------:R-:W2:Y:S04]  /*3f620*/  LDL.LU R0, [R1+0x8f0] ;  /* 0x0008f00001007983 */ /* 0x000ea80000300800 */
[----:B--2---:R0:W-:Y:S04]  /*3f630*/  STL [R1+0x2b10], R0 ;  /* 0x002b100001007387 */ /* 0x0041e80000100800 */
[----:B0-----:R-:W2:Y:S04]  /*3f640*/  LDL.LU R0, [R1+0x9a8] ;  /* 0x0009a80001007983 */ /* 0x001ea80000300800 */
        /* <DEDUP_REMOVED lines=28> */
[----:B------:R-:W2:Y:S04]  /*3f810*/  LDL.LU R6, [R1+0x758] ;  /* 0x0007580001067983 */ /* 0x000ea80000300800 */
[----:B------:R1:W-:Y:S04]  /*3f820*/  STS.U16 [R13+UR6+0x19000], R4 ;  /* 0x019000040d007988 */ /* 0x0003e80008000406 */
[----:B------:R3:W-:Y:S04]  /*3f830*/  STS.U16 [R13+UR6+0x19800], R21 ;  /* 0x019800150d007988 */ /* 0x0007e80008000406 */
[----:B------:R4:W-:Y:S04]  /*3f840*/  STS.U16 [R13+UR6+0x1a000], R23 ;  /* 0x01a000170d007988 */ /* 0x0009e80008000406 */
[----:B------:R4:W-:Y:S04]  /*3f850*/  STS.U16 [R13+UR6+0x1a800], R26 ;  /* 0x01a8001a0d007988 */ /* 0x0009e80008000406 */
[----:B------:R4:W-:Y:S04]  /*3f860*/  STS.U16 [R13+UR6+0x1b000], R27 ;  /* 0x01b0001b0d007988 */ /* 0x0009e80008000406 */
[----:B0-----:R-:W2:Y:S04]  /*3f870*/  LDL.LU R5, [R1+0x738] ;  /* 0x0007380001057983 */ /* 0x001ea80000300800 */
[----:B-1----:R-:W2:Y:S04]  /*3f880*/  LDL.LU R4, [R1+0x528] ;  /* 0x0005280001047983 */ /* 0x002ea80000300800 */
[----:B---3--:R-:W3:Y:S04]  /*3f890*/  LDL.LU R21, [R1+0x508] ;  /* 0x0005080001157983 */ /* 0x008ee80000300800 */
[----:B----4-:R-:W4:Y:S04]  /*3f8a0*/  LDL.LU R23, [R1+0x4e8] ;  /* 0x0004e80001177983 */ /* 0x010f280000300800 */
        /* <DEDUP_REMOVED lines=8> */
[----:B0-----:R-:W3:Y:S04]  /*3f930*/  LDL.LU R3, [R1+0x448] ;  /* 0x0004480001037983 */ /* 0x001ee80000300800 */
[----:B-1----:R-:W4:Y:S04]  /*3f940*/  LDL.LU R7, [R1+0x428] ;  /* 0x0004280001077983 */ /* 0x002f280000300800 */
[----:B------:R-:W4:Y:S01]  /*3f950*/  LDL.LU R8, [R1+0x408] ;  /* 0x0004080001087983 */ /* 0x000f220000300800 */
[----:B------:R-:W-:-:S03]  /*3f960*/  LOP3.LUT R9, R13, 0x10, RZ, 0x3c, !PT ;  /* 0x000000100d097812 */ /* 0x000fc600078e3cff */
[----:B------:R-:W4:Y:S04]  /*3f970*/  LDL.LU R19, [R1+0x910] ;  /* 0x0009100001137983 */ /* 0x000f280000300800 */
[----:B------:R-:W4:Y:S04]  /*3f980*/  LDL.LU R18, [R1+0x930] ;  /* 0x0009300001127983 */ /* 0x000f280000300800 */
[----:B------:R0:W-:Y:S04]  /*3f990*/  STS.U16 [R13+UR6+0x1e800], R11 ;  /* 0x01e8000b0d007988 */ /* 0x0001e80008000406 */
[----:B------:R1:W-:Y:S04]  /*3f9a0*/  STS.U16 [R13+UR6+0x1f000], R10 ;  /* 0x01f0000a0d007988 */ /* 0x0003e80008000406 */
[----:B0-----:R-:W4:Y:S04]  /*3f9b0*/  LDL.LU R11, [R1+0x950] ;  /* 0x00095000010b7983 */ /* 0x001f280000300800 */
[----:B-1----:R-:W4:Y:S04]  /*3f9c0*/  LDL.LU R10, [R1+0x96c] ;  /* 0x00096c00010a7983 */ /* 0x002f280000300800 */
[----:B------:R-:W4:Y:S04]  /*3f9d0*/  LDL.LU R13, [R1+0x98c] ;  /* 0x00098c00010d7983 */ /* 0x000f280000300800 */
[----:B--2---:R0:W-:Y:S04]  /*3f9e0*/  STS.U16 [R9+UR6+0x100], R0 ;  /* 0x0001000009007988 */ /* 0x0041e80008000406 */
[----:B0-----:R-:W2:Y:S04]  /*3f9f0*/  LDL.LU R0, [R1+0x2b14] ;  /* 0x002b140001007983 */ /* 0x001ea80000300800 */
[----:B--2---:R0:W-:Y:S04]  /*3fa00*/  STS.U16 [R9+UR6+0x900], R0 ;  /* 0x0009000009007988 */ /* 0x0041e80008000406 */
[----:B0-----:R-:W2:Y:S04]  /*3fa10*/  LDL.LU R0, [R1+0x2b10] ;  /* 0x002b100001007983 */ /* 0x001ea80000300800 */
[----:B---3--:R-:W-:Y:S04]  /*3fa20*/  STS.U16 [R9+UR6+0xd900], R3 ;  /* 0x00d9000309007988 */ /* 0x008fe80008000406 */
[----:B--2---:R0:W-:Y:S04]  /*3fa30*/  STS.U16 [R9+UR6+0x3900], R0 ;  /* 0x0039000009007988 */ /* 0x0041e80008000406 */
[----:B0-----:R-:W2:Y:S04]  /*3fa40*/  LDL.LU R0, [R1+0x3e8] ;  /* 0x0003e80001007983 */ /* 0x001ea80000300800 */
[----:B------:R-:W3:Y:S04]  /*3fa50*/  LDL.LU R3, [R1+0x3a0] ;  /* 0x0003a00001037983 */ /* 0x000ee80000300800 */
[----:B---3--:R0:W-:Y:S04]  /*3fa60*/  STL [R1+0x2b08], R3 ;  /* 0x002b080301007387 */ /* 0x0081e80000100800 */
[----:B0-----:R-:W3:Y:S04]  /*3fa70*/  LDL.LU R3, [R1+0x78] ;  /* 0x0000780001037983 */ /* 0x001ee80000300800 */
        /* <DEDUP_REMOVED lines=13> */
[----:B---3--:R0:W-:Y:S04]  /*3fb50*/  STL [R1+0x2b0c], R3 ;  /* 0x002b0c0301007387 */ /* 0x0081e80000100800 */
[----:B0-----:R-:W3:Y:S04]  /*3fb60*/  LDL.LU R3, [R1+0x3c8] ;  /* 0x0003c80001037983 */ /* 0x001ee80000300800 */
        /* <DEDUP_REMOVED lines=21> */
[----:B--2---:R-:W2:Y:S04]  /*3fcc0*/  LDL.LU R24, [R1+0x17c] ;  /* 0x00017c0001187983 */ /* 0x004ea80000300800 */
        /* <DEDUP_REMOVED lines=11> */
[----:B------:R-:W2:Y:S04]  /*3fd80*/  LDL.LU R4, [R1+0x100] ;  /* 0x0001000001047983 */ /* 0x000ea80000300800 */
[----:B------:R-:W2:Y:S04]  /*3fd90*/  LDL.LU R21, [R1+0xe4] ;  /* 0x0000e40001157983 */ /* 0x000ea80000300800 */
[----:B------:R-:W2:Y:S04]  /*3fda0*/  LDL.LU R23, [R1+0xc4] ;  /* 0x0000c40001177983 */ /* 0x000ea80000300800 */
[----:B------:R0:W-:Y:S04]  /*3fdb0*/  STS.U16 [R9+UR6+0xd100], R27 ;  /* 0x00d1001b09007988 */ /* 0x0001e80008000406 */
[----:B------:R-:W2:Y:S04]  /*3fdc0*/  LDL.LU R26, [R1+0x9c] ;  /* 0x00009c00011a7983 */ /* 0x000ea80000300800 */
[----:B------:R1:W-:Y:S04]  /*3fdd0*/  STS.U16 [R9+UR6+0xf100], R0 ;  /* 0x00f1000009007988 */ /* 0x0003e80008000406 */
[----:B0-----:R-:W2:Y:S04]  /*3fde0*/  LDL.LU R27, [R1+0x60] ;  /* 0x00006000011b7983 */ /* 0x001ea80000300800 */
[----:B-1----:R-:W2:Y:S04]  /*3fdf0*/  LDL.LU R0, [R1+0x2c] ;  /* 0x00002c0001007983 */ /* 0x002ea80000300800 */
[----:B---3--:R0:W-:Y:S04]  /*3fe00*/  STS.U16 [R9+UR6+0xf900], R3 ;  /* 0x00f9000309007988 */ /* 0x0081e80008000406 */
[----:B0-----:R-:W3:Y:S04]  /*3fe10*/  LDL.LU R3, [R1+0x2b0c] ;  /* 0x002b0c0001037983 */ /* 0x001ee80000300800 */
[----:B---3--:R0:W-:Y:S04]  /*3fe20*/  STS.U16 [R9+UR6+0x10100], R3 ;  /* 0x0101000309007988 */ /* 0x0081e80008000406 */
[----:B0-----:R-:W3:Y:S04]  /*3fe30*/  LDL.LU R3, [R1+0x2b08] ;  /* 0x002b080001037983 */ /* 0x001ee80000300800 */
[----:B----4-:R-:W-:Y:S04]  /*3fe40*/  STS.U16 [R9+UR6+0x11100], R7 ;  /* 0x0111000709007988 */ /* 0x010fe80008000406 */
[----:B------:R-:W-:Y:S04]  /*3fe50*/  STS.U16 [R9+UR6+0x11900], R8 ;  /* 0x0119000809007988 */ /* 0x000fe80008000406 */
[----:B------:R0:W-:Y:S02]  /*3fe60*/  STS.U16 [R9+UR6+0x12100], R10 ;  /* 0x0121000a09007988 */ /* 0x0001e40008000406 */
[----:B0-----:R-:W0:Y:S02]  /*3fe70*/  S2R R10, SR_TID.X ;  /* 0x00000000000a7919 */ /* 0x001e240000002100 */
[----:B---3--:R1:W-:Y:S04]  /*3fe80*/  STS.U16 [R9+UR6+0x10900], R3 ;  /* 0x0109000309007988 */ /* 0x0083e80008000406 */
[----:B-1----:R-:W3:Y:S04]  /*3fe90*/  LDL.LU R3, [R1+0x2b04] ;  /* 0x002b040001037983 */ /* 0x002ee80000300800 */
[----:B------:R-:W4:Y:S04]  /*3fea0*/  LDL.LU R7, [R1+0x2b00] ;  /* 0x002b000001077983 */ /* 0x000f280000300800 */
[----:B------:R-:W3:Y:S04]  /*3feb0*/  LDL.LU R8, [R1+0x2afc] ;  /* 0x002afc0001087983 */ /* 0x000ee80000300800 */
[----:B------:R0:W-:Y:S04]  /*3fec0*/  STS.U16 [R9+UR6+0x13100], R11 ;  /* 0x0131000b09007988 */ /* 0x0001e80008000406 */
[----:B------:R-:W-:Y:S04]  /*3fed0*/  STS.U16 [R9+UR6+0x12900], R13 ;  /* 0x0129000d09007988 */ /* 0x000fe80008000406 */
[----:B------:R-:W-:Y:S04]  /*3fee0*/  STS.U16 [R9+UR6+0x13900], R18 ;  /* 0x0139001209007988 */ /* 0x000fe80008000406 */
[----:B------:R-:W-:Y:S04]  /*3fef0*/  STS.U16 [R9+UR6+0x14100], R19 ;  /* 0x0141001309007988 */ /* 0x000fe80008000406 */
[----:B------:R-:W-:Y:S04]  /*3ff00*/  STS.U16 [R9+UR6+0x14900], R17 ;  /* 0x0149001109007988 */ /* 0x000fe80008000406 */
[----:B------:R-:W-:Y:S01]  /*3ff10*/  STS.U16 [R9+UR6+0x15100], R14 ;  /* 0x0151000e09007988 */ /* 0x000fe20008000406 */
[----:B0-----:R-:W-:-:S03]  /*3ff20*/  LOP3.LUT R11, R10, 0x60, RZ, 0xc0, !PT ;  /* 0x000000600a0b7812 */ /* 0x001fc600078ec0ff */
[----:B------:R0:W-:Y:S04]  /*3ff30*/  STS.U16 [R9+UR6+0x15900], R15 ;  /* 0x0159000f09007988 */ /* 0x0001e80008000406 */
[----:B------:R-:W-:Y:S04]  /*3ff40*/  STS.U16 [R9+UR6+0x16100], R12 ;  /* 0x0161000c09007988 */ /* 0x000fe80008000406 */
[----:B------:R-:W-:Y:S04]  /*3ff50*/  STS.U16 [R9+UR6+0x16900], R2 ;  /* 0x0169000209007988 */ /* 0x000fe80008000406 */
[----:B------:R-:W-:Y:S04]  /*3ff60*/  STS.U16 [R9+UR6+0x17100], R29 ;  /* 0x0171001d09007988 */ /* 0x000fe80008000406 */
[----:B------:R-:W-:Y:S04]  /*3ff70*/  STS.U16 [R9+UR6+0x17900], R28 ;  /* 0x0179001c09007988 */ /* 0x000fe80008000406 */
[----:B------:R-:W-:Y:S04]  /*3ff80*/  STS.U16 [R9+UR6+0x18100], R25 ;  /* 0x0181001909007988 */ /* 0x000fe80008000406 */
[----:B--2---:R-:W-:Y:S04]  /*3ff90*/  STS.U16 [R9+UR6+0x18900], R24 ;  /* 0x0189001809007988 */ /* 0x004fe80008000406 */
        /* <DEDUP_REMOVED lines=10> */
[----:B------:R-:W-:Y:S01]  /*40040*/  STS.U16 [R9+UR6+0x1e100], R0 ;  /* 0x01e1000009007988 */ /* 0x000fe20008000406 */
[----:B0-----:R-:W-:-:S03]  /*40050*/  LOP3.LUT R15, R10, 0x10, RZ, 0xc0, !PT ;  /* 0x000000100a0f7812 */ /* 0x001fc600078ec0ff */
[----:B----4-:R0:W-:Y:S04]  /*40060*/  STS.U16 [R9+UR6+0x1f100], R7 ;  /* 0x01f1000709007988 */ /* 0x0101e80008000406 */
[----:B---3--:R-:W-:Y:S04]  /*40070*/  STS.U16 [R9+UR6+0x1f900], R3 ;  /* 0x01f9000309007988 */ /* 0x008fe80008000406 */
[----:B------:R1:W-:Y:S01]  /*40080*/  STS.U16 [R9+UR6+0x1e900], R8 ;  /* 0x01e9000809007988 */ /* 0x0003e20008000406 */
[C---:B0-----:R-:W-:Y:S02]  /*40090*/  LOP3.LUT R7, R10.reuse, 0x7, RZ, 0xc0, !PT ;  /* 0x000000070a077812 */ /* 0x041fe400078ec0ff */
[----:B-1----:R-:W-:-:S02]  /*400a0*/  SHF.L.U32 R9, R10, 0x8, RZ ;  /* 0x000000080a097819 */ /* 0x002fc400000006ff */
[C---:B------:R-:W-:Y:S01]  /*400b0*/  LEA R3, R7.reuse, R11, 0x2 ;  /* 0x0000000b07037211 */ /* 0x040fe200078e10ff */
[----:B------:R-:W-:Y:S01]  /*400c0*/  IMAD.SHL.U32 R7, R7, 0x10, RZ ;  /* 0x0000001007077824 */ /* 0x000fe200078e00ff */
[----:B------:R-:W-:-:S04]  /*400d0*/  SHF.R.U32.HI R8, RZ, 0x1, R11 ;  /* 0x00000001ff087819 */ /* 0x000fc8000001160b */
[----:B------:R-:W-:Y:S02]  /*400e0*/  LOP3.LUT R9, R7, 0xf00, R9, 0xf8, !PT ;  /* 0x00000f0007097812 */ /* 0x000fe400078ef809 */
[----:B------:R-:W-:Y:S02]  /*400f0*/  SHF.L.U32 R11, R10, 0x1, RZ ;  /* 0x000000010a0b7819 */ /* 0x000fe400000006ff */
[----:B------:R-:W-:Y:S02]  /*40100*/  LOP3.LUT R0, R9, 0x10, R10, 0x78, !PT ;  /* 0x0000001009007812 */ /* 0x000fe400078e780a */
[----:B------:R-:W2:Y:S04]  /*40110*/  LDL.LU R10, [R1+0x8ec] ;  /* 0x0008ec00010a7983 */ /* 0x000ea80000300800 */
[----:B--2---:R0:W-:Y:S04]  /*40120*/  STL [R1+0x2af0], R10 ;  /* 0x002af00a01007387 */ /* 0x0041e80000100800 */
[----:B------:R-:W-:Y:S04]  /*40130*/  STL [R1+0x460], R0 ;  /* 0x0004600001007387 */ /* 0x000fe80000100800 */
[----:B0-----:R-:W2:Y:S04]  /*40140*/  LDL.LU R10, [R1+0x9a4] ;  /* 0x0009a400010a7983 */ /* 0x001ea80000300800 */
[----:B--2---:R0:W-:Y:S04]  /*40150*/  STL [R1+0x2af4], R10 ;  /* 0x002af40a01007387 */ /* 0x0041e80000100800 */
[----:B0-----:R-:W2:Y:S01]  /*40160*/  LDL.LU R10, [R1+0x9c0] ;  /* 0x0009c000010a7983 */ /* 0x001ea20000300800 */
[----:B------:R-:W0:Y:S01]  /*40170*/  S2R R13, SR_TID.X ;  /* 0x00000000000d7919 */ /* 0x000e220000002100 */
[----:B------:R-:W-:-:S02]  /*40180*/  LOP3.LUT R7, R7, 0x30, R11, 0x78, !PT ;  /* 0x0000003007077812 */ /* 0x000fc400078e780b */
[----:B------:R-:W-:-:S04]  /*40190*/  LEA R8, R15, R8, 0x2 ;  /* 0x000000080f087211 */ /* 0x000fc800078e10ff */
[----:B------:R-:W-:Y:S01]  /*401a0*/  LOP3.LUT R15, R9, R8, RZ, 0x3c, !PT ;  /* 0x00000008090f7212 */ /* 0x000fe200078e3cff */
[----:B--2---:R1:W-:Y:S04]  /*401b0*/  STL [R1+0x2af8], R10 ;  /* 0x002af80a01007387 */ /* 0x0043e80000100800 */
[----:B-1----:R-:W2:Y:S04]  /*401c0*/  LDL.LU R10, [R1+0xa4] ;  /* 0x0000a400010a7983 */ /* 0x002ea80000300800 */
        /* <DEDUP_REMOVED lines=15> */
[----:B0-----:R-:W-:-:S03]  /*402c0*/  LOP3.LUT R13, R13, 0x7f, RZ, 0xc0, !PT ;  /* 0x0000007f0d0d7812 */ /* 0x001fc600078ec0ff */
[----:B------:R-:W4:Y:S04]  /*402d0*/  LDL.LU R5, [R1+0x504] ;  /* 0x0005040001057983 */ /* 0x000f280000300800 */
[----:B------:R-:W4:Y:S04]  /*402e0*/  LDL.LU R4, [R1+0x4e4] ;  /* 0x0004e40001047983 */ /* 0x000f280000300800 */
[----:B------:R-:W3:Y:S04]  /*402f0*/  LDL.LU R21, [R1+0x4b4] ;  /* 0x0004b40001157983 */ /* 0x000ee80000300800 */
[----:B------:R-:W4:Y:S01]  /*40300*/  LDL.LU R23, [R1+0x46c] ;  /* 0x00046c0001177983 */ /* 0x000f220000300800 */
[----:B------:R-:W-:-:S03]  /*40310*/  SHF.L.U32 R13, R13, 0x1, RZ ;  /* 0x000000010d0d7819 */ /* 0x000fc600000006ff */
[----:B------:R-:W4:Y:S04]  /*40320*/  LDL.LU R26, [R1+0x444] ;  /* 0x00044400011a7983 */ /* 0x000f280000300800 */
[----:B------:R-:W4:Y:S04]  /*40330*/  LDL.LU R27, [R1+0x424] ;  /* 0x00042400011b7983 */ /* 0x000f280000300800 */
[----:B------:R-:W3:Y:S01]  /*40340*/  LDL.LU R0, [R1+0x404] ;  /* 0x0004040001007983 */ /* 0x000ee20000300800 */
[----:B------:R-:W-:-:S03]  /*40350*/  LEA R3, R3, R7, 0x6 ;  /* 0x0000000703037211 */ /* 0x000fc600078e30ff */
[----:B------:R-:W4:Y:S04]  /*40360*/  LDL.LU R9, [R1+0x92c] ;  /* 0x00092c0001097983 */ /* 0x000f280000300800 */
[----:B------:R-:W4:Y:S01]  /*40370*/  LDL.LU R8, [R1+0x90c] ;  /* 0x00090c0001087983 */ /* 0x000f220000300800 */
[----:B------:R-:W-:-:S03]  /*40380*/  LOP3.LUT R7, R13, 0x20, RZ, 0x3c, !PT ;  /* 0x000000200d077812 */ /* 0x000fc600078e3cff */
[----:B------:R0:W-:Y:S04]  /*40390*/  STL [R1+0x2a5c], R15 ;  /* 0x002a5c0f01007387 */ /* 0x0001e80000100800 */
[----:B0-----:R-:W4:Y:S04]  /*403a0*/  LDL.LU R15, [R1+0x94c] ;  /* 0x00094c00010f7983 */ /* 0x001f280000300800 */
[----:B------:R0:W-:Y:S04]  /*403b0*/  STL [R1+0x2a60], R3 ;  /* 0x002a600301007387 */ /* 0x0001e80000100800 */
[----:B0-----:R-:W4:Y:S04]  /*403c0*/  LDL.LU R3, [R1+0x968] ;  /* 0x0009680001037983 */ /* 0x001f280000300800 */
[----:B------:R-:W4:Y:S04]  /*403d0*/  LDL.LU R13, [R1+0x988] ;  /* 0x00098800010d7983 */ /* 0x000f280000300800 */
[----:B--2---:R0:W-:Y:S04]  /*403e0*/  STS.U16 [R7+UR6+0x200], R10 ;  /* 0x0002000a07007988 */ /* 0x0041e80008000406 */
[----:B0-----:R-:W2:Y:S04]  /*403f0*/  LDL.LU R10, [R1+0x2af8] ;  /* 0x002af800010a7983 */ /* 0x001ea80000300800 */
[----:B--2---:R0:W-:Y:S04]  /*40400*/  STS.U16 [R7+UR6+0xa00], R10 ;  /* 0x000a000a07007988 */ /* 0x0041e80008000406 */
[----:B0-----:R-:W2:Y:S04]  /*40410*/  LDL.LU R10, [R1+0x2af4] ;  /* 0x002af400010a7983 */ /* 0x001ea80000300800 */
[----:B---3--:R-:W-:Y:S04]  /*40420*/  STS.U16 [R7+UR6+0xf200], R0 ;  /* 0x00f2000007007988 */ /* 0x008fe80008000406 */
[----:B------:R-:W-:Y:S04]  /*40430*/  STS.U16 [R7+UR6+0xd200], R21 ;  /* 0x00d2001507007988 */ /* 0x000fe80008000406 */
[----:B--2---:R0:W-:Y:S04]  /*40440*/  STS.U16 [R7+UR6+0x1200], R10 ;  /* 0x0012000a07007988 */ /* 0x0041e80008000406 */
[----:B0-----:R-:W2:Y:S04]  /*40450*/  LDL.LU R10, [R1+0x2af0] ;  /* 0x002af000010a7983 */ /* 0x001ea80000300800 */
[----:B------:R-:W3:Y:S04]  /*40460*/  LDL.LU R0, [R1+0x3e4] ;  /* 0x0003e40001007983 */ /* 0x000ee80000300800 */
[----:B------:R-:W4:Y:S04]  /*40470*/  LDL.LU R21, [R1+0x39c] ;  /* 0x00039c0001157983 */ /* 0x000f280000300800 */
[----:B----4-:R0:W-:Y:S04]  /*40480*/  STL [R1+0x2ae8], R21 ;  /* 0x002ae81501007387 */ /* 0x0101e80000100800 */
[----:B0-----:R-:W4:Y:S04]  /*40490*/  LDL.LU R21, [R1+0x3bc] ;  /* 0x0003bc0001157983 */ /* 0x001f280000300800 */
[----:B------:R-:W-:Y:S04]  /*404a0*/  STS.U16 [R7+UR6+0xda00], R23 ;  /* 0x00da001707007988 */ /* 0x000fe80008000406 */
        /* <DEDUP_REMOVED lines=12> */
[----:B----4-:R0:W-:Y:S04]  /*40570*/  STL [R1+0x2aec], R21 ;  /* 0x002aec1501007387 */ /* 0x0101e80000100800 */
        /* <DEDUP_REMOVED lines=22> */
[----:B---3--:R-:W3:Y:S04]  /*406e0*/  LDL.LU R28, [R1+0x19c] ;  /* 0x00019c00011c7983 */ /* 0x008ee80000300800 */
[----:B------:R-:W3:Y:S04]  /*406f0*/  LDL.LU R25, [R1+0x194] ;  /* 0x0001940001197983 */ /* 0x000ee80000300800 */
[----:B------:R-:W3:Y:S04]  /*40700*/  LDL.LU R24, [R1+0x174] ;  /* 0x0001740001187983 */ /* 0x000ee80000300800 */
[----:B------:R0:W-:Y:S04]  /*40710*/  STS.U16 [R7+UR6+0xaa00], R22 ;  /* 0x00aa001607007988 */ /* 0x0001e80008000406 */
[----:B------:R-:W3:Y:S04]  /*40720*/  LDL.LU R16, [R1+0x15c] ;  /* 0x00015c0001107983 */ /* 0x000ee80000300800 */
[----:B------:R1:W-:Y:S04]  /*40730*/  STS.U16 [R7+UR6+0xb200], R20 ;  /* 0x00b2001407007988 */ /* 0x0003e80008000406 */
[----:B------:R1:W-:Y:S04]  /*40740*/  STS.U16 [R7+UR6+0xba00], R6 ;  /* 0x00ba000607007988 */ /* 0x0003e80008000406 */
[----:B------:R1:W-:Y:S04]  /*40750*/  STS.U16 [R7+UR6+0xc200], R5 ;  /* 0x00c2000507007988 */ /* 0x0003e80008000406 */
[----:B------:R1:W-:Y:S04]  /*40760*/  STS.U16 [R7+UR6+0xca00], R4 ;  /* 0x00ca000407007988 */ /* 0x0003e80008000406 */
[----:B------:R1:W-:Y:S04]  /*40770*/  STS.U16 [R7+UR6+0xe200], R26 ;  /* 0x00e2001a07007988 */ /* 0x0003e80008000406 */
[----:B0-----:R-:W3:Y:S04]  /*40780*/  LDL.LU R22, [R1+0x13c] ;  /* 0x00013c0001167983 */ /* 0x001ee80000300800 */
[----:B-1----:R-:W3:Y:S04]  /*40790*/  LDL.LU R20, [R1+0x11c] ;  /* 0x00011c0001147983 */ /* 0x002ee80000300800 */
[----:B------:R-:W3:Y:S04]  /*407a0*/  LDL.LU R6, [R1+0xfc] ;  /* 0x0000fc0001067983 */ /* 0x000ee80000300800 */
[----:B------:R-:W3:Y:S04]  /*407b0*/  LDL.LU R5, [R1+0xdc] ;  /* 0x0000dc0001057983 */ /* 0x000ee80000300800 */
[----:B------:R-:W3:Y:S04]  /*407c0*/  LDL.LU R4, [R1+0xbc] ;  /* 0x0000bc0001047983 */ /* 0x000ee80000300800 */
[----:B------:R0:W-:Y:S04]  /*407d0*/  STS.U16 [R7+UR6+0xea00], R27 ;  /* 0x00ea001b07007988 */ /* 0x0001e80008000406 */
[----:B------:R-:W3:Y:S04]  /*407e0*/  LDL.LU R26, [R1+0x68] ;  /* 0x00006800011a7983 */ /* 0x000ee80000300800 */
[----:B------:R1:W-:Y:S04]  /*407f0*/  STS.U16 [R7+UR6+0xfa00], R0 ;  /* 0x00fa000007007988 */ /* 0x0003e80008000406 */
[----:B0-----:R-:W3:Y:S04]  /*40800*/  LDL.LU R27, [R1+0x38] ;  /* 0x00003800011b7983 */ /* 0x001ee80000300800 */
[----:B-1----:R-:W3:Y:S04]  /*40810*/  LDL.LU R0, [R1+0xc] ;  /* 0x00000c0001007983 */ /* 0x002ee80000300800 */
[----:B--2---:R0:W-:Y:S04]  /*40820*/  STS.U16 [R7+UR6+0x10200], R21 ;  /* 0x0102001507007988 */ /* 0x0041e80008000406 */
[----:B0-----:R-:W2:Y:S04]  /*40830*/  LDL.LU R21, [R1+0x2aec] ;  /* 0x002aec0001157983 */ /* 0x001ea80000300800 */
[----:B----4-:R0:W-:Y:S02]  /*40840*/  STS.U16 [R7+UR6+0x12200], R13 ;  /* 0x0122000d07007988 */ /* 0x0101e40008000406 */
[----:B0-----:R-:W0:Y:S02]  /*40850*/  S2R R13, SR_TID.X ;  /* 0x00000000000d7919 */ /* 0x001e240000002100 */
[----:B--2---:R1:W-:Y:S04]  /*40860*/  STS.U16 [R7+UR6+0x10a00], R21 ;  /* 0x010a001507007988 */ /* 0x0043e80008000406 */
[----:B-1----:R-:W2:Y:S01]  /*40870*/  LDL.LU R21, [R1+0x2ae8] ;  /* 0x002ae80001157983 */ /* 0x002ea20000300800 */
[----:B0-----:R-:W-:-:S04]  /*40880*/  LOP3.LUT R13, R13, 0x7f, RZ, 0xc0, !PT ;  /* 0x0000007f0d0d7812 */ /* 0x001fc800078ec0ff */
[----:B------:R-:W-:Y:S01]  /*40890*/  SHF.L.U32 R13, R13, 0x1, RZ ;  /* 0x000000010d0d7819 */ /* 0x000fe200000006ff */
[----:B------:R-:W-:Y:S04]  /*408a0*/  STS.U16 [R7+UR6+0x11a00], R23 ;  /* 0x011a001707007988 */ /* 0x000fe80008000406 */
[----:B------:R0:W-:Y:S02]  /*408b0*/  STS.U16 [R7+UR6+0x14200], R8 ;  /* 0x0142000807007988 */ /* 0x0001e40008000406 */
[----:B0-----:R-:W-:Y:S02]  /*408c0*/  LOP3.LUT R8, R13, 0x30, RZ, 0x3c, !PT ;  /* 0x000000300d087812 */ /* 0x001fe400078e3cff */
[----:B--2---:R0:W-:Y:S04]  /*408d0*/  STS.U16 [R7+UR6+0x11200], R21 ;  /* 0x0112001507007988 */ /* 0x0041e80008000406 */
[----:B0-----:R-:W2:Y:S04]  /*408e0*/  LDL.LU R21, [R1+0x2ae4] ;  /* 0x002ae40001157983 */ /* 0x001ea80000300800 */
[----:B------:R-:W4:Y:S04]  /*408f0*/  LDL.LU R23, [R1+0x2ae0] ;  /* 0x002ae00001177983 */ /* 0x000f280000300800 */
        /* <DEDUP_REMOVED lines=37> */
[----:B----4-:R-:W4:Y:S04]  /*40b50*/  LDL.LU R25, [R1+0x770] ;  /* 0x0007700001197983 */ /* 0x010f280000300800 */
        /* <DEDUP_REMOVED lines=14> */
[----:B------:R-:W4:Y:S04]  /*40c40*/  LDL.LU R23, [R1+0x984] ;  /* 0x0009840001177983 */ /* 0x000f280000300800 */
[----:B------:R0:W-:Y:S04]  /*40c50*/  STS.U16 [R7+UR6+0x1fa00], R21 ;  /* 0x01fa001507007988 */ /* 0x0001e80008000406 */
[----:B0-----:R-:W4:Y:S04]  /*40c60*/  LDL.LU R21, [R1+0x9bc] ;  /* 0x0009bc0001157983 */ /* 0x001f280000300800 */
[----:B------:R-:W4:Y:S04]  /*40c70*/  LDL.LU R7, [R1+0x9a0] ;  /* 0x0009a00001077983 */ /* 0x000f280000300800 */
[----:B--2---:R0:W-:Y:S04]  /*40c80*/  STS.U16 [R8+UR6+0x300], R13 ;  /* 0x0003000d08007988 */ /* 0x0041e80008000406 */
[----:B0-----:R-:W2:Y:S04]  /*40c90*/  LDL.LU R13, [R1+0x2adc] ;  /* 0x002adc00010d7983 */ /* 0x001ea80000300800 */
[----:B---3--:R-:W-:Y:S04]  /*40ca0*/  STS.U16 [R8+UR6+0x2b00], R3 ;  /* 0x002b000308007988 */ /* 0x008fe80008000406 */
[----:B------:R-:W-:Y:S04]  /*40cb0*/  STS.U16 [R8+UR6+0x3300], R15 ;  /* 0x0033000f08007988 */ /* 0x000fe80008000406 */
[----:B----4-:R-:W-:Y:S04]  /*40cc0*/  STS.U16 [R8+UR6+0x1b00], R23 ;  /* 0x001b001708007988 */ /* 0x010fe80008000406 */
[----:B------:R-:W-:Y:S04]  /*40cd0*/  STS.U16 [R8+UR6+0xb00], R21 ;  /* 0x000b001508007988 */ /* 0x000fe80008000406 */
[----:B------:R-:W-:Y:S04]  /*40ce0*/  STS.U16 [R8+UR6+0x1300], R7 ;  /* 0x0013000708007988 */ /* 0x000fe80008000406 */
[----:B--2---:R-:W-:Y:S04]  /*40cf0*/  STS.U16 [R8+UR6+0x2300], R13 ;  /* 0x0023000d08007988 */ /* 0x004fe80008000406 */
[----:B------:R-:W-:Y:S04]  /*40d00*/  STS.U16 [R8+UR6+0x3b00], R9 ;  /* 0x003b000908007988 */ /* 0x000fe80008000406 */
[----:B------:R0:W-:Y:S04]  /*40d10*/  STS.U16 [R8+UR6+0x6300], R5 ;  /* 0x0063000508007988 */ /* 0x0001e80008000406 */
[----:B------:R1:W-:Y:S04]  /*40d20*/  STS.U16 [R8+UR6+0x6b00], R27 ;  /* 0x006b001b08007988 */ /* 0x0003e80008000406 */
[----:B------:R2:W-:Y:S04]  /*40d30*/  STS.U16 [R8+UR6+0xa300], R25 ;  /* 0x00a3001908007988 */ /* 0x0005e80008000406 */
[----:B0-----:R-:W3:Y:S04]  /*40d40*/  LDL.LU R5, [R1+0x420] ;  /* 0x0004200001057983 */ /* 0x001ee80000300800 */
[----:B-1----:R-:W4:Y:S04]  /*40d50*/  LDL.LU R27, [R1+0x400] ;  /* 0x00040000011b7983 */ /* 0x002f280000300800 */
[----:B--2---:R-:W2:Y:S04]  /*40d60*/  LDL.LU R25, [R1+0x84] ;  /* 0x0000840001197983 */ /* 0x004ea80000300800 */
        /* <DEDUP_REMOVED lines=39> */
[----:B------:R-:W3:Y:S04]  /*40fe0*/  LDL.LU R28, [R1+0x138] ;  /* 0x00013800011c7983 */ /* 0x000ee80000300800 */
[----:B------:R0:W-:Y:S04]  /*40ff0*/  STS.U16 [R8+UR6+0xc300], R20 ;  /* 0x00c3001408007988 */ /* 0x0001e80008000406 */
[----:B------:R-:W3:Y:S04]  /*41000*/  LDL.LU R22, [R1+0x118] ;  /* 0x0001180001167983 */ /* 0x000ee80000300800 */
[----:B------:R1:W-:Y:S04]  /*41010*/  STS.U16 [R8+UR6+0xcb00], R6 ;  /* 0x00cb000608007988 */ /* 0x0003e80008000406 */
[----:B------:R1:W-:Y:S04]  /*41020*/  STS.U16 [R8+UR6+0xeb00], R5 ;  /* 0x00eb000508007988 */ /* 0x0003e80008000406 */
[----:B------:R1:W-:Y:S04]  /*41030*/  STS.U16 [R8+UR6+0xf300], R27 ;  /* 0x00f3001b08007988 */ /* 0x0003e80008000406 */
[----:B0-----:R-:W3:Y:S04]  /*41040*/  LDL.LU R20, [R1+0xf8] ;  /* 0x0000f80001147983 */ /* 0x001ee80000300800 */
[----:B-1----:R-:W3:Y:S04]  /*41050*/  LDL.LU R6, [R1+0xd8] ;  /* 0x0000d80001067983 */ /* 0x002ee80000300800 */
[----:B------:R-:W3:Y:S04]  /*41060*/  LDL.LU R5, [R1+0xb8] ;  /* 0x0000b80001057983 */ /* 0x000ee80000300800 */
[----:B------:R-:W3:Y:S04]  /*41070*/  LDL.LU R27, [R1+0x5c] ;  /* 0x00005c00011b7983 */ /* 0x000ee80000300800 */
[----:B--2---:R0:W-:Y:S04]  /*41080*/  STS.U16 [R8+UR6+0xfb00], R25 ;  /* 0x00fb001908007988 */ /* 0x0041e80008000406 */
        /* <DEDUP_REMOVED lines=15> */
[----:B---3--:R-:W-:Y:S04]  /*41180*/  STS.U16 [R8+UR6+0x1b300], R28 ;  /* 0x01b3001c08007988 */ /* 0x008fe80008000406 */
[----:B------:R-:W-:Y:S04]  /*41190*/  STS.U16 [R8+UR6+0x1db00], R27 ;  /* 0x01db001b08007988 */ /* 0x000fe80008000406 */
[----:B------:R0:W-:Y:S02]  /*411a0*/  STS.U16 [R8+UR6+0x12300], R13 ;  /* 0x0123000d08007988 */ /* 0x0001e40008000406 */
[----:B0-----:R-:W0:Y:S02]  /*411b0*/  S2R R13, SR_TID.X ;  /* 0x00000000000d7919 */ /* 0x001e240000002100 */
[----:B--2---:R1:W-:Y:S04]  /*411c0*/  STS.U16 [R8+UR6+0x10300], R25 ;  /* 0x0103001908007988 */ /* 0x0043e80008000406 */
[----:B-1----:R-:W2:Y:S04]  /*411d0*/  LDL.LU R25, [R1+0x2ad4] ;  /* 0x002ad40001197983 */ /* 0x002ea80000300800 */
[----:B------:R-:W3:Y:S04]  /*411e0*/  LDL.LU R24, [R1+0x2ad0] ;  /* 0x002ad00001187983 */ /* 0x000ee80000300800 */
[----:B------:R-:W4:Y:S04]  /*411f0*/  LDL.LU R16, [R1+0x2acc] ;  /* 0x002acc0001107983 */ /* 0x000f280000300800 */
[----:B------:R-:W2:Y:S04]  /*41200*/  LDL.LU R4, [R1+0x2ac8] ;  /* 0x002ac80001047983 */ /* 0x000ea80000300800 */
[----:B------:R-:W3:Y:S04]  /*41210*/  LDL.LU R26, [R1+0x34] ;  /* 0x00003400011a7983 */ /* 0x000ee80000300800 */
[----:B------:R-:W4:Y:S04]  /*41220*/  LDL.LU R0, [R1+0x8] ;  /* 0x0000080001007983 */ /* 0x000f280000300800 */
        /* <DEDUP_REMOVED lines=10> */
[----:B------:R-:W2:Y:S01]  /*412d0*/  LDL.LU R27, [R1+0x828] ;  /* 0x00082800011b7983 */ /* 0x000ea20000300800 */
[----:B0-----:R-:W-:-:S03]  /*412e0*/  LOP3.LUT R13, R13, 0x7f, RZ, 0xc0, !PT ;  /* 0x0000007f0d0d7812 */ /* 0x001fc600078ec0ff */
[----:B------:R0:W-:Y:S02]  /*412f0*/  STS.U16 [R8+UR6+0x13300], R7 ;  /* 0x0133000708007988 */ /* 0x0001e40008000406 */
[----:B------:R-:W-:Y:S02]  /*41300*/  IMAD.SHL.U32 R13, R13, 0x2, RZ ;  /* 0x000000020d0d7824 */ /* 0x000fe400078e00ff */
[----:B------:R1:W-:Y:S04]  /*41310*/  STS.U16 [R8+UR6+0x18300], R19 ;  /* 0x0183001308007988 */ /* 0x0003e80008000406 */
[----:B------:R1:W-:Y:S01]  /*41320*/  STS.U16 [R8+UR6+0x1c300], R20 ;  /* 0x01c3001408007988 */ /* 0x0003e20008000406 */
[----:B0-----:R-:W-:-:S03]  /*41330*/  LOP3.LUT R7, R13, 0x40, RZ, 0x3c, !PT ;  /* 0x000000400d077812 */ /* 0x001fc600078e3cff */
[----:B------:R-:W2:Y:S04]  /*41340*/  LDL.LU R13, [R1+0x980] ;  /* 0x00098000010d7983 */ /* 0x000ea80000300800 */
[----:B-1----:R-:W2:Y:S04]  /*41350*/  LDL.LU R19, [R1+0x808] ;  /* 0x0008080001137983 */ /* 0x002ea80000300800 */
[----:B------:R-:W2:Y:S04]  /*41360*/  LDL.LU R20, [R1+0x7e8] ;  /* 0x0007e80001147983 */ /* 0x000ea80000300800 */
[----:B------:R0:W-:Y:S04]  /*41370*/  STS.U16 [R8+UR6+0x18b00], R17 ;  /* 0x018b001108007988 */ /* 0x0001e80008000406 */
        /* <DEDUP_REMOVED lines=12> */
[----:B0-----:R-:W2:Y:S04]  /*41440*/  LDL.LU R5, [R1+0x51c] ;  /* 0x00051c0001057983 */ /* 0x001ea80000300800 */
[----:B---3--:R0:W-:Y:S04]  /*41450*/  STS.U16 [R8+UR6+0x1e300], R26 ;  /* 0x01e3001a08007988 */ /* 0x0081e80008000406 */
[----:B----4-:R1:W-:Y:S04]  /*41460*/  STS.U16 [R8+UR6+0x1eb00], R0 ;  /* 0x01eb000008007988 */ /* 0x0103e80008000406 */
[----:B--2---:R2:W-:Y:S04]  /*41470*/  STS.U16 [R8+UR6+0x1f300], R4 ;  /* 0x01f3000408007988 */ /* 0x0045e80008000406 */
[----:B------:R3:W-:Y:S04]  /*41480*/  STS.U16 [R8+UR6+0x1fb00], R16 ;  /* 0x01fb001008007988 */ /* 0x0007e80008000406 */
[----:B0-----:R-:W4:Y:S04]  /*41490*/  LDL.LU R26, [R1+0x4fc] ;  /* 0x0004fc00011a7983 */ /* 0x001f280000300800 */
[----:B-1----:R-:W4:Y:S04]  /*414a0*/  LDL.LU R0, [R1+0x4dc] ;  /* 0x0004dc0001007983 */ /* 0x002f280000300800 */
[----:B--2---:R-:W2:Y:S04]  /*414b0*/  LDL.LU R4, [R1+0x99c] ;  /* 0x00099c0001047983 */ /* 0x004ea80000300800 */
[----:B---3--:R-:W3:Y:S04]  /*414c0*/  LDL.LU R16, [R1+0xa0] ;  /* 0x0000a00001107983 */ /* 0x008ee80000300800 */
[----:B------:R-:W2:Y:S04]  /*414d0*/  LDL.LU R8, [R1+0x9b8] ;  /* 0x0009b80001087983 */ /* 0x000ea80000300800 */
[----:B------:R0:W-:Y:S04]  /*414e0*/  STS.U16 [R7+UR6+0x6400], R29 ;  /* 0x0064001d07007988 */ /* 0x0001e80008000406 */
[----:B------:R1:W-:Y:S04]  /*414f0*/  STS.U16 [R7+UR6+0x6c00], R28 ;  /* 0x006c001c07007988 */ /* 0x0003e80008000406 */
[----:B------:R1:W-:Y:S04]  /*41500*/  STS.U16 [R7+UR6+0x7400], R27 ;  /* 0x0074001b07007988 */ /* 0x0003e80008000406 */
[----:B0-----:R-:W2:Y:S04]  /*41510*/  LDL.LU R29, [R1+0x4ac] ;  /* 0x0004ac00011d7983 */ /* 0x001ea80000300800 */
[----:B-1----:R-:W2:Y:S04]  /*41520*/  LDL.LU R28, [R1+0x45c] ;  /* 0x00045c00011c7983 */ /* 0x002ea80000300800 */
[----:B------:R-:W2:Y:S04]  /*41530*/  LDL.LU R27, [R1+0x43c] ;  /* 0x00043c00011b7983 */ /* 0x000ea80000300800 */
[----:B------:R0:W-:Y:S04]  /*41540*/  STS.U16 [R7+UR6+0x8400], R20 ;  /* 0x0084001407007988 */ /* 0x0001e80008000406 */
        /* <DEDUP_REMOVED lines=14> */
[----:B------:R1:W-:Y:S04]  /*41630*/  STS.U16 [R7+UR6+0xcc00], R0 ;  /* 0x00cc000007007988 */ /* 0x0003e80008000406 */
[----:B---3--:R3:W-:Y:S04]  /*41640*/  STS.U16 [R7+UR6+0x400], R16 ;  /* 0x0004001007007988 */ /* 0x0087e80008000406 */
[----:B--2---:R2:W-:Y:S04]  /*41650*/  STS.U16 [R7+UR6+0xc00], R8 ;  /* 0x000c000807007988 */ /* 0x0045e80008000406 */
[----:B0-----:R-:W4:Y:S04]  /*41660*/  LDL.LU R26, [R1+0x3fc] ;  /* 0x0003fc00011a7983 */ /* 0x001f280000300800 */
[----:B------:R-:W4:Y:S04]  /*41670*/  LDL.LU R6, [R1+0x3dc] ;  /* 0x0003dc0001067983 */ /* 0x000f280000300800 */
[----:B------:R-:W4:Y:S04]  /*41680*/  LDL.LU R5, [R1+0x80] ;  /* 0x0000800001057983 */ /* 0x000f280000300800 */
[----:B-1----:R-:W4:Y:S04]  /*41690*/  LDL.LU R0, [R1+0x3b4] ;  /* 0x0003b40001007983 */ /* 0x002f280000300800 */
[----:B------:R-:W4:Y:S04]  /*416a0*/  LDL.LU R13, [R1+0x394] ;  /* 0x00039400010d7983 */ /* 0x000f280000300800 */
[----:B---3--:R-:W3:Y:S04]  /*416b0*/  LDL.LU R16, [R1+0x374] ;  /* 0x0003740001107983 */ /* 0x008ee80000300800 */
[----:B------:R0:W-:Y:S04]  /*416c0*/  STS.U16 [R7+UR6+0x1400], R4 ;  /* 0x0014000407007988 */ /* 0x0001e80008000406 */
[----:B--2---:R-:W2:Y:S04]  /*416d0*/  LDL.LU R8, [R1+0x354] ;  /* 0x0003540001087983 */ /* 0x004ea80000300800 */
[----:B0-----:R-:W2:Y:S04]  /*416e0*/  LDL.LU R4, [R1+0x334] ;  /* 0x0003340001047983 */ /* 0x001ea80000300800 */
[----:B------:R-:W2:Y:S04]  /*416f0*/  LDL.LU R21, [R1+0x314] ;  /* 0x0003140001157983 */ /* 0x000ea80000300800 */
[----:B------:R-:W2:Y:S04]  /*41700*/  LDL.LU R23, [R1+0x2f4] ;  /* 0x0002f40001177983 */ /* 0x000ea80000300800 */
[----:B------:R-:W2:Y:S04]  /*41710*/  LDL.LU R3, [R1+0x2d4] ;  /* 0x0002d40001037983 */ /* 0x000ea80000300800 */
[----:B------:R-:W2:Y:S04]  /*41720*/  LDL.LU R15, [R1+0x2b4] ;  /* 0x0002b400010f7983 */ /* 0x000ea80000300800 */
[----:B------:R-:W2:Y:S04]  /*41730*/  LDL.LU R9, [R1+0x294] ;  /* 0x0002940001097983 */ /* 0x000ea80000300800 */
[----:B------:R-:W3:Y:S04]  /*41740*/  LDL.LU R12, [R1+0x274] ;  /* 0x00027400010c7983 */ /* 0x000ee80000300800 */
[----:B------:R-:W2:Y:S04]  /*41750*/  LDL.LU R2, [R1+0x258] ;  /* 0x0002580001027983 */ /* 0x000ea80000300800 */
[----:B------:R-:W2:Y:S04]  /*41760*/  LDL.LU R22, [R1+0x23c] ;  /* 0x00023c0001167983 */ /* 0x000ea80000300800 */
[----:B------:R0:W-:Y:S04]  /*41770*/  STS.U16 [R7+UR6+0xe400], R27 ;  /* 0x00e4001b07007988 */ /* 0x0001e80008000406 */
[----:B------:R-:W2:Y:S04]  /*41780*/  LDL.LU R10, [R1+0x21c] ;  /* 0x00021c00010a7983 */ /* 0x000ea80000300800 */
[----:B0-----:R-:W2:Y:S04]  /*41790*/  LDL.LU R27, [R1+0x1fc] ;  /* 0x0001fc00011b7983 */ /* 0x001ea80000300800 */
        /* <DEDUP_REMOVED lines=24> */
[----:B---3--:R0:W-:Y:S04]  /*41920*/  STS.U16 [R7+UR6+0x15c00], R12 ;  /* 0x015c000c07007988 */ /* 0x0081e80008000406 */
[----:B--2---:R1:W-:Y:S04]  /*41930*/  STS.U16 [R7+UR6+0x16400], R2 ;  /* 0x0164000207007988 */ /* 0x0043e80008000406 */
[----:B------:R2:W-:Y:S04]  /*41940*/  STS.U16 [R7+UR6+0x16c00], R22 ;  /* 0x016c001607007988 */ /* 0x0005e80008000406 */
[----:B0-----:R-:W3:Y:S04]  /*41950*/  LDL.LU R12, [R1+0xd4] ;  /* 0x0000d400010c7983 */ /* 0x001ee80000300800 */
[----:B-1----:R-:W3:Y:S04]  /*41960*/  LDL.LU R2, [R1+0xb4] ;  /* 0x0000b40001027983 */ /* 0x002ee80000300800 */
[----:B--2---:R-:W2:Y:S04]  /*41970*/  LDL.LU R22, [R1+0x54] ;  /* 0x0000540001167983 */ /* 0x004ea80000300800 */
[----:B------:R0:W-:Y:S04]  /*41980*/  STS.U16 [R7+UR6+0x17c00], R27 ;  /* 0x017c001b07007988 */ /* 0x0001e80008000406 */
[----:B0-----:R-:W3:Y:S04]  /*41990*/  LDL.LU R27, [R1+0x28] ;  /* 0x00002800011b7983 */ /* 0x001ee80000300800 */
[----:B------:R0:W-:Y:S04]  /*419a0*/  STS.U16 [R7+UR6+0x11400], R13 ;  /* 0x0114000d07007988 */ /* 0x0001e80008000406 */
[----:B------:R-:W-:Y:S01]  /*419b0*/  STS.U16 [R7+UR6+0x11c00], R16 ;  /* 0x011c001007007988 */ /* 0x000fe20008000406 */
[----:B0-----:R-:W0:Y:S03]  /*419c0*/  S2R R13, SR_TID.X ;  /* 0x00000000000d7919 */ /* 0x001e260000002100 */
[----:B------:R-:W-:Y:S04]  /*419d0*/  STS.U16 [R7+UR6+0x12400], R8 ;  /* 0x0124000807007988 */ /* 0x000fe80008000406 */
[----:B------:R1:W-:Y:S04]  /*419e0*/  STS.U16 [R7+UR6+0x1bc00], R20 ;  /* 0x01bc001407007988 */ /* 0x0003e80008000406 */
[----:B------:R0:W-:Y:S04]  /*419f0*/  STS.U16 [R7+UR6+0x13400], R21 ;  /* 0x0134001507007988 */ /* 0x0001e80008000406 */
[----:B------:R0:W-:Y:S04]  /*41a00*/  STS.U16 [R7+UR6+0x13c00], R23 ;  /* 0x013c001707007988 */ /* 0x0001e80008000406 */
[----:B------:R0:W-:Y:S04]  /*41a10*/  STS.U16 [R7+UR6+0x14400], R3 ;  /* 0x0144000307007988 */ /* 0x0001e80008000406 */
[----:B------:R0:W-:Y:S04]  /*41a20*/  STS.U16 [R7+UR6+0x14c00], R15 ;  /* 0x014c000f07007988 */ /* 0x0001e80008000406 */
[----:B-1----:R-:W2:Y:S04]  /*41a30*/  LDL.LU R20, [R1+0x9d4] ;  /* 0x0009d40001147983 */ /* 0x002ea80000300800 */
[----:B------:R-:W2:Y:S04]  /*41a40*/  LDL.LU R16, [R1+0x998] ;  /* 0x0009980001107983 */ /* 0x000ea80000300800 */
[----:B------:R-:W2:Y:S04]  /*41a50*/  LDL.LU R8, [R1+0x97c] ;  /* 0x00097c0001087983 */ /* 0x000ea80000300800 */
[----:B0-----:R-:W2:Y:S04]  /*41a60*/  LDL.LU R21, [R1+0x95c] ;  /* 0x00095c0001157983 */ /* 0x001ea80000300800 */
        /* <DEDUP_REMOVED lines=18> */
[----:B-1----:R-:W2:Y:S01]  /*41b90*/  LDL.LU R28, [R1+0x804] ;  /* 0x00080400011c7983 */ /* 0x002ea20000300800 */
[----:B------:R-:W-:-:S04]  /*41ba0*/  LOP3.LUT R13, R13, 0x7f, RZ, 0xc0, !PT ;  /* 0x0000007f0d0d7812 */ /* 0x000fc800078ec0ff */
[----:B------:R-:W-:Y:S01]  /*41bb0*/  SHF.L.U32 R13, R13, 0x1, RZ ;  /* 0x000000010d0d7819 */ /* 0x000fe200000006ff */
[----:B------:R0:W-:Y:S03]  /*41bc0*/  STS.U16 [R7+UR6+0x12c00], R4 ;  /* 0x012c000407007988 */ /* 0x0001e60008000406 */
[----:B0-----:R-:W-:Y:S01]  /*41bd0*/  LOP3.LUT R4, R13, 0x50, RZ, 0x3c, !PT ;  /* 0x000000500d047812 */ /* 0x001fe200078e3cff */
[----:B----4-:R0:W-:Y:S04]  /*41be0*/  STS.U16 [R7+UR6+0x1c400], R26 ;  /* 0x01c4001a07007988 */ /* 0x0101e80008000406 */
[----:B0-----:R-:W4:Y:S04]  /*41bf0*/  LDL.LU R26, [R1+0x7e4] ;  /* 0x0007e400011a7983 */ /* 0x001f280000300800 */
[----:B------:R-:W4:Y:S04]  /*41c00*/  LDL.LU R13, [R1+0x9b4] ;  /* 0x0009b400010d7983 */ /* 0x000f280000300800 */
[----:B---3--:R0:W-:Y:S04]  /*41c10*/  STS.U16 [R7+UR6+0x1e400], R27 ;  /* 0x01e4001b07007988 */ /* 0x0081e80008000406 */
[----:B0-----:R-:W3:Y:S04]  /*41c20*/  LDL.LU R27, [R1+0x7c8] ;  /* 0x0007c800011b7983 */ /* 0x001ee80000300800 */
[----:B------:R0:W-:Y:S04]  /*41c30*/  STS.U16 [R7+UR6+0x1ec00], R0 ;  /* 0x01ec000007007988 */ /* 0x0001e80008000406 */
[----:B--2---:R1:W-:Y:S04]  /*41c40*/  STS.U16 [R7+UR6+0x1dc00], R22 ;  /* 0x01dc001607007988 */ /* 0x0043e80008000406 */
[----:B0-----:R-:W2:Y:S04]  /*41c50*/  LDL.LU R0, [R1+0x2ab8] ;  /* 0x002ab80001007983 */ /* 0x001ea80000300800 */
[----:B-1----:R-:W2:Y:S04]  /*41c60*/  LDL.LU R22, [R1+0x7a8] ;  /* 0x0007a80001167983 */ /* 0x002ea80000300800 */
[----:B------:R0:W-:Y:S04]  /*41c70*/  STS.U16 [R7+UR6+0x1a400], R14 ;  /* 0x01a4000e07007988 */ /* 0x0001e80008000406 */
[----:B------:R1:W-:Y:S04]  /*41c80*/  STS.U16 [R7+UR6+0x1cc00], R12 ;  /* 0x01cc000c07007988 */ /* 0x0003e80008000406 */
[----:B------:R1:W-:Y:S04]  /*41c90*/  STS.U16 [R7+UR6+0x1d400], R2 ;  /* 0x01d4000207007988 */ /* 0x0003e80008000406 */
[----:B------:R-:W-:Y:S04]  /*41ca0*/  STS.U16 [R7+UR6+0x1f400], R5 ;  /* 0x01f4000507007988 */ /* 0x000fe80008000406 */
[----:B------:R-:W-:Y:S04]  /*41cb0*/  STS.U16 [R7+UR6+0x1fc00], R24 ;  /* 0x01fc001807007988 */ /* 0x000fe80008000406 */
[----:B------:R1:W-:Y:S04]  /*41cc0*/  STS.U16 [R4+UR6+0x500], R20 ;  /* 0x0005001404007988 */ /* 0x0003e80008000406 */
[----:B0-----:R-:W2:Y:S04]  /*41cd0*/  LDL.LU R14, [R1+0x788] ;  /* 0x00078800010e7983 */ /* 0x001ea80000300800 */
[----:B-1----:R-:W2:Y:S04]  /*41ce0*/  LDL.LU R12, [R1+0x768] ;  /* 0x00076800010c7983 */ /* 0x002ea80000300800 */
        /* <DEDUP_REMOVED lines=8> */
[----:B----4-:R0:W-:Y:S04]  /*41d70*/  STS.U16 [R4+UR6+0x8500], R26 ;  /* 0x0085001a04007988 */ /* 0x0101e80008000406 */
[----:B0-----:R-:W4:Y:S04]  /*41d80*/  LDL.LU R26, [R1+0x458] ;  /* 0x00045800011a7983 */ /* 0x001f280000300800 */
[----:B---3--:R0:W-:Y:S04]  /*41d90*/  STS.U16 [R4+UR6+0x8d00], R27 ;  /* 0x008d001b04007988 */ /* 0x0081e80008000406 */
[----:B0-----:R-:W3:Y:S04]  /*41da0*/  LDL.LU R27, [R1+0x438] ;  /* 0x00043800011b7983 */ /* 0x001ee80000300800 */
[----:B--2---:R0:W-:Y:S04]  /*41db0*/  STS.U16 [R4+UR6+0x9500], R22 ;  /* 0x0095001604007988 */ /* 0x0041e80008000406 */
[----:B0-----:R-:W2:Y:S04]  /*41dc0*/  LDL.LU R22, [R1+0x418] ;  /* 0x0004180001167983 */ /* 0x001ea80000300800 */
        /* <DEDUP_REMOVED lines=35> */
[----:B----4-:R0:W-:Y:S04]  /*42000*/  STS.U16 [R4+UR6+0xdd00], R26 ;  /* 0x00dd001a04007988 */ /* 0x0101e80008000406 */
[----:B0-----:R-:W4:Y:S04]  /*42010*/  LDL.LU R26, [R1+0x1bc] ;  /* 0x0001bc00011a7983 */ /* 0x001f280000300800 */
[----:B---3--:R0:W-:Y:S04]  /*42020*/  STS.U16 [R4+UR6+0xe500], R27 ;  /* 0x00e5001b04007988 */ /* 0x0081e80008000406 */
[----:B0-----:R-:W3:Y:S04]  /*42030*/  LDL.LU R27, [R1+0x1a4] ;  /* 0x0001a400011b7983 */ /* 0x001ee80000300800 */
[----:B------:R0:W-:Y:S04]  /*42040*/  STS.U16 [R4+UR6+0xcd00], R29 ;  /* 0x00cd001d04007988 */ /* 0x0001e80008000406 */
[----:B------:R1:W-:Y:S04]  /*42050*/  STS.U16 [R4+UR6+0xd500], R28 ;  /* 0x00d5001c04007988 */ /* 0x0003e80008000406 */
[----:B--2---:R2:W-:Y:S04]  /*42060*/  STS.U16 [R4+UR6+0xed00], R22 ;  /* 0x00ed001604007988 */ /* 0x0045e80008000406 */
[----:B------:R2:W-:Y:S04]  /*42070*/  STS.U16 [R4+UR6+0x10500], R0 ;  /* 0x0105000004007988 */ /* 0x0005e80008000406 */
[----:B0-----:R-:W3:Y:S04]  /*42080*/  LDL.LU R29, [R1+0x188] ;  /* 0x00018800011d7983 */ /* 0x001ee80000300800 */
[----:B-1----:R-:W3:Y:S04]  /*42090*/  LDL.LU R28, [R1+0x16c] ;  /* 0x00016c00011c7983 */ /* 0x002ee80000300800 */
[----:B--2---:R-:W2:Y:S04]  /*420a0*/  LDL.LU R22, [R1+0x150] ;  /* 0x0001500001167983 */ /* 0x004ea80000300800 */
        /* <DEDUP_REMOVED lines=9> */
[----:B------:R0:W-:Y:S04]  /*42140*/  STS.U16 [R4+UR6+0x18500], R20 ;  /* 0x0185001404007988 */ /* 0x0001e80008000406 */
[----:B0-----:R-:W2:Y:S04]  /*42150*/  LDL.LU R20, [R1+0x50] ;  /* 0x0000500001147983 */ /* 0x001ea80000300800 */
[----:B----4-:R0:W-:Y:S04]  /*42160*/  STS.U16 [R4+UR6+0x18d00], R26 ;  /* 0x018d001a04007988 */ /* 0x0101e80008000406 */
[----:B0-----:R-:W4:Y:S04]  /*42170*/  LDL.LU R26, [R1+0x24] ;  /* 0x00002400011a7983 */ /* 0x001f280000300800 */
[----:B---3--:R0:W-:Y:S04]  /*42180*/  STS.U16 [R4+UR6+0x19500], R27 ;  /* 0x0195001b04007988 */ /* 0x0081e80008000406 */
[----:B0-----:R-:W3:Y:S04]  /*42190*/  LDL.LU R27, [R1] ;  /* 0x00000000011b7983 */ /* 0x001ee80000300800 */
[----:B--2---:R0:W-:Y:S02]  /*421a0*/  STS.U16 [R4+UR6+0x1b500], R0 ;  /* 0x01b5000004007988 */ /* 0x0041e40008000406 */
[----:B0-----:R-:W0:Y:S02]  /*421b0*/  S2R R0, SR_TID.X ;  /* 0x0000000000007919 */ /* 0x001e240000002100 */
[----:B------:R1:W-:Y:S04]  /*421c0*/  STS.U16 [R4+UR6+0x11d00], R21 ;  /* 0x011d001504007988 */ /* 0x0003e80008000406 */
[----:B------:R2:W-:Y:S04]  /*421d0*/  STS.U16 [R4+UR6+0x12500], R23 ;  /* 0x0125001704007988 */ /* 0x0005e80008000406 */
[----:B------:R2:W-:Y:S04]  /*421e0*/  STS.U16 [R4+UR6+0x12d00], R3 ;  /* 0x012d000304007988 */ /* 0x0005e80008000406 */
[----:B------:R0:W-:Y:S04]  /*421f0*/  STS.U16 [R4+UR6+0x13500], R15 ;  /* 0x0135000f04007988 */ /* 0x0001e80008000406 */
[----:B------:R0:W-:Y:S04]  /*42200*/  STS.U16 [R4+UR6+0x13d00], R9 ;  /* 0x013d000904007988 */ /* 0x0001e80008000406 */
[----:B------:R0:W-:Y:S04]  /*42210*/  STS.U16 [R4+UR6+0x14500], R10 ;  /* 0x0145000a04007988 */ /* 0x0001e80008000406 */
[----:B-1----:R-:W3:Y:S04]  /*42220*/  LDL.LU R21, [R1+0x9d0] ;  /* 0x0009d00001157983 */ /* 0x002ee80000300800 */
[----:B--2---:R-:W2:Y:S04]  /*42230*/  LDL.LU R23, [R1+0x9b0] ;  /* 0x0009b00001177983 */ /* 0x004ea80000300800 */
[----:B------:R-:W2:Y:S04]  /*42240*/  LDL.LU R3, [R1+0x994] ;  /* 0x0009940001037983 */ /* 0x000ea80000300800 */
[----:B0-----:R-:W2:Y:S04]  /*42250*/  LDL.LU R15, [R1+0x978] ;  /* 0x00097800010f7983 */ /* 0x001ea80000300800 */
        /* <DEDUP_REMOVED lines=21> */
[----:B------:R-:W2:Y:S01]  /*423b0*/  LDL.LU R28, [R1+0x820] ;  /* 0x00082000011c7983 */ /* 0x000ea20000300800 */
[----:B------:R-:W-:-:S03]  /*423c0*/  LOP3.LUT R13, R0, 0x7f, RZ, 0xc0, !PT ;  /* 0x0000007f000d7812 */ /* 0x000fc600078ec0ff */
[----:B------:R-:W2:Y:S04]  /*423d0*/  LDL.LU R22, [R1+0x800] ;  /* 0x0008000001167983 */ /* 0x000ea80000300800 */
[----:B------:R-:W2:Y:S04]  /*423e0*/  LDL.LU R0, [R1+0x7e0] ;  /* 0x0007e00001007983 */ /* 0x000ea80000300800 */
[----:B------:R-:W-:Y:S04]  /*423f0*/  STS.U16 [R4+UR6+0x1dd00], R20 ;  /* 0x01dd001404007988 */ /* 0x000fe80008000406 */
[----:B----4-:R0:W-:Y:S04]  /*42400*/  STS.U16 [R4+UR6+0x1e500], R26 ;  /* 0x01e5001a04007988 */ /* 0x0101e80008000406 */
[----:B0-----:R-:W4:Y:S04]  /*42410*/  LDL.LU R26, [R1+0x7c4] ;  /* 0x0007c400011a7983 */ /* 0x001f280000300800 */
[----:B------:R-:W4:Y:S04]  /*42420*/  LDL.LU R20, [R1+0x7a4] ;  /* 0x0007a40001147983 */ /* 0x000f280000300800 */
[----:B---3--:R0:W-:Y:S04]  /*42430*/  STS.U16 [R4+UR6+0x1ed00], R27 ;  /* 0x01ed001b04007988 */ /* 0x0081e80008000406 */
[----:B0-----:R-:W3:Y:S04]  /*42440*/  LDL.LU R27, [R1+0x784] ;  /* 0x00078400011b7983 */ /* 0x001ee80000300800 */
[----:B------:R0:W-:Y:S04]  /*42450*/  STS.U16 [R4+UR6+0x1c500], R5 ;  /* 0x01c5000504007988 */ /* 0x0001e80008000406 */
[----:B------:R1:W-:Y:S04]  /*42460*/  STS.U16 [R4+UR6+0x1bd00], R7 ;  /* 0x01bd000704007988 */ /* 0x0003e80008000406 */
[----:B------:R-:W-:Y:S01]  /*42470*/  STS.U16 [R4+UR6+0xbd00], R24 ;  /* 0x00bd001804007988 */ /* 0x000fe20008000406 */
[----:B0-----:R-:W-:-:S04]  /*42480*/  SHF.L.U32 R5, R13, 0x1, RZ ;  /* 0x000000010d057819 */ /* 0x001fc800000006ff */
[----:B-1----:R-:W-:Y:S01]  /*42490*/  LOP3.LUT R7, R5, 0x60, RZ, 0x3c, !PT ;  /* 0x0000006005077812 */ /* 0x002fe200078e3cff */
        /* <DEDUP_REMOVED lines=15> */
[----:B------:R0:W-:Y:S04]  /*42590*/  STS.U16 [R7+UR6+0x5e00], R12 ;  /* 0x005e000c07007988 */ /* 0x0001e80008000406 */
[----:B0-----:R-:W2:Y:S04]  /*425a0*/  LDL.LU R12, [R1+0x764] ;  /* 0x00076400010c7983 */ /* 0x001ea80000300800 */
[----:B------:R-:W-:Y:S04]  /*425b0*/  STS.U16 [R7+UR6+0x6600], R2 ;  /* 0x0066000207007988 */ /* 0x000fe80008000406 */
[----:B------:R-:W-:Y:S04]  /*425c0*/  STS.U16 [R7+UR6+0x6e00], R29 ;  /* 0x006e001d07007988 */ /* 0x000fe80008000406 */
[----:B------:R-:W-:Y:S04]  /*425d0*/  STS.U16 [R7+UR6+0x7600], R28 ;  /* 0x0076001c07007988 */ /* 0x000fe80008000406 */
[----:B------:R-:W-:Y:S04]  /*425e0*/  STS.U16 [R7+UR6+0x7e00], R22 ;  /* 0x007e001607007988 */ /* 0x000fe80008000406 */
[----:B------:R0:W-:Y:S04]  /*425f0*/  STS.U16 [R7+UR6+0x8600], R0 ;  /* 0x0086000007007988 */ /* 0x0001e80008000406 */
[----:B0-----:R-:W2:Y:S04]  /*42600*/  LDL.LU R0, [R1+0x744] ;  /* 0x0007440001007983 */ /* 0x001ea80000300800 */
[----:B------:R-:W2:Y:S04]  /*42610*/  LDL.LU R25, [R1+0x724] ;  /* 0x0007240001197983 */ /* 0x000ea80000300800 */
[----:B------:R-:W2:Y:S04]  /*42620*/  LDL.LU R4, [R1+0x514] ;  /* 0x0005140001047983 */ /* 0x000ea80000300800 */
[----:B------:R-:W2:Y:S04]  /*42630*/  LDL.LU R6, [R1+0x4f4] ;  /* 0x0004f40001067983 */ /* 0x000ea80000300800 */
[----:B------:R-:W2:Y:S04]  /*42640*/  LDL.LU R5, [R1+0x4d4] ;  /* 0x0004d40001057983 */ /* 0x000ea80000300800 */
[----:B------:R-:W2:Y:S04]  /*42650*/  LDL.LU R28, [R1+0x4a4] ;  /* 0x0004a400011c7983 */ /* 0x000ea80000300800 */
[----:B------:R-:W2:Y:S04]  /*42660*/  LDL.LU R22, [R1+0x454] ;  /* 0x0004540001167983 */ /* 0x000ea80000300800 */
        /* <DEDUP_REMOVED lines=20> */
[----:B---3--:R1:W-:Y:S04]  /*427b0*/  STS.U16 [R7+UR6+0x9e00], R27 ;  /* 0x009e001b07007988 */ /* 0x0083e80008000406 */
[----:B0-----:R-:W3:Y:S04]  /*427c0*/  LDL.LU R20, [R1+0x214] ;  /* 0x0002140001147983 */ /* 0x001ee80000300800 */
[----:B-1----:R-:W3:Y:S04]  /*427d0*/  LDL.LU R27, [R1+0x1f4] ;  /* 0x0001f400011b7983 */ /* 0x002ee80000300800 */
[----:B--2---:R0:W-:Y:S04]  /*427e0*/  STS.U16 [R7+UR6+0xa600], R12 ;  /* 0x00a6000c07007988 */ /* 0x0041e80008000406 */
[----:B0-----:R-:W2:Y:S04]  /*427f0*/  LDL.LU R12, [R1+0x2ab0] ;  /* 0x002ab000010c7983 */ /* 0x001ea80000300800 */
[----:B------:R0:W-:Y:S04]  /*42800*/  STS.U16 [R7+UR6+0xae00], R0 ;  /* 0x00ae000007007988 */ /* 0x0001e80008000406 */
[----:B------:R1:W-:Y:S04]  /*42810*/  STS.U16 [R7+UR6+0xd600], R28 ;  /* 0x00d6001c07007988 */ /* 0x0003e80008000406 */
[----:B------:R1:W-:Y:S04]  /*42820*/  STS.U16 [R7+UR6+0xde00], R22 ;  /* 0x00de001607007988 */ /* 0x0003e80008000406 */
[----:B0-----:R-:W2:Y:S04]  /*42830*/  LDL.LU R0, [R1+0x2aac] ;  /* 0x002aac0001007983 */ /* 0x001ea80000300800 */
[----:B-1----:R-:W2:Y:S04]  /*42840*/  LDL.LU R28, [R1+0x1d4] ;  /* 0x0001d400011c7983 */ /* 0x002ea80000300800 */
[----:B------:R-:W2:Y:S04]  /*42850*/  LDL.LU R22, [R1+0x1c4] ;  /* 0x0001c40001167983 */ /* 0x000ea80000300800 */
[----:B----4-:R0:W-:Y:S04]  /*42860*/  STS.U16 [R7+UR6+0xe600], R26 ;  /* 0x00e6001a07007988 */ /* 0x0101e80008000406 */
[----:B0-----:R-:W4:Y:S04]  /*42870*/  LDL.LU R26, [R1+0x1a0] ;  /* 0x0001a000011a7983 */ /* 0x001f280000300800 */
[----:B---3--:R0:W-:Y:S04]  /*42880*/  STS.U16 [R7+UR6+0x17600], R20 ;  /* 0x0176001407007988 */ /* 0x0081e80008000406 */
[----:B------:R1:W-:Y:S04]  /*42890*/  STS.U16 [R7+UR6+0x17e00], R27 ;  /* 0x017e001b07007988 */ /* 0x0003e80008000406 */
[----:B0-----:R-:W3:Y:S04]  /*428a0*/  LDL.LU R20, [R1+0x168] ;  /* 0x0001680001147983 */ /* 0x001ee80000300800 */
[----:B-1----:R-:W3:Y:S04]  /*428b0*/  LDL.LU R27, [R1+0x14c] ;  /* 0x00014c00011b7983 */ /* 0x002ee80000300800 */
[----:B------:R0:W-:Y:S04]  /*428c0*/  STS.U16 [R7+UR6+0xce00], R5 ;  /* 0x00ce000507007988 */ /* 0x0001e80008000406 */
[----:B0-----:R-:W3:Y:S04]  /*428d0*/  LDL.LU R5, [R1+0x12c] ;  /* 0x00012c0001057983 */ /* 0x001ee80000300800 */
[----:B------:R0:W-:Y:S04]  /*428e0*/  STS.U16 [R7+UR6+0xb600], R25 ;  /* 0x00b6001907007988 */ /* 0x0001e80008000406 */
        /* <DEDUP_REMOVED lines=37> */
[----:B--2---:R2:W-:Y:S04]  /*42b40*/  STS.U16 [R7+UR6+0x18600], R28 ;  /* 0x0186001c07007988 */ /* 0x0045e80008000406 */
[----:B------:R2:W-:Y:S04]  /*42b50*/  STS.U16 [R7+UR6+0x18e00], R22 ;  /* 0x018e001607007988 */ /* 0x0005e80008000406 */
[----:B------:R-:W-:Y:S04]  /*42b60*/  STS.U16 [R7+UR6+0x19e00], R0 ;  /* 0x019e000007007988 */ /* 0x000fe80008000406 */
[----:B0-----:R-:W3:Y:S04]  /*42b70*/  LDL.LU R2, [R1+0x85c] ;  /* 0x00085c0001027983 */ /* 0x001ee80000300800 */
[----:B-1----:R-:W3:Y:S04]  /*42b80*/  LDL.LU R29, [R1+0x83c] ;  /* 0x00083c00011d7983 */ /* 0x002ee80000300800 */
[----:B--2---:R-:W2:Y:S04]  /*42b90*/  LDL.LU R28, [R1+0x81c] ;  /* 0x00081c00011c7983 */ /* 0x004ea80000300800 */
[----:B------:R-:W2:Y:S04]  /*42ba0*/  LDL.LU R22, [R1+0x7fc] ;  /* 0x0007fc0001167983 */ /* 0x000ea80000300800 */
[----:B----4-:R0:W-:Y:S04]  /*42bb0*/  STS.U16 [R7+UR6+0x19600], R26 ;  /* 0x0196001a07007988 */ /* 0x0101e80008000406 */
[----:B0-----:R-:W4:Y:S04]  /*42bc0*/  LDL.LU R26, [R1+0x7dc] ;  /* 0x0007dc00011a7983 */ /* 0x001f280000300800 */
[----:B------:R-:W2:Y:S04]  /*42bd0*/  LDL.LU R0, [R1+0x7c0] ;  /* 0x0007c00001007983 */ /* 0x000ea80000300800 */
[----:B---3--:R0:W-:Y:S04]  /*42be0*/  STS.U16 [R7+UR6+0x1a600], R20 ;  /* 0x01a6001407007988 */ /* 0x0081e80008000406 */
[----:B------:R1:W-:Y:S04]  /*42bf0*/  STS.U16 [R7+UR6+0x1ae00], R27 ;  /* 0x01ae001b07007988 */ /* 0x0003e80008000406 */
[----:B0-----:R-:W3:Y:S04]  /*42c00*/  LDL.LU R20, [R1+0x2aa8] ;  /* 0x002aa80001147983 */ /* 0x001ee80000300800 */
[----:B-1----:R-:W4:Y:S04]  /*42c10*/  LDL.LU R27, [R1+0x2aa4] ;  /* 0x002aa400011b7983 */ /* 0x002f280000300800 */
[----:B------:R0:W-:Y:S02]  /*42c20*/  STS.U16 [R7+UR6+0x1b600], R5 ;  /* 0x01b6000507007988 */ /* 0x0001e40008000406 */
[----:B0-----:R-:W0:Y:S02]  /*42c30*/  S2R R5, SR_TID.X ;  /* 0x0000000000057919 */ /* 0x001e240000002100 */
[----:B------:R1:W-:Y:S04]  /*42c40*/  STS.U16 [R7+UR6+0x1de00], R13 ;  /* 0x01de000d07007988 */ /* 0x0003e80008000406 */
[----:B------:R-:W-:Y:S04]  /*42c50*/  STS.U16 [R7+UR6+0x1be00], R25 ;  /* 0x01be001907007988 */ /* 0x000fe80008000406 */
[----:B------:R-:W-:Y:S04]  /*42c60*/  STS.U16 [R7+UR6+0x1c600], R4 ;  /* 0x01c6000407007988 */ /* 0x000fe80008000406 */
[----:B------:R-:W-:Y:S04]  /*42c70*/  STS.U16 [R7+UR6+0x1ce00], R6 ;  /* 0x01ce000607007988 */ /* 0x000fe80008000406 */
[----:B------:R-:W-:Y:S04]  /*42c80*/  STS.U16 [R7+UR6+0x1d600], R24 ;  /* 0x01d6001807007988 */ /* 0x000fe80008000406 */
[----:B------:R-:W-:Y:S04]  /*42c90*/  STS.U16 [R7+UR6+0x1e600], R16 ;  /* 0x01e6001007007988 */ /* 0x000fe80008000406 */
[----:B------:R-:W-:Y:S01]  /*42ca0*/  STS.U16 [R7+UR6+0x1fe00], R12 ;  /* 0x01fe000c07007988 */ /* 0x000fe20008000406 */
[----:B0-----:R-:W-:-:S04]  /*42cb0*/  LOP3.LUT R5, R5, 0x7f, RZ, 0xc0, !PT ;  /* 0x0000007f05057812 */ /* 0x001fc800078ec0ff */
[----:B------:R-:W-:-:S04]  /*42cc0*/  SHF.L.U32 R5, R5, 0x1, RZ ;  /* 0x0000000105057819 */ /* 0x000fc800000006ff */
[----:B-1----:R-:W-:Y:S01]  /*42cd0*/  LOP3.LUT R13, R5, 0x70, RZ, 0x3c, !PT ;  /* 0x00000070050d7812 */ /* 0x002fe200078e3cff */
[----:B---3--:R-:W-:Y:S04]  /*42ce0*/  STS.U16 [R7+UR6+0x1f600], R20 ;  /* 0x01f6001407007988 */ /* 0x008fe80008000406 */
[----:B----4-:R-:W-:Y:S04]  /*42cf0*/  STS.U16 [R7+UR6+0x1ee00], R27 ;  /* 0x01ee001b07007988 */ /* 0x010fe80008000406 */
[----:B--2---:R0:W-:Y:S04]  /*42d00*/  STS.U16 [R13+UR6+0x8f00], R0 ;  /* 0x008f00000d007988 */ /* 0x0041e80008000406 */
        /* <DEDUP_REMOVED lines=17> */
[----:B------:R-:W3:Y:S04]  /*42e20*/  LDL.LU R20, [R1+0x4f0] ;  /* 0x0004f00001147983 */ /* 0x000ee80000300800 */
[----:B------:R-:W3:Y:S04]  /*42e30*/  LDL.LU R27, [R1+0x4d0] ;  /* 0x0004d000011b7983 */ /* 0x000ee80000300800 */
[----:B------:R-:W4:Y:S04]  /*42e40*/  LDL.LU R5, [R1+0x4a0] ;  /* 0x0004a00001057983 */ /* 0x000f280000300800 */
[----:B------:R-:W3:Y:S04]  /*42e50*/  LDL.LU R25, [R1+0x450] ;  /* 0x0004500001197983 */ /* 0x000ee80000300800 */
[----:B------:R-:W4:Y:S04]  /*42e60*/  LDL.LU R4, [R1+0x430] ;  /* 0x0004300001047983 */ /* 0x000f280000300800 */
        /* <DEDUP_REMOVED lines=20> */
[----:B------:R-:W4:Y:S04]  /*42fb0*/  LDL.LU R14, [R1+0x268] ;  /* 0x00026800010e7983 */ /* 0x000f280000300800 */
[----:B------:R-:W3:Y:S04]  /*42fc0*/  LDL.LU R2, [R1+0x250] ;  /* 0x0002500001027983 */ /* 0x000ee80000300800 */
[----:B------:R0:W-:Y:S04]  /*42fd0*/  STS.U16 [R13+UR6+0x7700], R28 ;  /* 0x0077001c0d007988 */ /* 0x0001e80008000406 */
[----:B------:R-:W3:Y:S04]  /*42fe0*/  LDL.LU R29, [R1+0x230] ;  /* 0x00023000011d7983 */ /* 0x000ee80000300800 */
[----:B------:R1:W-:Y:S04]  /*42ff0*/  STS.U16 [R13+UR6+0x7f00], R22 ;  /* 0x007f00160d007988 */ /* 0x0003e80008000406 */
[----:B------:R1:W-:Y:S04]  /*43000*/  STS.U16 [R13+UR6+0x8700], R26 ;  /* 0x0087001a0d007988 */ /* 0x0003e80008000406 */
[----:B0-----:R-:W3:Y:S04]  /*43010*/  LDL.LU R28, [R1+0x210] ;  /* 0x00021000011c7983 */ /* 0x001ee80000300800 */
[----:B-1----:R-:W3:Y:S04]  /*43020*/  LDL.LU R22, [R1+0x1f0] ;  /* 0x0001f00001167983 */ /* 0x002ee80000300800 */
[----:B------:R-:W3:Y:S04]  /*43030*/  LDL.LU R26, [R1+0x1d0] ;  /* 0x0001d000011a7983 */ /* 0x000ee80000300800 */
[----:B--2---:R0:W-:Y:S04]  /*43040*/  STS.U16 [R13+UR6+0x9700], R0 ;  /* 0x009700000d007988 */ /* 0x0041e80008000406 */
[----:B0-----:R-:W2:Y:S04]  /*43050*/  LDL.LU R0, [R1+0x2aa0] ;  /* 0x002aa00001007983 */ /* 0x001ea80000300800 */
[----:B--2---:R0:W-:Y:S04]  /*43060*/  STS.U16 [R13+UR6+0x9f00], R0 ;  /* 0x009f00000d007988 */ /* 0x0041e80008000406 */
[----:B0-----:R-:W2:Y:S04]  /*43070*/  LDL.LU R0, [R1+0x2a9c] ;  /* 0x002a9c0001007983 */ /* 0x001ea80000300800 */
[----:B--2---:R0:W-:Y:S04]  /*43080*/  STS.U16 [R13+UR6+0xa700], R0 ;  /* 0x00a700000d007988 */ /* 0x0041e80008000406 */
[----:B0-----:R-:W2:Y:S04]  /*43090*/  LDL.LU R0, [R1+0x2a98] ;  /* 0x002a980001007983 */ /* 0x001ea80000300800 */
[----:B----4-:R-:W-:Y:S04]  /*430a0*/  STS.U16 [R13+UR6+0x15f00], R14 ;  /* 0x015f000e0d007988 */ /* 0x010fe80008000406 */
[----:B--2---:R0:W-:Y:S04]  /*430b0*/  STS.U16 [R13+UR6+0xaf00], R0 ;  /* 0x00af00000d007988 */ /* 0x0041e80008000406 */
[----:B0-----:R-:W2:Y:S04]  /*430c0*/  LDL.LU R0, [R1+0x2a94] ;  /* 0x002a940001007983 */ /* 0x001ea80000300800 */
[----:B------:R-:W4:Y:S04]  /*430d0*/  LDL.LU R14, [R1+0x74] ;  /* 0x00007400010e7983 */ /* 0x000f280000300800 */
[----:B----4-:R0:W-:Y:S04]  /*430e0*/  STL [R1+0x2a74], R14 ;  /* 0x002a740e01007387 */ /* 0x0101e80000100800 */
[----:B0-----:R-:W4:Y:S04]  /*430f0*/  LDL.LU R14, [R1+0xc8] ;  /* 0x0000c800010e7983 */ /* 0x001f280000300800 */
        /* <DEDUP_REMOVED lines=12> */
[----:B---3--:R-:W-:Y:S04]  /*431c0*/  STS.U16 [R13+UR6+0x17f00], R22 ;  /* 0x017f00160d007988 */ /* 0x008fe80008000406 */
[----:B------:R-:W-:Y:S04]  /*431d0*/  STS.U16 [R13+UR6+0x18700], R26 ;  /* 0x0187001a0d007988 */ /* 0x000fe80008000406 */
[----:B------:R-:W-:Y:S04]  /*431e0*/  STS.U16 [R13+UR6+0xe700], R4 ;  /* 0x00e700040d007988 */ /* 0x000fe80008000406 */
[----:B------:R-:W-:Y:S04]  /*431f0*/  STS.U16 [R13+UR6+0x11f00], R3 ;  /* 0x011f00030d007988 */ /* 0x000fe80008000406 */
[----:B----4-:R0:W-:Y:S04]  /*43200*/  STL [R1+0x2a90], R14 ;  /* 0x002a900e01007387 */ /* 0x0101e80000100800 */
[----:B0-----:R-:W3:Y:S04]  /*43210*/  LDL.LU R14, [R1+0x198] ;  /* 0x00019800010e7983 */ /* 0x001ee80000300800 */
[----:B------:R-:W4:Y:S04]  /*43220*/  LDL.LU R22, [R1+0x3c] ;  /* 0x00003c0001167983 */ /* 0x000f280000300800 */
[----:B------:R-:W4:Y:S04]  /*43230*/  LDL.LU R26, [R1+0x10] ;  /* 0x00001000011a7983 */ /* 0x000f280000300800 */
[----:B------:R-:W4:Y:S04]  /*43240*/  LDL.LU R4, [R1+0xa64] ;  /* 0x000a640001047983 */ /* 0x000f280000300800 */
[----:B------:R-:W3:Y:S04]  /*43250*/  LDL.LU R3, [R1+0xa58] ;  /* 0x000a580001037983 */ /* 0x000ee80000300800 */
        /* <DEDUP_REMOVED lines=49> */
[----:B0-----:R-:W4:Y:S04]  /*43570*/  LDL.LU R14, [R1+0x2a90] ;  /* 0x002a9000010e7983 */ /* 0x001f280000300800 */
[----:B----4-:R0:W-:Y:S04]  /*43580*/  STS.U16 [R13+UR6+0x19f00], R14 ;  /* 0x019f000e0d007988 */ /* 0x0101e80008000406 */
        /* <DEDUP_REMOVED lines=13> */
[----:B------:R-:W-:Y:S04]  /*43660*/  STS.U16 [R13+UR6+0x1df00], R22 ;  /* 0x01df00160d007988 */ /* 0x000fe80008000406 */
[----:B------:R-:W-:Y:S04]  /*43670*/  STS.U16 [R13+UR6+0x1e700], R26 ;  /* 0x01e7001a0d007988 */ /* 0x000fe80008000406 */
[----:B----4-:R0:W-:Y:S04]  /*43680*/  STS.U16 [R13+UR6+0x1d700], R14 ;  /* 0x01d7000e0d007988 */ /* 0x0101e80008000406 */
[----:B0-----:R-:W4:Y:S04]  /*43690*/  LDL.LU R14, [R1+0x2a70] ;  /* 0x002a7000010e7983 */ /* 0x001f280000300800 */
[----:B------:R-:W3:Y:S04]  /*436a0*/  LDL.LU R22, [R1+0x2a6c] ;  /* 0x002a6c0001167983 */ /* 0x000ee80000300800 */
[----:B------:R-:W3:Y:S01]  /*436b0*/  LDL.LU R26, [R1+0x2a68] ;  /* 0x002a6800011a7983 */ /* 0x000ee20000300800 */
[----:B--2---:R-:W-:-:S03]  /*436c0*/  F2FP.BF16.F32.PACK_AB R4, R3, R4 ;  /* 0x000000040304723e */ /* 0x004fc600000010ff */
[----:B----4-:R-:W-:Y:S04]  /*436d0*/  STS.U16 [R13+UR6+0x1ff00], R14 ;  /* 0x01ff000e0d007988 */ /* 0x010fe80008000406 */
[----:B---3--:R0:W-:Y:S04]  /*436e0*/  STS.U16 [R13+UR6+0x1ef00], R26 ;  /* 0x01ef001a0d007988 */ /* 0x0081e80008000406 */
[----:B------:R1:W-:Y:S04]  /*436f0*/  STS.U16 [R13+UR6+0x1f700], R22 ;  /* 0x01f700160d007988 */ /* 0x0003e80008000406 */
[----:B0-----:R-:W2:Y:S04]  /*43700*/  LDL.LU R26, [R1+0xa10] ;  /* 0x000a1000011a7983 */ /* 0x001ea80000300800 */
[----:B-1----:R-:W3:Y:S04]  /*43710*/  LDL.LU R22, [R1+0xa1c] ;  /* 0x000a1c0001167983 */ /* 0x002ee80000300800 */
[----:B------:R-:W4:Y:S04]  /*43720*/  LDL.LU R14, [R1+0xa20] ;  /* 0x000a2000010e7983 */ /* 0x000f280000300800 */
[----:B------:R-:W3:Y:S04]  /*43730*/  LDL.LU R13, [R1+0xa18] ;  /* 0x000a1800010d7983 */ /* 0x000ee80000300800 */
[----:B------:R-:W2:Y:S01]  /*43740*/  LDL.LU R3, [R1+0x2a64] ;  /* 0x002a640001037983 */ /* 0x000ea20000300800 */
[----:B------:R-:W-:-:S02]  /*43750*/  F2FP.BF16.F32.PACK_AB R8, R15, R8 ;  /* 0x000000080f08723e */ /* 0x000fc400000010ff */
[----:B------:R-:W-:Y:S02]  /*43760*/  F2FP.BF16.F32.PACK_AB R10, R2, R10 ;  /* 0x0000000a020a723e */ /* 0x000fe400000010ff */
[----:B------:R-:W-:Y:S02]  /*43770*/  F2FP.BF16.F32.PACK_AB R5, R28, R5 ;  /* 0x000000051c05723e */ /* 0x000fe400000010ff */
[----:B------:R-:W-:Y:S02]  /*43780*/  F2FP.BF16.F32.PACK_AB R7, R29, R7 ;  /* 0x000000071d07723e */ /* 0x000fe400000010ff */
[----:B------:R-:W-:Y:S02]  /*43790*/  F2FP.BF16.F32.PACK_AB R9, R0, R9 ;  /* 0x000000090009723e */ /* 0x000fe400000010ff */
[----:B--2---:R-:W-:Y:S02]  /*437a0*/  F2FP.BF16.F32.PACK_AB R6, R3, R6 ;  /* 0x000000060306723e */ /* 0x004fe400000010ff */
[----:B------:R-:W2:Y:S04]  /*437b0*/  LDL.LU R3, [R1+0x2a60] ;  /* 0x002a600001037983 */ /* 0x000ea80000300800 */
[----:B------:R-:W2:Y:S04]  /*437c0*/  LDL.LU R15, [R1+0x2a5c] ;  /* 0x002a5c00010f7983 */ /* 0x000ea80000300800 */
[----:B------:R-:W2:Y:S04]  /*437d0*/  LDL.LU R2, [R1+0x2a58] ;  /* 0x002a580001027983 */ /* 0x000ea80000300800 */
[----:B------:R-:W2:Y:S04]  /*437e0*/  LDL.LU R28, [R1+0x2a54] ;  /* 0x002a5400011c7983 */ /* 0x000ea80000300800 */
[----:B------:R-:W2:Y:S04]  /*437f0*/  LDL.LU R29, [R1+0x2a50] ;  /* 0x002a5000011d7983 */ /* 0x000ea80000300800 */
[----:B------:R-:W4:Y:S02]  /*43800*/  LDL.LU R0, [R1+0x2a4c] ;  /* 0x002a4c0001007983 */ /* 0x000f240000300800 */
[----:B----4-:R-:W-:-:S02]  /*43810*/  F2FP.BF16.F32.PACK_AB R11, R0, R11 ;  /* 0x0000000b000b723e */ /* 0x010fc400000010ff */
[----:B------:R-:W4:Y:S01]  /*43820*/  LDL.LU R0, [R1+0x2a48] ;  /* 0x002a480001007983 */ /* 0x000f220000300800 */
[----:B------:R-:W-:Y:S02]  /*43830*/  F2FP.BF16.F32.PACK_AB R12, R14, R12 ;  /* 0x0000000c0e0c723e */ /* 0x000fe400000010ff */
[----:B------:R-:W-:Y:S02]  /*43840*/  F2FP.BF16.F32.PACK_AB R18, R20, R18 ;  /* 0x000000121412723e */ /* 0x000fe400000010ff */
[----:B---3--:R-:W-:Y:S02]  /*43850*/  F2FP.BF16.F32.PACK_AB R14, R13, R22 ;  /* 0x000000160d0e723e */ /* 0x008fe400000010ff */
[----:B--2---:R-:W-:Y:S02]  /*43860*/  IADD3 R20, R15, UR6, RZ ;  /* 0x000000060f147c10 */ /* 0x004fe4000fffe0ff */
[----:B----4-:R-:W-:Y:S02]  /*43870*/  F2FP.BF16.F32.PACK_AB R19, R19, R0 ;  /* 0x000000001313723e */ /* 0x010fe400000010ff */
[----:B------:R-:W2:Y:S01]  /*43880*/  LDL.LU R0, [R1+0x2a44] ;  /* 0x002a440001007983 */ /* 0x000ea20000300800 */
[----:B------:R-:W-:-:S02]  /*43890*/  F2FP.BF16.F32.PACK_AB R16, R26, R16 ;  /* 0x000000101a10723e */ /* 0x000fc400000010ff */
[----:B------:R-:W-:Y:S02]  /*438a0*/  F2FP.BF16.F32.PACK_AB R13, R27, R25 ;  /* 0x000000191b0d723e */ /* 0x000fe400000010ff */
[----:B------:R-:W-:Y:S02]  /*438b0*/  F2FP.BF16.F32.PACK_AB R15, R24, R21 ;  /* 0x00000015180f723e */ /* 0x000fe400000010ff */
[----:B------:R-:W-:Y:S01]  /*438c0*/  F2FP.BF16.F32.PACK_AB R17, R23, R17 ;  /* 0x000000111711723e */ /* 0x000fe200000010ff */
[----:B------:R-:W3:Y:S04]  /*438d0*/  LDL R27, [R1+0x460] ;  /* 0x00046000011b7983 */ /* 0x000ee80000100800 */
[----:B------:R-:W4:Y:S04]  /*438e0*/  LDL.LU R25, [R1+0xa68] ;  /* 0x000a680001197983 */ /* 0x000f280000300800 */
[----:B------:R-:W4:Y:S04]  /*438f0*/  LDL R24, [R1+0x498] ;  /* 0x0004980001187983 */ /* 0x000f280000100800 */
[----:B------:R-:W4:Y:S04]  /*43900*/  LDL.LU R21, [R1+0xa6c] ;  /* 0x000a6c0001157983 */ /* 0x000f280000300800 */
[----:B------:R-:W4:Y:S04]  /*43910*/  LDL.LU R23, [R1+0xa70] ;  /* 0x000a700001177983 */ /* 0x000f280000300800 */
[----:B------:R-:W4:Y:S04]  /*43920*/  LDL R26, [R1+0x30] ;  /* 0x00003000011a7983 */ /* 0x000f280000100800 */
[----:B------:R-:W-:Y:S04]  /*43930*/  STL [R1+0x2bcc], R2 ;  /* 0x002bcc0201007387 */ /* 0x000fe80000100800 */
[----:B--2---:R-:W-:Y:S04]  /*43940*/  STL [R1+0x2bc8], R0 ;  /* 0x002bc80001007387 */ /* 0x004fe80000100800 */
[----:B------:R0:W-:Y:S04]  /*43950*/  STL [R1+0x2a48], R29 ;  /* 0x002a481d01007387 */ /* 0x0001e80000100800 */
[----:B0-----:R-:W2:Y:S04]  /*43960*/  LDL R29, [R1+0x474] ;  /* 0x00047400011d7983 */ /* 0x001ea80000100800 */
[----:B------:R-:W-:Y:S04]  /*43970*/  STSM.16.M88.4 [R20+0x28000], R4 ;  /* 0x0280000414007844 */ /* 0x000fe80000000200 */
[----:B------:R-:W-:Y:S04]  /*43980*/  STSM.16.M88.4 [R20+0x28080], R8 ;  /* 0x0280800814007844 */ /* 0x000fe80000000200 */
[----:B------:R-:W-:Y:S04]  /*43990*/  STSM.16.M88.4 [R20+0x29000], R12 ;  /* 0x0290000c14007844 */ /* 0x000fe80000000200 */
[----:B------:R-:W-:Y:S01]  /*439a0*/  STSM.16.M88.4 [R20+0x29080], R16 ;  /* 0x0290801014007844 */ /* 0x000fe20000000200 */
[----:B------:R-:W-:Y:S06]  /*439b0*/  BAR.SYNC.DEFER_BLOCKING 0x0 ;  /* 0x0000000000007b1d */ /* 0x000fec0000010000 */
[----:B------:R0:W-:Y:S04]  /*439c0*/  STL [R1+0x2a44], R28 ;  /* 0x002a441c01007387 */ /* 0x0001e80000100800 */
[----:B0-----:R-:W2:Y:S04]  /*439d0*/  LDL R28, [R1+0x468] ;  /* 0x00046800011c7983 */ /* 0x001ea80000100800 */
[----:B------:R-:W-:Y:S04]  /*439e0*/  LDSM.16.M88.4 R8, [R3+UR6] ;  /* 0x000000060308783b */ /* 0x000fe80008000200 */
[----:B------:R-:W-:Y:S04]  /*439f0*/  LDSM.16.M88.4 R12, [R3+UR6+0x2000] ;  /* 0x00200006030c783b */ /* 0x000fe80008000200 */
[----:B------:R-:W-:Y:S04]  /*43a00*/  LDSM.16.M88.4 R16, [R3+UR6+0x6000] ;  /* 0x006000060310783b */ /* 0x000fe80008000200 */
[----:B---3--:R-:W0:Y:S04]  /*43a10*/  LDSM.16.M88.4 R4, [R27+UR6+0x28000] ;  /* 0x028000061b04783b */ /* 0x008e280008000200 */
[----:B0-----:R0:W-:Y:S04]  /*43a20*/  STL.64 [R1+0x3d00], R6 ;  /* 0x003d000601007387 */ /* 0x0011e80000100a00 */
[----:B------:R1:W-:Y:S04]  /*43a30*/  STL.64 [R1+0x3cf8], R4 ;  /* 0x003cf80401007387 */ /* 0x0003e80000100a00 */
[----:B------:R4:W-:Y:S04]  /*43a40*/  STL.64 [R1+0x120], R8 ;  /* 0x0001200801007387 */ /* 0x0009e80000100a00 */
[----:B------:R-:W-:Y:S01]  /*43a50*/  STL.64 [R1+0x128], R10 ;  /* 0x0001280a01007387 */ /* 0x000fe20000100a00 */
[----:B0-----:R-:W-:-:S03]  /*43a60*/  IMAD.MOV.U32 R6, RZ, RZ, R8 ;  /* 0x000000ffff067224 */ /* 0x001fc600078e0008 */
[----:B------:R-:W3:Y:S01]  /*43a70*/  LDL.LU R7, [R1+0x4c0] ;  /* 0x0004c00001077983 */ /* 0x000ee20000300800 */
[----:B-1----:R-:W-:-:S03]  /*43a80*/  MOV R5, R9 ;  /* 0x0000000900057202 */ /* 0x002fc60000000f00 */
[----:B------:R-:W-:Y:S01]  /*43a90*/  STL.64 [R1+0x110], R12 ;  /* 0x0001100c01007387 */ /* 0x000fe20000100a00 */
[----:B----4-:R-:W-:-:S03]  /*43aa0*/  FADD R9, -R24, R25 ;  /* 0x0000001918097221 */ /* 0x010fc60000000100 */
[----:B------:R-:W-:Y:S04]  /*43ab0*/  STL.64 [R1+0x118], R14 ;  /* 0x0001180e01007387 */ /* 0x000fe80000100a00 */
[----:B------:R-:W0:Y:S04]  /*43ac0*/  LDSM.16.M88.4 R12, [R3+UR6+0x4000] ;  /* 0x00400006030c783b */ /* 0x000e280008000200 */
[----:B--2---:R-:W-:Y:S04]  /*43ad0*/  STL [R1+0x2a50], R29 ;  /* 0x002a501d01007387 */ /* 0x004fe80000100800 */
[----:B0-----:R0:W-:Y:S04]  /*43ae0*/  STL.64 [R1+0x100], R12 ;  /* 0x0001000c01007387 */ /* 0x0011e80000100a00 */
[----:B------:R-:W-:Y:S04]  /*43af0*/  STL.64 [R1+0x108], R14 ;  /* 0x0001080e01007387 */ /* 0x000fe80000100a00 */
[----:B0-----:R-:W2:Y:S04]  /*43b00*/  LDL.LU R12, [R1+0x4c4] ;  /* 0x0004c400010c7983 */ /* 0x001ea80000300800 */
[----:B------:R-:W4:Y:S04]  /*43b10*/  LDL.LU R11, [R1+0x530] ;  /* 0x00053000010b7983 */ /* 0x000f280000300800 */
[----:B------:R-:W2:Y:S01]  /*43b20*/  LDL.LU R4, [R1+0x534] ;  /* 0x0005340001047983 */ /* 0x000ea20000300800 */
[----:B------:R-:W-:Y:S01]  /*43b30*/  FMUL R9, R9, 1.4426950216293334961 ;  /* 0x3fb8aa3b09097820 */ /* 0x000fe20000400000 */
[----:B------:R-:W-:-:S02]  /*43b40*/  FADD R8, -R29, R21 ;  /* 0x000000151d087221 */ /* 0x000fc40000000100 */
[----:B------:R-:W4:Y:S01]  /*43b50*/  LDL.LU R10, [R1+0x540] ;  /* 0x00054000010a7983 */ /* 0x000f220000300800 */
[----:B------:R0:W1:Y:S01]  /*43b60*/  MUFU.EX2 R0, R9 ;  /* 0x0000000900007308 */ /* 0x0000620000000800 */
[----:B------:R-:W-:Y:S02]  /*43b70*/  FMUL R8, R8, 1.4426950216293334961 ;  /* 0x3fb8aa3b08087820 */ /* 0x000fe40000400000 */
[----:B------:R-:W4:Y:S01]  /*43b80*/  LDL.LU R2, [R1+0x544] ;  /* 0x0005440001027983 */ /* 0x000f220000300800 */
[----:B0-----:R-:W-:-:S03]  /*43b90*/  FADD R9, -R28, R23 ;  /* 0x000000171c097221 */ /* 0x001fc60000000100 */
[----:B------:R-:W0:Y:S01]  /*43ba0*/  LDSM.16.M88.4 R20, [R3+UR6+0x8000] ;  /* 0x008000060314783b */ /* 0x000e220008000200 */
[----:B------:R-:W1:Y:S03]  /*43bb0*/  MUFU.EX2 R29, R8 ;  /* 0x00000008001d7308 */ /* 0x000e660000000800 */
[----:B------:R1:W-:Y:S04]  /*43bc0*/  STL [R1+0x2a4c], R28 ;  /* 0x002a4c1c01007387 */ /* 0x0003e80000100800 */
[----:B-1----:R-:W-:Y:S01]  /*43bd0*/  STL [R1+0x470], R0 ;  /* 0x0004700001007387 */ /* 0x002fe20000100800 */
[----:B------:R-:W-:-:S03]  /*43be0*/  FMUL R28, R9, 1.4426950216293334961 ;  /* 0x3fb8aa3b091c7820 */ /* 0x000fc60000400000 */
[----:B------:R-:W-:Y:S04]  /*43bf0*/  STL.64 [R1+0xf0], R16 ;  /* 0x0000f01001007387 */ /* 0x000fe80000100a00 */
[----:B------:R1:W-:Y:S04]  /*43c00*/  STL.64 [R1+0xf8], R18 ;  /* 0x0000f81201007387 */ /* 0x0003e80000100a00 */
[----:B------:R-:W-:Y:S04]  /*43c10*/  STL [R1+0x3c40], R28 ;  /* 0x003c401c01007387 */ /* 0x000fe80000100800 */
[----:B------:R-:W-:Y:S04]  /*43c20*/  STL [R1+0x3c08], R29 ;  /* 0x003c081d01007387 */ /* 0x000fe80000100800 */
[----:B-1----:R-:W4:Y:S04]  /*43c30*/  LDL.LU R18, [R1+0x550] ;  /* 0x0005500001127983 */ /* 0x002f280000300800 */
[----:B------:R-:W4:Y:S04]  /*43c40*/  LDL.LU R15, [R1+0x4c8] ;  /* 0x0004c800010f7983 */ /* 0x000f280000300800 */
[----:B0-----:R-:W-:Y:S04]  /*43c50*/  STL.64 [R1+0xe0], R20 ;  /* 0x0000e01401007387 */ /* 0x001fe80000100a00 */
[----:B------:R-:W-:Y:S04]  /*43c60*/  STL.64 [R1+0xe8], R22 ;  /* 0x0000e81601007387 */ /* 0x000fe80000100a00 */
[----:B------:R-:W4:Y:S04]  /*43c70*/  LDL.LU R14, [R1+0x4cc] ;  /* 0x0004cc00010e7983 */ /* 0x000f280000300800 */
[----:B------:R-:W0:Y:S01]  /*43c80*/  LDSM.16.M88.4 R20, [R3+UR6+0xa000] ;  /* 0x00a000060314783b */ /* 0x000e220008000200 */
[----:B---3--:R-:W-:-:S03]  /*43c90*/  FMUL R16, R26, R7 ;  /* 0x000000071a107220 */ /* 0x008fc60000400000 */
[----:B------:R-:W3:Y:S01]  /*43ca0*/  LDL.LU R7, [R1+0x554] ;  /* 0x0005540001077983 */ /* 0x000ee20000300800 */
[----:B--2---:R-:W-:-:S03]  /*43cb0*/  FMUL R9, R26, R4 ;  /* 0x000000041a097220 */ /* 0x004fc60000400000 */
[----:B------:R-:W2:Y:S01]  /*43cc0*/  LDL.LU R4, [R1+0x560] ;  /* 0x0005600001047983 */ /* 0x000ea20000300800 */
[----:B------:R-:W-:Y:S01]  /*43cd0*/  MOV R27, R17 ;  /* 0x00000011001b7202 */ /* 0x000fe20000000f00 */
[C---:B------:R-:W-:Y:S01]  /*43ce0*/  FMUL R17, R26.reuse, R12 ;  /* 0x0000000c1a117220 */ /* 0x040fe20000400000 */
[C---:B----4-:R-:W-:Y:S01]  /*43cf0*/  FMUL R8, R26.reuse, R11 ;  /* 0x0000000b1a087220 */ /* 0x050fe20000400000 */
[----:B0-----:R-:W-:Y:S01]  /*43d00*/  STL.64 [R1+0xd0], R20 ;  /* 0x0000d01401007387 */ /* 0x001fe20000100a00 */
[C---:B------:R-:W-:Y:S01]  /*43d10*/  FMUL R12, R26.reuse, R10 ;  /* 0x0000000a1a0c7220 */ /* 0x040fe20000400000 */
[----:B------:R-:W-:Y:S02]  /*43d20*/  FMUL R13, R26, R2 ;  /* 0x000000021a0d7220 */ /* 0x000fe40000400000 */
[----:B------:R0:W-:Y:S04]  /*43d30*/  STL.64 [R1+0xd8], R22 ;  /* 0x0000d81601007387 */ /* 0x0001e80000100a00 */
[----:B------:R-:W4:Y:S04]  /*43d40*/  LDL.LU R11, [R1+0x564] ;  /* 0x00056400010b7983 */ /* 0x000f280000300800 */
[----:B------:R-:W4:Y:S01]  /*43d50*/  LDL.LU R10, [R1+0x538] ;  /* 0x00053800010a7983 */ /* 0x000f220000300800 */
[----:B0-----:R-:W-:-:S03]  /*43d60*/  MOV R23, R21 ;  /* 0x0000001500177202 */ /* 0x001fc60000000f00 */
[----:B------:R-:W4:Y:S04]  /*43d70*/  LDL.LU R2, [R1+0x53c] ;  /* 0x00053c0001027983 */ /* 0x000f280000300800 */
[----:B------:R-:W4:Y:S04]  /*43d80*/  LDL.LU R20, [R1+0x570] ;  /* 0x0005700001147983 */ /* 0x000f280000300800 */
[----:B------:R-:W4:Y:S04]  /*43d90*/  LDL.LU R21, [R1+0x574] ;  /* 0x0005740001157983 */ /* 0x000f280000300800 */
[----:B------:R-:W-:Y:S04]  /*43da0*/  STL [R1+0x3cc0], R23 ;  /* 0x003cc01701007387 */ /* 0x000fe80000100800 */
[----:B------:R-:W-:Y:S01]  /*43db0*/  STL [R1+0x3cf0], R27 ;  /* 0x003cf01b01007387 */ /* 0x000fe20000100800 */
[C---:B------:R-:W-:Y:S01]  /*43dc0*/  FMUL R24, R26.reuse, R18 ;  /* 0x000000121a187220 */ /* 0x040fe20000400000 */
[----:B---3--:R-:W-:-:S05]  /*43dd0*/  FMUL R25, R26, R7 ;  /* 0x000000071a197220 */ /* 0x008fca0000400000 */
[----:B------:R0:W-:Y:S02]  /*43de0*/  STL.64 [R1+0x3ce8], R24 ;  /* 0x003ce81801007387 */ /* 0x0001e40000100a00 */
[----:B0-----:R-:W-:Y:S01]  /*43df0*/  MOV R24, R6 ;  /* 0x0000000600187202 */ /* 0x001fe20000000f00 */
[----:B------:R-:W-:Y:S02]  /*43e00*/  IMAD.MOV.U32 R25, RZ, RZ, R5 ;  /* 0x000000ffff197224 */ /* 0x000fe400078e0005 */
[----:B--2---:R-:W-:Y:S02]  /*43e10*/  FMUL R23, R26, R4 ;  /* 0x000000041a177220 */ /* 0x004fe40000400000 */
[----:B------:R-:W0:Y:S04]  /*43e20*/  LDSM.16.M88.4 R4, [R3+UR6+0xc000] ;  /* 0x00c000060304783b */ /* 0x000e280008000200 */
[----:B0-----:R-:W-:Y:S01]  /*43e30*/  STL.64 [R1+0xc0], R4 ;  /* 0x0000c00401007387 */ /* 0x001fe20000100a00 */
[----:B------:R-:W-:-:S03]  /*43e40*/  MOV R28, R5 ;  /* 0x00000005001c7202 */ /* 0x000fc60000000f00 */
[----:B------:R0:W-:Y:S04]  /*43e50*/  STL.64 [R1+0xc8], R6 ;  /* 0x0000c80601007387 */ /* 0x0001e80000100a00 */
[----:B0-----:R-:W2:Y:S04]  /*43e60*/  LDL.LU.64 R6, [R1+0x3d00] ;  /* 0x003d000001067983 */ /* 0x001ea80000300a00 */
[----:B------:R-:W2:Y:S01]  /*43e70*/  LDL.LU.64 R4, [R1+0x3cf8] ;  /* 0x003cf80001047983 */ /* 0x000ea20000300a00 */
[C---:B------:R-:W-:Y:S01]  /*43e80*/  FMUL R18, R0.reuse, R15 ;  /* 0x0000000f00127220 */ /* 0x040fe20000400000 */
[----:B------:R-:W-:Y:S01]  /*43e90*/  FMUL R19, R0, R14 ;  /* 0x0000000e00137220 */ /* 0x000fe20000400000 */
[----:B----4-:R-:W-:Y:S01]  /*43ea0*/  FMUL R22, R26, R11 ;  /* 0x0000000b1a167220 */ /* 0x010fe20000400000 */
[----:B------:R-:W3:Y:S01]  /*43eb0*/  LDL.LU R14, [R1+0x548] ;  /* 0x00054800010e7983 */ /* 0x000ee20000300800 */
[----:B------:R-:W-:-:S03]  /*43ec0*/  FMUL R11, R0, R2 ;  /* 0x00000002000b7220 */ /* 0x000fc60000400000 */
[----:B------:R-:W4:Y:S01]  /*43ed0*/  LDL.LU R15, [R1+0x54c] ;  /* 0x00054c00010f7983 */ /* 0x000f220000300800 */
[----:B--2---:R-:W-:Y:S03]  /*43ee0*/  HMMA.16816.F32.BF16 R16, R4, R24, R16 ;  /* 0x000000180410723c */ /* 0x004fe60000041810 */
[----:B------:R-:W0:-:S15]  /*43ef0*/  LDSM.16.M88.4 R24, [R3+UR6+0xe000] ;  /* 0x00e000060318783b */ /* 0x000e1e0008000200 */
[----:B------:R-:W-:-:S05]  /*43f00*/  NOP ;  /* 0x0000000000007918 */ /* 0x000fca0000000000 */
[----:B------:R-:W-:Y:S04]  /*43f10*/  STL.64 [R1+0x2a0], R16 ;  /* 0x0002a01001007387 */ /* 0x000fe80000100a00 */
[----:B------:R1:W-:Y:S04]  /*43f20*/  STL.64 [R1+0x2a8], R18 ;  /* 0x0002a81201007387 */ /* 0x0003e80000100a00 */
[----:B------:R-:W2:Y:S04]  /*43f30*/  LDL.LU R29, [R1+0x580] ;  /* 0x00058000011d7983 */ /* 0x000ea80000300800 */
[----:B------:R-:W2:Y:S04]  /*43f40*/  LDL.LU R2, [R1+0x584] ;  /* 0x0005840001027983 */ /* 0x000ea80000300800 */
[----:B-1----:R-:W3:Y:S04]  /*43f50*/  LDL R19, [R1+0x30] ;  /* 0x0000300001137983 */ /* 0x002ee80000100800 */
[----:B0-----:R-:W-:Y:S04]  /*43f60*/  STL.64 [R1+0xb0], R24 ;  /* 0x0000b01801007387 */ /* 0x001fe80000100a00 */
[----:B------:R0:W-:Y:S04]  /*43f70*/  STL.64 [R1+0xb8], R26 ;  /* 0x0000b81a01007387 */ /* 0x0001e80000100a00 */
[----:B0-----:R-:W4:Y:S04]  /*43f80*/  LDL.LU R27, [R1+0x3cf0] ;  /* 0x003cf000011b7983 */ /* 0x001f280000300800 */
[----:B------:R-:W2:Y:S04]  /*43f90*/  LDL.LU.64 R24, [R1+0x3ce8] ;  /* 0x003ce80001187983 */ /* 0x000ea80000300a00 */
[----:B------:R-:W4:Y:S01]  /*43fa0*/  LDL.LU R26, [R1+0x558] ;  /* 0x00055800011a7983 */ /* 0x000f220000300800 */
[----:B------:R-:W-:-:S03]  /*43fb0*/  FMUL R10, R0, R10 ;  /* 0x0000000a000a7220 */ /* 0x000fc60000400000 */
[----:B----4-:R-:W-:Y:S04]  /*43fc0*/  STL.64 [R1+0x3ce0], R26 ;  /* 0x003ce01a01007387 */ /* 0x010fe80000100a00 */
[----:B--2---:R0:W-:Y:S04]  /*43fd0*/  STL.64 [R1+0x3cd8], R24 ;  /* 0x003cd81801007387 */ /* 0x0041e80000100a00 */
[----:B0-----:R-:W2:Y:S04]  /*43fe0*/  LDL R24, [R1+0x110] ;  /* 0x0001100001187983 */ /* 0x001ea80000100800 */
[----:B------:R-:W2:Y:S01]  /*43ff0*/  LDL R25, [R1+0x114] ;  /* 0x0001140001197983 */ /* 0x000ea20000100800 */
[C---:B---3--:R-:W-:Y:S01]  /*44000*/  FMUL R20, R19.reuse, R20 ;  /* 0x0000001413147220 */ /* 0x048fe20000400000 */
[----:B------:R-:W-:-:S02]  /*44010*/  FMUL R21, R19, R21 ;  /* 0x0000001513157220 */ /* 0x000fc40000400000 */
[----:B------:R-:W3:Y:S04]  /*44020*/  LDL.LU R18, [R1+0x55c] ;  /* 0x00055c0001127983 */ /* 0x000ee80000300800 */
[----:B------:R-:W-:Y:S04]  /*44030*/  STL.64 [R1+0x3cd0], R22 ;  /* 0x003cd01601007387 */ /* 0x000fe80000100a00 */
[----:B------:R0:W-:Y:S04]  /*44040*/  STL.64 [R1+0x3cc8], R20 ;  /* 0x003cc81401007387 */ /* 0x0001e80000100a00 */
[----:B0-----:R-:W4:Y:S04]  /*44050*/  LDL.64 R20, [R1+0x100] ;  /* 0x0001000001147983 */ /* 0x001f280000100a00 */
[----:B------:R-:W3:Y:S04]  /*44060*/  LDL.LU R17, [R1+0x590] ;  /* 0x0005900001117983 */ /* 0x000ee80000300800 */
[----:B------:R-:W3:Y:S01]  /*44070*/  LDL.LU R16, [R1+0x594] ;  /* 0x0005940001107983 */ /* 0x000ee20000300800 */
[----:B--2---:R-:W-:Y:S03]  /*44080*/  HMMA.16816.F32.BF16 R8, R4, R24, R8 ;  /* 0x000000180408723c */ /* 0x004fe60000041808 */
[----:B------:R-:W0:-:S15]  /*44090*/  LDSM.16.M88.4 R24, [R3+UR6+0x10000] ;  /* 0x010000060318783b */ /* 0x000e1e0008000200 */
[----:B------:R-:W-:-:S05]  /*440a0*/  NOP ;  /* 0x0000000000007918 */ /* 0x000fca0000000000 */
[----:B------:R-:W-:Y:S04]  /*440b0*/  STL.64 [R1+0x290], R8 ;  /* 0x0002900801007387 */ /* 0x000fe80000100a00 */
[----:B------:R-:W-:Y:S04]  /*440c0*/  STL.64 [R1+0x298], R10 ;  /* 0x0002980a01007387 */ /* 0x000fe80000100a00 */
[----:B0-----:R-:W-:Y:S04]  /*440d0*/  STL.64 [R1+0x80], R24 ;  /* 0x0000801801007387 */ /* 0x001fe80000100a00 */
[----:B------:R0:W-:Y:S04]  /*440e0*/  STL.64 [R1+0x88], R26 ;  /* 0x0000881a01007387 */ /* 0x0001e80000100a00 */
[----:B0-----:R-:W2:Y:S01]  /*440f0*/  LDL.LU.64 R26, [R1+0x3ce0] ;  /* 0x003ce000011a7983 */ /* 0x001ea20000300a00 */
[C---:B------:R-:W-:Y:S01]  /*44100*/  FMUL R14, R0.reuse, R14 ;  /* 0x0000000e000e7220 */ /* 0x040fe20000400000 */
[C---:B------:R-:W-:Y:S01]  /*44110*/  FMUL R15, R0.reuse, R15 ;  /* 0x0000000f000f7220 */ /* 0x040fe20000400000 */
[C---:B------:R-:W-:Y:S01]  /*44120*/  FMUL R8, R19.reuse, R29 ;  /* 0x0000001d13087220 */ /* 0x040fe20000400000 */
[----:B----4-:R-:W-:Y:S01]  /*44130*/  MOV R29, R20 ;  /* 0x00000014001d7202 */ /* 0x010fe20000000f00 */
[----:B------:R-:W-:Y:S01]  /*44140*/  FMUL R9, R19, R2 ;  /* 0x0000000213097220 */ /* 0x000fe20000400000 */
[----:B------:R-:W4:Y:S03]  /*44150*/  LDL.LU.64 R24, [R1+0x3cd8] ;  /* 0x003cd80001187983 */ /* 0x000f260000300a00 */
[----:B------:R-:W-:Y:S01]  /*44160*/  HMMA.16816.F32.BF16 R12, R4, R20, R12 ;  /* 0x00000014040c723c */ /* 0x000fe2000004180c */
[----:B------:R-:W0:Y:S04]  /*44170*/  LDSM.16.M88.4 R20, [R3+UR6+0x12000] ;  /* 0x012000060314783b */ /* 0x000e280008000200 */
[----:B------:R-:W4:Y:S04]  /*44180*/  LDL.LU R10, [R1+0x568] ;  /* 0x00056800010a7983 */ /* 0x000f280000300800 */
[----:B------:R-:W4:Y:S04]  /*44190*/  LDL.LU R2, [R1+0x56c] ;  /* 0x00056c0001027983 */ /* 0x000f280000300800 */
[----:B------:R1:W-:Y:S04]  /*441a0*/  STL.64 [R1+0x3cb8], R8 ;  /* 0x003cb80801007387 */ /* 0x0003e80000100a00 */
[----:B-1----:R-:W4:Y:S01]  /*441b0*/  LDL R8, [R1+0xf0] ;  /* 0x0000f00001087983 */ /* 0x002f220000100800 */
[----:B--2---:R-:W-:Y:S01]  /*441c0*/  MOV R9, R27 ;  /* 0x0000001b00097202 */ /* 0x004fe20000000f00 */
[C---:B------:R-:W-:Y:S01]  /*441d0*/  FMUL R26, R0.reuse, R26 ;  /* 0x0000001a001a7220 */ /* 0x040fe20000400000 */
[----:B---3--:R-:W-:-:S02]  /*441e0*/  FMUL R27, R0, R18 ;  /* 0x00000012001b7220 */ /* 0x008fc40000400000 */
[----:B------:R-:W2:Y:S04]  /*441f0*/  LDL.LU R0, [R1+0x5a0] ;  /* 0x0005a00001007983 */ /* 0x000ea80000300800 */
[----:B------:R-:W-:Y:S04]  /*44200*/  STL.64 [R1+0x280], R12 ;  /* 0x0002800c01007387 */ /* 0x000fe80000100a00 */
[----:B------:R-:W-:Y:S04]  /*44210*/  STL.64 [R1+0x288], R14 ;  /* 0x0002880e01007387 */ /* 0x000fe80000100a00 */
[----:B------:R1:W-:Y:S04]  /*44220*/  STL [R1+0x3c18], R29 ;  /* 0x003c181d01007387 */ /* 0x0003e80000100800 */
[----:B-1----:R-:W4:Y:S04]  /*44230*/  LDL R29, [R1+0x470] ;  /* 0x00047000011d7983 */ /* 0x002f280000100800 */
[----:B0-----:R-:W-:Y:S04]  /*44240*/  STL.64 [R1+0xa0], R20 ;  /* 0x0000a01401007387 */ /* 0x001fe80000100a00 */
[----:B------:R0:W-:Y:S04]  /*44250*/  STL.64 [R1+0xa8], R22 ;  /* 0x0000a81601007387 */ /* 0x0001e80000100a00 */
[----:B0-----:R-:W3:Y:S01]  /*44260*/  LDL.LU.64 R22, [R1+0x3cd0] ;  /* 0x003cd00001167983 */ /* 0x001ee20000300a00 */
[C---:B------:R-:W-:Y:S01]  /*44270*/  FMUL R12, R19.reuse, R17 ;  /* 0x00000011130c7220 */ /* 0x040fe20000400000 */
[----:B------:R-:W-:-:S02]  /*44280*/  FMUL R13, R19, R16 ;  /* 0x00000010130d7220 */ /* 0x000fc40000400000 */
[----:B------:R-:W2:Y:S04]  /*44290*/  LDL.LU.64 R20, [R1+0x3cc8] ;  /* 0x003cc80001147983 */ /* 0x000ea80000300a00 */
[----:B------:R3:W-:Y:S01]  /*442a0*/  STL.64 [R1+0x3cb0], R12 ;  /* 0x003cb00c01007387 */ /* 0x0007e20000100a00 */
[C---:B----4-:R-:W-:Y:S02]  /*442b0*/  FMUL R14, R29.reuse, R10 ;  /* 0x0000000a1d0e7220 */ /* 0x050fe40000400000 */
[----:B------:R-:W-:Y:S01]  /*442c0*/  HMMA.16816.F32.BF16 R8, R4, R8, R24 ;  /* 0x000000080408723c */ /* 0x000fe20000041818 */
[----:B------:R-:W-:Y:S01]  /*442d0*/  FMUL R15, R29, R2 ;  /* 0x000000021d0f7220 */ /* 0x000fe20000400000 */
[----:B---3--:R-:W-:Y:S01]  /*442e0*/  MOV R12, R23 ;  /* 0x00000017000c7202 */ /* 0x008fe20000000f00 */
[----:B------:R-:W-:Y:S01]  /*442f0*/  IMAD.MOV.U32 R13, RZ, RZ, R22 ;  /* 0x000000ffff0d7224 */ /* 0x000fe200078e0016 */
[----:B------:R-:W3:Y:S04]  /*44300*/  LDL.LU R23, [R1+0x3cc0] ;  /* 0x003cc00001177983 */ /* 0x000ee80000300800 */
[----:B------:R-:W4:Y:S04]  /*44310*/  LDL.LU R17, [R1+0x5a4] ;  /* 0x0005a40001117983 */ /* 0x000f280000300800 */
[----:B------:R-:W3:Y:S04]  /*44320*/  LDL.LU R22, [R1+0x578] ;  /* 0x0005780001167983 */ /* 0x000ee80000300800 */
[----:B------:R-:W3:Y:S07]  /*44330*/  LDL.LU R2, [R1+0x57c] ;  /* 0x00057c0001027983 */ /* 0x000eee0000300800 */
[----:B------:R-:W-:Y:S04]  /*44340*/  STL.64 [R1+0x270], R8 ;  /* 0x0002700801007387 */ /* 0x000fe80000100a00 */
[----:B------:R-:W-:Y:S04]  /*44350*/  STL.64 [R1+0x278], R10 ;  /* 0x0002780a01007387 */ /* 0x000fe80000100a00 */
[----:B------:R-:W3:Y:S04]  /*44360*/  LDL.LU R18, [R1+0x5c0] ;  /* 0x0005c00001127983 */ /* 0x000ee80000300800 */
[----:B------:R-:W2:Y:S04]  /*44370*/  LDL.LU R27, [R1+0x30] ;  /* 0x00003000011b7983 */ /* 0x000ea80000300800 */
[----:B------:R-:W0:Y:S04]  /*44380*/  LDSM.16.M88.4 R8, [R3+UR6+0x14000] ;  /* 0x014000060308783b */ /* 0x000e280008000200 */
[----:B0-----:R0:W-:Y:S04]  /*44390*/  STL.64 [R1+0x90], R8 ;  /* 0x0000900801007387 */ /* 0x0011e80000100a00 */
[----:B------:R1:W-:Y:S04]  /*443a0*/  STL.64 [R1+0x98], R10 ;  /* 0x0000980a01007387 */ /* 0x0003e80000100a00 */
[----:B0-----:R-:W4:Y:S01]  /*443b0*/  LDL.LU.64 R8, [R1+0x3cb8] ;  /* 0x003cb80001087983 */ /* 0x001f220000300a00 */
[----:B--2---:R-:W-:-:S03]  /*443c0*/  FMUL R16, R27, R0 ;  /* 0x000000001b107220 */ /* 0x004fc60000400000 */
[----:B------:R-:W2:Y:S04]  /*443d0*/  LDL.LU R0, [R1+0x5b0] ;  /* 0x0005b00001007983 */ /* 0x000ea80000300800 */
[----:B------:R-:W2:Y:S04]  /*443e0*/  LDL.LU R19, [R1+0x5b4] ;  /* 0x0005b40001137983 */ /* 0x000ea80000300800 */
[----:B-1----:R-:W3:Y:S04]  /*443f0*/  LDL.LU R10, [R1+0x588] ;  /* 0x00058800010a7983 */ /* 0x002ee80000300800 */
[----:B------:R-:W3:Y:S04]  /*44400*/  LDL.LU R11, [R1+0x58c] ;  /* 0x00058c00010b7983 */ /* 0x000ee80000300800 */
[----:B---3--:R-:W-:Y:S04]  /*44410*/  STL.64 [R1+0x3ca8], R10 ;  /* 0x003ca80a01007387 */ /* 0x008fe80000100a00 */
[----:B----4-:R0:W-:Y:S04]  /*44420*/  STL.64 [R1+0x3ca0], R8 ;  /* 0x003ca00801007387 */ /* 0x0101e80000100a00 */
[----:B0-----:R-:W3:Y:S04]  /*44430*/  LDL R8, [R1+0xe0] ;  /* 0x0000e00001087983 */ /* 0x001ee80000100800 */
[----:B------:R-:W3:Y:S01]  /*44440*/  LDL R9, [R1+0xe4] ;  /* 0x0000e40001097983 */ /* 0x000ee20000100800 */
[----:B------:R-:W-:-:S05]  /*44450*/  FMUL R17, R27, R17 ;  /* 0x000000111b117220 */ /* 0x000fca0000400000 */
[----:B------:R0:W-:Y:S04]  /*44460*/  STL.64 [R1+0x3c90], R16 ;  /* 0x003c901001007387 */ /* 0x0001e80000100a00 */
[----:B------:R1:W-:Y:S04]  /*44470*/  STL [R1+0x3c98], R18 ;  /* 0x003c981201007387 */ /* 0x0003e80000100800 */
[----:B0-----:R-:W4:Y:S01]  /*44480*/  LDL R16, [R1+0xd0] ;  /* 0x0000d00001107983 */ /* 0x001f220000100800 */
[----:B--2---:R-:W-:Y:S01]  /*44490*/  FMUL R0, R27, R0 ;  /* 0x000000001b007220 */ /* 0x004fe20000400000 */
[----:B------:R-:W-:Y:S01]  /*444a0*/  MOV R17, R23 ;  /* 0x0000001700117202 */ /* 0x000fe20000000f00 */
[----:B------:R-:W-:Y:S01]  /*444b0*/  FMUL R23, R29, R2 ;  /* 0x000000021d177220 */ /* 0x000fe20000400000 */
[----:B-1----:R-:W-:Y:S01]  /*444c0*/  FMUL R18, R27, R19 ;  /* 0x000000131b127220 */ /* 0x002fe20000400000 */
[----:B---3--:R-:W-:Y:S01]  /*444d0*/  HMMA.16816.F32.BF16 R8, R4, R8, R12 ;  /* 0x000000080408723c */ /* 0x008fe2000004180c */
[----:B------:R-:W2:Y:S04]  /*444e0*/  LDL.LU.64 R12, [R1+0x3cb0] ;  /* 0x003cb000010c7983 */ /* 0x000ea80000300a00 */
[----:B------:R-:W3:Y:S04]  /*444f0*/  LDL.LU R15, [R1+0x5c4] ;  /* 0x0005c400010f7983 */ /* 0x000ee80000300800 */
[----:B------:R-:W2:-:S14]  /*44500*/  LDL.LU R14, [R1+0x598] ;  /* 0x00059800010e7983 */ /* 0x000e9c0000300800 */
[----:B------:R-:W-:Y:S04]  /*44510*/  STL.64 [R1+0x260], R8 ;  /* 0x0002600801007387 */ /* 0x000fe80000100a00 */
[----:B------:R-:W-:Y:S04]  /*44520*/  STL.64 [R1+0x268], R10 ;  /* 0x0002680a01007387 */ /* 0x000fe80000100a00 */
[----:B------:R-:W0:Y:S04]  /*44530*/  LDSM.16.M88.4 R8, [R3+UR6+0x16000] ;  /* 0x016000060308783b */ /* 0x000e280008000200 */
[----:B------:R-:W2:Y:S04]  /*44540*/  LDL.LU R2, [R1+0x59c] ;  /* 0x00059c0001027983 */ /* 0x000ea80000300800 */
[----:B0-----:R-:W-:Y:S04]  /*44550*/  STL.64 [R1+0x160], R8 ;  /* 0x0001600801007387 */ /* 0x001fe80000100a00 */
[----:B------:R-:W-:Y:S04]  /*44560*/  STL [R1+0x20], R0 ;  /* 0x0000200001007387 */ /* 0x000fe80000100800 */
[----:B------:R0:W-:Y:S04]  /*44570*/  STL.64 [R1+0x168], R10 ;  /* 0x0001680a01007387 */ /* 0x0001e80000100a00 */
[----:B0-----:R-:W3:Y:S04]  /*44580*/  LDL.LU.64 R10, [R1+0x3ca8] ;  /* 0x003ca800010a7983 */ /* 0x001ee80000300a00 */
[----:B------:R-:W2:Y:S04]  /*44590*/  LDL.LU.64 R8, [R1+0x3ca0] ;  /* 0x003ca00001087983 */ /* 0x000ea80000300a00 */
[----:B------:R-:W2:Y:S04]  /*445a0*/  LDL.LU R0, [R1+0x5a8] ;  /* 0x0005a80001007983 */ /* 0x000ea80000300800 */
[----:B------:R0:W-:Y:S04]  /*445b0*/  STL [R1+0x24], R18 ;  /* 0x0000241201007387 */ /* 0x0001e80000100800 */
[----:B0-----:R-:W3:Y:S01]  /*445c0*/  LDL.LU R18, [R1+0x3c98] ;  /* 0x003c980001127983 */ /* 0x001ee20000300800 */
[----:B------:R-:W-:-:S07]  /*445d0*/  FMUL R22, R29, R22 ;  /* 0x000000161d167220 */ /* 0x000fce0000400000 */
[----:B----4-:R-:W-:-:S15]  /*445e0*/  HMMA.16816.F32.BF16 R20, R4, R16, R20 ;  /* 0x000000100414723c */ /* 0x010fde0000041814 */
[----:B------:R-:W-:-:S08]  /*445f0*/  NOP ;  /* 0x0000000000007918 */ /* 0x000fd00000000000 */
[----:B------:R3:W-:Y:S04]  /*44600*/  STL.64 [R1+0x250], R20 ;  /* 0x0002501401007387 */ /* 0x0007e80000100a00 */
[----:B------:R-:W-:Y:S01]  /*44610*/  STL.64 [R1+0x258], R22 ;  /* 0x0002581601007387 */ /* 0x000fe20000100a00 */
[----:B---3--:R-:W-:-:S03]  /*44620*/  FMUL R20, R27, R18 ;  /* 0x000000121b147220 */ /* 0x008fc60000400000 */
[----:B------:R-:W0:Y:S04]  /*44630*/  LDSM.16.M88.4 R16, [R3+UR6+0x18000] ;  /* 0x018000060310783b */ /* 0x000e280008000200 */
[----:B------:R-:W-:Y:S01]  /*44640*/  STL [R1+0x10], R20 ;  /* 0x0000101401007387 */ /* 0x000fe20000100800 */
[----:B0-----:R-:W-:-:S03]  /*44650*/  MOV R22, R17 ;  /* 0x0000001100167202 */ /* 0x001fc60000000f00 */
[----:B------:R0:W-:Y:S01]  /*44660*/  STL.64 [R1+0x1b0], R16 ;  /* 0x0001b01001007387 */ /* 0x0001e20000100a00 */
[----:B------:R-:W-:-:S03]  /*44670*/  MOV R23, R16 ;  /* 0x0000001000177202 */ /* 0x000fc60000000f00 */
[----:B------:R1:W-:Y:S04]  /*44680*/  STL.64 [R1+0x1b8], R18 ;  /* 0x0001b81201007387 */ /* 0x0003e80000100a00 */
[----:B0-----:R-:W3:Y:S04]  /*44690*/  LDL.LU.64 R16, [R1+0x3c90] ;  /* 0x003c900001107983 */ /* 0x001ee80000300a00 */
[----:B------:R-:W-:Y:S04]  /*446a0*/  STL [R1+0x3c48], R22 ;  /* 0x003c481601007387 */ /* 0x000fe80000100800 */
[----:B------:R-:W-:Y:S04]  /*446b0*/  STL [R1+0x3c44], R23 ;  /* 0x003c441701007387 */ /* 0x000fe80000100800 */
[----:B------:R-:W4:Y:S01]  /*446c0*/  LDL R20, [R1+0xc0] ;  /* 0x0000c00001147983 */ /* 0x000f220000100800 */
[C---:B------:R-:W-:Y:S01]  /*446d0*/  FMUL R10, R29.reuse, R10 ;  /* 0x0000000a1d0a7220 */ /* 0x040fe20000400000 */
[----:B------:R-:W-:Y:S01]  /*446e0*/  FMUL R11, R29, R11 ;  /* 0x0000000b1d0b7220 */ /* 0x000fe20000400000 */
[----:B------:R-:W-:Y:S01]  /*446f0*/  MOV R21, R28 ;  /* 0x0000001c00157202 */ /* 0x000fe20000000f00 */
[----:B-1----:R-:W-:Y:S01]  /*44700*/  FMUL R18, R27, R15 ;  /* 0x0000000f1b127220 */ /* 0x002fe20000400000 */
[C---:B--2---:R-:W-:Y:S01]  /*44710*/  FMUL R14, R29.reuse, R14 ;  /* 0x0000000e1d0e7220 */ /* 0x044fe20000400000 */
[----:B------:R-:W-:-:S03]  /*44720*/  FMUL R15, R29, R2 ;  /* 0x000000021d0f7220 */ /* 0x000fc60000400000 */
[----:B------:R0:W-:Y:S04]  /*44730*/  STL [R1+0x14], R18 ;  /* 0x0000141201007387 */ /* 0x0001e80000100800 */
[----:B------:R-:W-:Y:S04]  /*44740*/  STL.64 [R1+0x3c88], R14 ;  /* 0x003c880e01007387 */ /* 0x000fe80000100a00 */
[----:B------:R-:W-:Y:S01]  /*44750*/  STL.64 [R1+0x3c80], R12 ;  /* 0x003c800c01007387 */ /* 0x000fe20000100a00 */
[----:B0-----:R-:W-:-:S03]  /*44760*/  FMUL R18, R29, R0 ;  /* 0x000000001d127220 */ /* 0x001fc60000400000 */
[----:B------:R-:W2:Y:S04]  /*44770*/  LDL.LU R0, [R1+0x5ac] ;  /* 0x0005ac0001007983 */ /* 0x000ea80000300800 */
[----:B------:R-:W-:Y:S01]  /*44780*/  LDSM.16.M88.4 R12, [R3+UR6+0x1a000] ;  /* 0x01a00006030c783b */ /* 0x000fe20008000200 */
[----:B----4-:R-:W-:-:S15]  /*44790*/  HMMA.16816.F32.BF16 R8, R4, R20, R8 ;  /* 0x000000140408723c */ /* 0x010fde0000041808 */
[----:B------:R-:W-:-:S08]  /*447a0*/  NOP ;  /* 0x0000000000007918 */ /* 0x000fd00000000000 */
[----:B------:R-:W-:Y:S04]  /*447b0*/  STL.64 [R1+0x240], R8 ;  /* 0x0002400801007387 */ /* 0x000fe80000100a00 */
[----:B------:R-:W-:Y:S04]  /*447c0*/  STL.64 [R1+0x248], R10 ;  /* 0x0002480a01007387 */ /* 0x000fe80000100a00 */
[----:B------:R-:W0:Y:S04]  /*447d0*/  LDSM.16.M88.4 R8, [R3+UR6+0x1c000] ;  /* 0x01c000060308783b */ /* 0x000e280008000200 */
[----:B0-----:R0:W-:Y:S04]  /*447e0*/  STL.64 [R1+0x1c0], R8 ;  /* 0x0001c00801007387 */ /* 0x0011e80000100a00 */
[----:B------:R-:W-:Y:S04]  /*447f0*/  STL.64 [R1+0x190], R12 ;  /* 0x0001900c01007387 */ /* 0x000fe80000100a00 */
[----:B------:R-:W-:Y:S04]  /*44800*/  STL.64 [R1+0x198], R14 ;  /* 0x0001980e01007387 */ /* 0x000fe80000100a00 */
[----:B------:R1:W-:Y:S01]  /*44810*/  STL.64 [R1+0x1c8], R10 ;  /* 0x0001c80a01007387 */ /* 0x0003e20000100a00 */
[----:B------:R-:W-:-:S03]  /*44820*/  IMAD.MOV.U32 R26, RZ, RZ, R9 ;  /* 0x000000ffff1a7224 */ /* 0x000fc600078e0009 */
[----:B------:R-:W4:Y:S04]  /*44830*/  LDL.LU R23, [R1+0x5d0] ;  /* 0x0005d00001177983 */ /* 0x000f280000300800 */
[----:B0-----:R-:W3:Y:S04]  /*44840*/  LDL.LU R8, [R1+0x5d4] ;  /* 0x0005d40001087983 */ /* 0x001ee80000300800 */
[----:B------:R-:W4:Y:S04]  /*44850*/  LDL.LU R21, [R1+0x5e0] ;  /* 0x0005e00001157983 */ /* 0x000f280000300800 */
[----:B-1----:R-:W2:Y:S04]  /*44860*/  LDL.LU R10, [R1+0x5b8] ;  /* 0x0005b800010a7983 */ /* 0x002ea80000300800 */
[----:B------:R-:W3:Y:S04]  /*44870*/  LDL.LU R9, [R1+0x5bc] ;  /* 0x0005bc0001097983 */ /* 0x000ee80000300800 */
[----:B------:R-:W2:Y:S04]  /*44880*/  LDL R11, [R1+0x460] ;  /* 0x00046000010b7983 */ /* 0x000ea80000100800 */
[----:B------:R-:W0:Y:S02]  /*44890*/  LDSM.16.M88.4 R12, [R3+UR6+0x1e000] ;  /* 0x01e00006030c783b */ /* 0x000e240008000200 */
[----:B0-----:R-:W-:-:S02]  /*448a0*/  MOV R22, R12 ;  /* 0x0000000c00167202 */ /* 0x001fc40000000f00 */
[----:B------:R-:W-:Y:S01]  /*448b0*/  MOV R2, R13 ;  /* 0x0000000d00027202 */ /* 0x000fe20000000f00 */
[----:B--2---:R-:W-:Y:S04]  /*448c0*/  STL.64 [R1+0x3c78], R10 ;  /* 0x003c780a01007387 */ /* 0x004fe80000100a00 */
[----:B---3--:R0:W-:Y:S04]  /*448d0*/  STL.64 [R1+0x3c70], R8 ;  /* 0x003c700801007387 */ /* 0x0081e80000100a00 */
[----:B0-----:R-:W2:Y:S04]  /*448e0*/  LDL.64 R8, [R1+0xb0] ;  /* 0x0000b00001087983 */ /* 0x001ea80000100a00 */
[----:B------:R-:W-:Y:S04]  /*448f0*/  STL.64 [R1+0x1d0], R12 ;  /* 0x0001d00c01007387 */ /* 0x000fe80000100a00 */
[----:B------:R0:W-:Y:S04]  /*44900*/  STL.64 [R1+0x1d8], R14 ;  /* 0x0001d80e01007387 */ /* 0x0001e80000100a00 */
[----:B0-----:R-:W3:Y:S04]  /*44910*/  LDL.LU.64 R14, [R1+0x3c88] ;  /* 0x003c8800010e7983 */ /* 0x001ee80000300a00 */
[----:B------:R-:W3:Y:S04]  /*44920*/  LDL.LU.64 R12, [R1+0x3c80] ;  /* 0x003c8000010c7983 */ /* 0x000ee80000300a00 */
[----:B------:R-:W-:Y:S01]  /*44930*/  STL [R1+0x3ae0], R3 ;  /* 0x003ae00301007387 */ /* 0x000fe20000100800 */
[----:B------:R-:W-:-:S03]  /*44940*/  FMUL R19, R29, R0 ;  /* 0x000000001d137220 */ /* 0x000fc60000400000 */
[----:B------:R-:W4:Y:S04]  /*44950*/  LDL.LU R25, [R1+0x5e4] ;  /* 0x0005e40001197983 */ /* 0x000f280000300800 */
[----:B------:R-:W4:Y:S04]  /*44960*/  LDL.LU R20, [R1+0x5f0] ;  /* 0x0005f00001147983 */ /* 0x000f280000300800 */
[----:B------:R-:W4:Y:S01]  /*44970*/  LDL.LU.64 R10, [R1+0x3c78] ;  /* 0x003c7800010a7983 */ /* 0x000f220000300a00 */
[----:B--2---:R-:W-:Y:S01]  /*44980*/  MOV R0, R9 ;  /* 0x0000000900007202 */ /* 0x004fe20000000f00 */
[----:B---3--:R-:W-:-:S15]  /*44990*/  HMMA.16816.F32.BF16 R12, R4, R8, R12 ;  /* 0x00000008040c723c */ /* 0x008fde000004180c */
[----:B------:R-:W-:-:S08]  /*449a0*/  NOP ;  /* 0x0000000000007918 */ /* 0x000fd00000000000 */
[----:B------:R0:W-:Y:S04]  /*449b0*/  STL.64 [R1+0x230], R12 ;  /* 0x0002300c01007387 */ /* 0x0001e80000100a00 */
[----:B------:R-:W-:Y:S04]  /*449c0*/  STL.64 [R1+0x238], R14 ;  /* 0x0002380e01007387 */ /* 0x000fe80000100a00 */
[----:B------:R-:W2:Y:S04]  /*449d0*/  LDL.LU.64 R8, [R1+0x3c70] ;  /* 0x003c700001087983 */ /* 0x000ea80000300a00 */
[----:B0-----:R-:W3:Y:S04]  /*449e0*/  LDL.64 R12, [R1+0x80] ;  /* 0x00008000010c7983 */ /* 0x001ee80000100a00 */
[----:B------:R-:W-:Y:S01]  /*449f0*/  STL [R1+0x3bd8], R0 ;  /* 0x003bd80001007387 */ /* 0x000fe20000100800 */
[----:B--2---:R-:W-:-:S03]  /*44a00*/  FMUL R28, R27, R8 ;  /* 0x000000081b1c7220 */ /* 0x004fc60000400000 */
[----:B------:R-:W2:Y:S04]  /*44a10*/  LDL.LU R8, [R1+0x5c8] ;  /* 0x0005c80001087983 */ /* 0x000ea80000300800 */
[----:B------:R-:W2:Y:S01]  /*44a20*/  LDL.LU R3, [R1+0x5cc] ;  /* 0x0005cc0001037983 */ /* 0x000ea20000300800 */
[----:B---3--:R-:W-:Y:S01]  /*44a30*/  HMMA.16816.F32.BF16 R16, R4, R12, R16 ;  /* 0x0000000c0410723c */ /* 0x008fe20000041810 */
[----:B----4-:R-:W-:Y:S01]  /*44a40*/  FMUL R24, R27, R21 ;  /* 0x000000151b187220 */ /* 0x010fe20000400000 */
[C---:B------:R-:W-:Y:S01]  /*44a50*/  FMUL R10, R29.reuse, R10 ;  /* 0x0000000a1d0a7220 */ /* 0x040fe20000400000 */
[----:B------:R-:W-:Y:S01]  /*44a60*/  FMUL R9, R29, R9 ;  /* 0x000000091d097220 */ /* 0x000fe20000400000 */
[----:B------:R-:W3:Y:S01]  /*44a70*/  LDL.LU R21, [R1+0x5f4] ;  /* 0x0005f40001157983 */ /* 0x000ee20000300800 */
[C---:B------:R-:W-:Y:S01]  /*44a80*/  FMUL R23, R27.reuse, R23 ;  /* 0x000000171b177220 */ /* 0x040fe20000400000 */
[C---:B------:R-:W-:Y:S01]  /*44a90*/  FMUL R25, R27.reuse, R25 ;  /* 0x000000191b197220 */ /* 0x040fe20000400000 */
[----:B------:R-:W-:-:S15]  /*44aa0*/  FMUL R20, R27, R20 ;  /* 0x000000141b147220 */ /* 0x000fde0000400000 */
[----:B------:R-:W-:-:S01]  /*44ab0*/  NOP ;  /* 0x0000000000007918 */ /* 0x000fc20000000000 */
[----:B------:R0:W-:Y:S04]  /*44ac0*/  STL.64 [R1+0x220], R16 ;  /* 0x0002201001007387 */ /* 0x0001e80000100a00 */
[----:B------:R-:W-:Y:S04]  /*44ad0*/  STL.64 [R1+0x228], R18 ;  /* 0x0002281201007387 */ /* 0x000fe80000100a00 */
[----:B0-----:R-:W4:Y:S04]  /*44ae0*/  LDL R16, [R1+0x90] ;  /* 0x0000900001107983 */ /* 0x001f280000100800 */
[----:B------:R-:W4:Y:S04]  /*44af0*/  LDL R17, [R1+0x94] ;  /* 0x0000940001117983 */ /* 0x000f280000100800 */
[----:B------:R0:W-:Y:S02]  /*44b00*/  STL.64 [R1+0x3c68], R26 ;  /* 0x003c681a01007387 */ /* 0x0001e40000100a00 */
[----:B0-----:R-:W-:Y:S01]  /*44b10*/  IMAD.MOV.U32 R26, RZ, RZ, R10 ;  /* 0x000000ffff1a7224 */ /* 0x001fe200078e000a */
[----:B------:R-:W-:Y:S01]  /*44b20*/  MOV R27, R9 ;  /* 0x00000009001b7202 */ /* 0x000fe20000000f00 */
[----:B------:R0:W-:Y:S01]  /*44b30*/  STL.64 [R1+0x3c60], R24 ;  /* 0x003c601801007387 */ /* 0x0001e20000100a00 */
[----:B------:R-:W-:-:S03]  /*44b40*/  MOV R0, R13 ;  /* 0x0000000d00007202 */ /* 0x000fc60000000f00 */
[----:B0-----:R-:W3:Y:S04]  /*44b50*/  LDL.LU R24, [R1+0x20] ;  /* 0x0000200001187983 */ /* 0x001ee80000300800 */
[----:B------:R-:W3:Y:S04]  /*44b60*/  LDL.LU R25, [R1+0x24] ;  /* 0x0000240001197983 */ /* 0x000ee80000300800 */
[----:B------:R-:W4:Y:S04]  /*44b70*/  LDL.LU R12, [R1+0x600] ;  /* 0x00060000010c7983 */ /* 0x000f280000300800 */
[----:B------:R-:W4:Y:S04]  /*44b80*/  LDL.LU R13, [R1+0x604] ;  /* 0x00060400010d7983 */ /* 0x000f280000300800 */
[----:B------:R-:W4:Y:S01]  /*44b90*/  LDL.LU R14, [R1+0x5d8] ;  /* 0x0005d800010e7983 */ /* 0x000f220000300800 */
[----:B--2---:R-:W-:-:S03]  /*44ba0*/  FMUL R18, R29, R8 ;  /* 0x000000081d127220 */ /* 0x004fc60000400000 */
[----:B------:R-:W0:Y:S01]  /*44bb0*/  LDSM.16.M88.4 R8, [R11+UR6+0x29000] ;  /* 0x029000060b08783b */ /* 0x000e220008000200 */
[----:B------:R-:W-:-:S03]  /*44bc0*/  FMUL R15, R29, R3 ;  /* 0x000000031d0f7220 */ /* 0x000fc60000400000 */
[----:B------:R-:W2:Y:S04]  /*44bd0*/  LDL.LU R3, [R1+0x5dc] ;  /* 0x0005dc0001037983 */ /* 0x000ea80000300800 */
[----:B0-----:R-:W-:Y:S04]  /*44be0*/  STL.64 [R1+0x3c00], R10 ;  /* 0x003c000a01007387 */ /* 0x001fe80000100a00 */
[----:B------:R0:W-:Y:S04]  /*44bf0*/  STL.64 [R1+0x3bf8], R8 ;  /* 0x003bf80801007387 */ /* 0x0001e80000100a00 */
[----:B0-----:R-:W3:Y:S04]  /*44c00*/  LDL R8, [R1+0xa0] ;  /* 0x0000a00001087983 */ /* 0x001ee80000100800 */
[----:B------:R-:W3:Y:S02]  /*44c10*/  LDL R9, [R1+0xa4] ;  /* 0x0000a40001097983 */ /* 0x000ee40000100800 */
[----:B---3--:R-:W-:Y:S02]  /*44c20*/  HMMA.16816.F32.BF16 R8, R4, R8, R24 ;  /* 0x000000080408723c */ /* 0x008fe40000041818 */
[----:B------:R-:W3:Y:S04]  /*44c30*/  LDL.LU.64 R26, [R1+0x3c68] ;  /* 0x003c6800011a7983 */ /* 0x000ee80000300a00 */
[----:B------:R-:W2:Y:S01]  /*44c40*/  LDL.LU.64 R24, [R1+0x3c60] ;  /* 0x003c600001187983 */ /* 0x000ea20000300a00 */
[----:B---3--:R-:W-:-:S05]  /*44c50*/  FMUL R21, R27, R21 ;  /* 0x000000151b157220 */ /* 0x008fca0000400000 */
[----:B------:R0:W-:Y:S11]  /*44c60*/  STL.64 [R1+0x3c28], R20 ;  /* 0x003c281401007387 */ /* 0x0001f60000100a00 */
[----:B------:R-:W-:Y:S04]  /*44c70*/  STL.64 [R1+0x210], R8 ;  /* 0x0002100801007387 */ /* 0x000fe80000100a00 */
[----:B------:R-:W-:Y:S04]  /*44c80*/  STL.64 [R1+0x218], R10 ;  /* 0x0002180a01007387 */ /* 0x000fe80000100a00 */
[----:B0-----:R-:W3:Y:S04]  /*44c90*/  LDL.64 R20, [R1+0x160] ;  /* 0x0001600001147983 */ /* 0x001ee80000100a00 */
[----:B------:R-:W-:Y:S04]  /*44ca0*/  STL.64 [R1+0x3c58], R22 ;  /* 0x003c581601007387 */ /* 0x000fe80000100a00 */
[----:B---3--:R0:W-:Y:S04]  /*44cb0*/  STL.64 [R1+0x3c50], R20 ;  /* 0x003c501401007387 */ /* 0x0081e80000100a00 */
[----:B0-----:R-:W4:Y:S04]  /*44cc0*/  LDL.LU R20, [R1+0x10] ;  /* 0x0000100001147983 */ /* 0x001f280000300800 */
[----:B------:R-:W4:Y:S01]  /*44cd0*/  LDL.LU R21, [R1+0x14] ;  /* 0x0000140001157983 */ /* 0x000f220000300800 */
[----:B------:R-:W-:-:S02]  /*44ce0*/  MOV R22, R18 ;  /* 0x0000001200167202 */ /* 0x000fc40000000f00 */
[----:B------:R-:W-:-:S07]  /*44cf0*/  MOV R23, R15 ;  /* 0x0000000f00177202 */ /* 0x000fce0000000f00 */
[----:B----4-:R-:W-:Y:S01]  /*44d00*/  HMMA.16816.F32.BF16 R16, R4, R16, R20 ;  /* 0x000000100410723c */ /* 0x010fe20000041814 */
[----:B------:R-:W3:Y:S04]  /*44d10*/  LDL.LU.64 R22, [R1+0x3c58] ;  /* 0x003c580001167983 */ /* 0x000ee80000300a00 */
[----:B------:R-:W4:Y:S01]  /*44d20*/  LDL.LU.64 R20, [R1+0x3c50] ;  /* 0x003c500001147983 */ /* 0x000f220000300a00 */
[----:B------:R-:W-:Y:S02]  /*44d30*/  IMAD.MOV.U32 R9, RZ, RZ, R2 ;  /* 0x000000ffff097224 */ /* 0x000fe400078e0002 */
[----:B------:R-:W-:Y:S01]  /*44d40*/  FMUL R10, R29, R14 ;  /* 0x0000000e1d0a7220 */ /* 0x000fe20000400000 */
[----:B---3--:R-:W-:Y:S02]  /*44d50*/  MOV R8, R22 ;  /* 0x0000001600087202 */ /* 0x008fe40000000f00 */
[----:B------:R-:W3:-:S12]  /*44d60*/  LDL.LU R22, [R1+0x3c48] ;  /* 0x003c480001167983 */ /* 0x000ed80000300800 */
[----:B------:R0:W-:Y:S04]  /*44d70*/  STL.64 [R1+0x200], R16 ;  /* 0x0002001001007387 */ /* 0x0001e80000100a00 */
[----:B------:R1:W-:Y:S04]  /*44d80*/  STL.64 [R1+0x208], R18 ;  /* 0x0002081201007387 */ /* 0x0003e80000100a00 */
[----:B0-----:R-:W4:Y:S04]  /*44d90*/  LDL.LU R16, [R1+0x610] ;  /* 0x0006100001107983 */ /* 0x001f280000300800 */
[----:B------:R-:W3:Y:S04]  /*44da0*/  LDL.LU R17, [R1+0x614] ;  /* 0x0006140001117983 */ /* 0x000ee80000300800 */
[----:B-1----:R-:W3:Y:S04]  /*44db0*/  LDL.LU R19, [R1+0x5e8] ;  /* 0x0005e80001137983 */ /* 0x002ee80000300800 */
[----:B------:R-:W3:Y:S04]  /*44dc0*/  LDL.LU R2, [R1+0x5ec] ;  /* 0x0005ec0001027983 */ /* 0x000ee80000300800 */
[----:B------:R-:W3:Y:S04]  /*44dd0*/  LDL.LU R18, [R1+0x5f8] ;  /* 0x0005f80001127983 */ /* 0x000ee80000300800 */
[----:B------:R-:W4:Y:S04]  /*44de0*/  LDL.LU R15, [R1+0x5fc] ;  /* 0x0005fc00010f7983 */ /* 0x000f280000300800 */
[----:B------:R-:W4:Y:S01]  /*44df0*/  LDL.LU R14, [R1+0x608] ;  /* 0x00060800010e7983 */ /* 0x000f220000300800 */
[C---:B------:R-:W-:Y:S01]  /*44e00*/  FMUL R12, R27.reuse, R12 ;  /* 0x0000000c1b0c7220 */ /* 0x040fe20000400000 */
[----:B------:R-:W-:Y:S01]  /*44e10*/  FMUL R13, R27, R13 ;  /* 0x0000000d1b0d7220 */ /* 0x000fe20000400000 */
[----:B--2---:R-:W-:Y:S01]  /*44e20*/  FMUL R3, R29, R3 ;  /* 0x000000031d037220 */ /* 0x004fe20000400000 */
[----:B----4-:R0:W-:Y:S04]  /*44e30*/  STL.64 [R1+0x3c38], R14 ;  /* 0x003c380e01007387 */ /* 0x0101e80000100a00 */
[----:B------:R1:W-:Y:S01]  /*44e40*/  STL.64 [R1+0x3c30], R12 ;  /* 0x003c300c01007387 */ /* 0x0003e20000100a00 */
[----:B0-----:R-:W-:-:S02]  /*44e50*/  MOV R14, R10 ;  /* 0x0000000a000e7202 */ /* 0x001fc40000000f00 */
[----:B-1----:R-:W-:Y:S02]  /*44e60*/  MOV R12, R23 ;  /* 0x00000017000c7202 */ /* 0x002fe40000000f00 */
[----:B------:R-:W2:Y:S01]  /*44e70*/  LDL.LU R23, [R1+0x3c44] ;  /* 0x003c440001177983 */ /* 0x000ea20000300800 */
[----:B------:R-:W-:-:S03]  /*44e80*/  MOV R13, R28 ;  /* 0x0000001c000d7202 */ /* 0x000fc60000000f00 */
[----:B------:R-:W4:Y:S01]  /*44e90*/  LDL.LU R28, [R1+0x3c40] ;  /* 0x003c4000011c7983 */ /* 0x000f220000300800 */
[----:B------:R-:W-:-:S03]  /*44ea0*/  MOV R15, R3 ;  /* 0x00000003000f7202 */ /* 0x000fc60000000f00 */
[----:B------:R-:W4:Y:S04]  /*44eb0*/  LDL.LU R11, [R1+0x60c] ;  /* 0x00060c00010b7983 */ /* 0x000f280000300800 */
[----:B------:R-:W4:Y:S04]  /*44ec0*/  LDL.LU R10, [R1+0x618] ;  /* 0x00061800010a7983 */ /* 0x000f280000300800 */
[----:B------:R-:W4:Y:S04]  /*44ed0*/  LDL.LU R3, [R1+0x61c] ;  /* 0x00061c0001037983 */ /* 0x000f280000300800 */
[----:B------:R0:W-:Y:S04]  /*44ee0*/  STL.64 [R1+0x3c10], R8 ;  /* 0x003c100801007387 */ /* 0x0001e80000100a00 */
[----:B0-----:R-:W2:Y:S01]  /*44ef0*/  LDL R8, [R1+0x1c0] ;  /* 0x0001c00001087983 */ /* 0x001ea20000100800 */
[----:B------:R-:W-:-:S02]  /*44f00*/  IMAD.MOV.U32 R9, RZ, RZ, R26 ;  /* 0x000000ffff097224 */ /* 0x000fc400078e001a */
[C---:B------:R-:W-:Y:S01]  /*44f10*/  FMUL R16, R27.reuse, R16 ;  /* 0x000000101b107220 */ /* 0x040fe20000400000 */
[----:B---3--:R-:W-:Y:S01]  /*44f20*/  FMUL R17, R27, R17 ;  /* 0x000000111b117220 */ /* 0x008fe20000400000 */
[C---:B------:R-:W-:Y:S01]  /*44f30*/  FMUL R26, R29.reuse, R19 ;  /* 0x000000131d1a7220 */ /* 0x040fe20000400000 */
[----:B------:R-:W-:Y:S01]  /*44f40*/  FMUL R27, R29, R2 ;  /* 0x000000021d1b7220 */ /* 0x000fe20000400000 */
[----:B------:R-:W-:Y:S06]  /*44f50*/  HMMA.16816.F32.BF16 R12, R4, R20, R12 ;  /* 0x00000014040c723c */ /* 0x000fec000004180c */
[----:B------:R-:W-:Y:S01]  /*44f60*/  MOV R2, R21 ;  /* 0x0000001500027202 */ /* 0x000fe20000000f00 */
[----:B--2---:R0:W-:Y:S02]  /*44f70*/  STL.64 [R1+0x3c20], R8 ;  /* 0x003c200801007387 */ /* 0x0041e40000100a00 */
[----:B0-----:R-:W-:-:S02]  /*44f80*/  MOV R8, R23 ;  /* 0x0000001700087202 */ /* 0x001fc40000000f00 */
[----:B------:R-:W-:-:S07]  /*44f90*/  MOV R9, R22 ;  /* 0x0000001600097202 */ /* 0x000fce0000000f00 */
[----:B------:R-:W-:Y:S05]  /*44fa0*/  HMMA.16816.F32.BF16 R24, R4, R8, R24 ;  /* 0x000000080418723c */ /* 0x000fea0000041818 */
[----:B------:R-:W-:Y:S04]  /*44fb0*/  STL.64 [R1+0x1f0], R12 ;  /* 0x0001f00c01007387 */ /* 0x000fe80000100a00 */
[----:B------:R0:W-:Y:S04]  /*44fc0*/  STL.64 [R1+0x1f8], R14 ;  /* 0x0001f80e01007387 */ /* 0x0001e80000100a00 */
[----:B0-----:R-:W2:Y:S04]  /*44fd0*/  LDL.LU.64 R14, [R1+0x3c38] ;  /* 0x003c3800010e7983 */ /* 0x001ea80000300a00 */
[----:B------:R-:W3:Y:S04]  /*44fe0*/  LDL.LU.64 R12, [R1+0x3c30] ;  /* 0x003c3000010c7983 */ /* 0x000ee80000300a00 */
[----:B------:R-:W3:Y:S04]  /*44ff0*/  LDL.LU.64 R20, [R1+0x3c28] ;  /* 0x003c280001147983 */ /* 0x000ee80000300a00 */
[----:B------:R-:W3:Y:S04]  /*45000*/  LDL.LU.64 R8, [R1+0x3c20] ;  /* 0x003c200001087983 */ /* 0x000ee80000300a00 */
[----:B------:R0:W-:Y:S04]  /*45010*/  STL.64 [R1+0x1e0], R24 ;  /* 0x0001e01801007387 */ /* 0x0001e80000100a00 */
[----:B------:R1:W-:Y:S04]  /*45020*/  STL.64 [R1+0x1e8], R26 ;  /* 0x0001e81a01007387 */ /* 0x0003e80000100a00 */
[----:B0-----:R-:W1:Y:S04]  /*45030*/  LDL R24, [R1+0x190] ;  /* 0x0001900001187983 */ /* 0x001e680000100800 */
[----:B------:R-:W1:Y:S01]  /*45040*/  LDL R25, [R1+0x194] ;  /* 0x0001940001197983 */ /* 0x000e620000100800 */
[C---:B------:R-:W-:Y:S01]  /*45050*/  FMUL R22, R29.reuse, R18 ;  /* 0x000000121d167220 */ /* 0x040fe20000400000 */
[C---:B----4-:R-:W-:Y:S01]  /*45060*/  FMUL R18, R29.reuse, R10 ;  /* 0x0000000a1d127220 */ /* 0x050fe20000400000 */
[C---:B------:R-:W-:Y:S01]  /*45070*/  FMUL R19, R29.reuse, R3 ;  /* 0x000000031d137220 */ /* 0x040fe20000400000 */
[C---:B--2---:R-:W-:Y:S01]  /*45080*/  FMUL R23, R29.reuse, R15 ;  /* 0x0000000f1d177220 */ /* 0x044fe20000400000 */
[C---:B------:R-:W-:Y:S01]  /*45090*/  FMUL R14, R29.reuse, R14 ;  /* 0x0000000e1d0e7220 */ /* 0x040fe20000400000 */
[----:B------:R-:W-:-:S02]  /*450a0*/  FMUL R15, R29, R11 ;  /* 0x0000000b1d0f7220 */ /* 0x000fc40000400000 */
[----:B------:R-:W2:Y:S05]  /*450b0*/  LDL.LU R29, [R1+0x3c18] ;  /* 0x003c1800011d7983 */ /* 0x000eaa0000300800 */
[C---:B---3--:R-:W-:Y:S06]  /*450c0*/  HMMA.16816.F32.BF16 R12, R4.reuse, R8, R12 ;  /* 0x00000008040c723c */ /* 0x048fec000004180c */
[----:B-1----:R-:W-:Y:S01]  /*450d0*/  HMMA.16816.F32.BF16 R24, R4, R24, R20 ;  /* 0x000000180418723c */ /* 0x002fe20000041814 */
[----:B------:R-:W3:-:S15]  /*450e0*/  LDL.LU R20, [R1+0x120] ;  /* 0x0001200001147983 */ /* 0x000ede0000300800 */
[----:B------:R-:W-:-:S07]  /*450f0*/  NOP ;  /* 0x0000000000007918 */ /* 0x000fce0000000000 */
[----:B------:R-:W-:Y:S04]  /*45100*/  STL.64 [R1+0x1a0], R24 ;  /* 0x0001a01801007387 */ /* 0x000fe80000100a00 */
[----:B------:R0:W-:Y:S04]  /*45110*/  STL.64 [R1+0x1a8], R26 ;  /* 0x0001a81a01007387 */ /* 0x0001e80000100a00 */
[----:B------:R-:W3:Y:S04]  /*45120*/  LDL.LU R21, [R1+0x124] ;  /* 0x0001240001157983 */ /* 0x000ee80000300800 */
[----:B0-----:R-:W4:Y:S04]  /*45130*/  LDL.LU R27, [R1+0x634] ;  /* 0x00063400011b7983 */ /* 0x001f280000300800 */
[----:B------:R-:W3:Y:S04]  /*45140*/  LDL.LU R26, [R1+0x628] ;  /* 0x00062800011a7983 */ /* 0x000ee80000300800 */
[----:B------:R-:W4:Y:S04]  /*45150*/  LDL.LU R23, [R1+0x62c] ;  /* 0x00062c0001177983 */ /* 0x000f280000300800 */
[----:B------:R-:W4:Y:S04]  /*45160*/  LDL.LU R22, [R1+0x638] ;  /* 0x0006380001167983 */ /* 0x000f280000300800 */
[----:B------:R-:W4:Y:S04]  /*45170*/  LDL.LU R3, [R1+0x63c] ;  /* 0x00063c0001037983 */ /* 0x000f280000300800 */
[----:B------:R-:W2:Y:S04]  /*45180*/  LDL.LU.64 R8, [R1+0x3c10] ;  /* 0x003c100001087983 */ /* 0x000ea80000300a00 */
[----:B------:R0:W-:Y:S04]  /*45190*/  STL.64 [R1+0x180], R12 ;  /* 0x0001800c01007387 */ /* 0x0001e80000100a00 */
[----:B------:R1:W-:Y:S04]  /*451a0*/  STL.64 [R1+0x188], R14 ;  /* 0x0001880e01007387 */ /* 0x0003e80000100a00 */
[----:B0-----:R-:W4:Y:S04]  /*451b0*/  LDL.LU R13, [R1+0x620] ;  /* 0x00062000010d7983 */ /* 0x001f280000300800 */
[----:B-1----:R-:W4:Y:S04]  /*451c0*/  LDL.LU R14, [R1+0x624] ;  /* 0x00062400010e7983 */ /* 0x002f280000300800 */
[----:B------:R-:W4:Y:S04]  /*451d0*/  LDL.LU R15, [R1+0x630] ;  /* 0x00063000010f7983 */ /* 0x000f280000300800 */
[----:B------:R-:W3:Y:S04]  /*451e0*/  LDL.LU R24, [R1+0xf0] ;  /* 0x0000f00001187983 */ /* 0x000ee80000300800 */
[----:B------:R-:W3:Y:S01]  /*451f0*/  LDL.LU R25, [R1+0xf4] ;  /* 0x0000f40001197983 */ /* 0x000ee20000300800 */
[----:B--2---:R-:W-:Y:S03]  /*45200*/  HMMA.16816.F32.BF16 R4, R4, R8, R16 ;  /* 0x000000080404723c */ /* 0x004fe60000041810 */
[----:B---3--:R0:W-:Y:S02]  /*45210*/  STL.64 [R1+0x3bf0], R24 ;  /* 0x003bf01801007387 */ /* 0x0081e40000100a00 */
[----:B0-----:R-:W-:-:S02]  /*45220*/  MOV R24, R29 ;  /* 0x0000001d00187202 */ /* 0x001fc40000000f00 */
[----:B------:R-:W2:Y:S04]  /*45230*/  LDL.LU R29, [R1+0x3c08] ;  /* 0x003c0800011d7983 */ /* 0x000ea80000300800 */
[----:B------:R-:W3:Y:S04]  /*45240*/  LDL.LU R25, [R1+0x104] ;  /* 0x0001040001197983 */ /* 0x000ee80000300800 */
[----:B------:R-:W3:Y:S04]  /*45250*/  LDL.LU.64 R10, [R1+0x3c00] ;  /* 0x003c0000010a7983 */ /* 0x000ee80000300a00 */
[----:B------:R-:W3:Y:S01]  /*45260*/  LDL.LU.64 R8, [R1+0x3bf8] ;  /* 0x003bf80001087983 */ /* 0x000ee20000300a00 */
[----:B------:R-:W0:Y:S03]  /*45270*/  MUFU.EX2 R28, R28 ;  /* 0x0000001c001c7308 */ /* 0x000e260000000800 */
[----:B------:R-:W3:Y:S04]  /*45280*/  LDL.LU R16, [R1+0x110] ;  /* 0x0001100001107983 */ /* 0x000ee80000300800 */
[----:B------:R-:W-:Y:S04]  /*45290*/  STL.64 [R1+0x150], R4 ;  /* 0x0001500401007387 */ /* 0x000fe80000100a00 */
[----:B------:R0:W-:Y:S04]  /*452a0*/  STL.64 [R1+0x158], R6 ;  /* 0x0001580601007387 */ /* 0x0001e80000100a00 */
[----:B------:R-:W3:Y:S01]  /*452b0*/  LDL.LU R17, [R1+0x114] ;  /* 0x0001140001117983 */ /* 0x000ee20000300800 */
[C---:B0-----:R-:W-:Y:S01]  /*452c0*/  FMUL R6, R28.reuse, R26 ;  /* 0x0000001a1c067220 */ /* 0x041fe20000400000 */
[----:B----4-:R-:W-:Y:S01]  /*452d0*/  FMUL R7, R28, R23 ;  /* 0x000000171c077220 */ /* 0x010fe20000400000 */
[C---:B--2---:R-:W-:Y:S01]  /*452e0*/  FMUL R4, R29.reuse, R13 ;  /* 0x0000000d1d047220 */ /* 0x044fe20000400000 */
[----:B------:R-:W-:-:S07]  /*452f0*/  FMUL R5, R29, R14 ;  /* 0x0000000e1d057220 */ /* 0x000fce0000400000 */
[----:B---3--:R-:W-:Y:S01]  /*45300*/  HMMA.16816.F32.BF16 R4, R8, R20, R4 ;  /* 0x000000140804723c */ /* 0x008fe20000041804 */
[C---:B------:R-:W-:Y:S01]  /*45310*/  FMUL R12, R29.reuse, R15 ;  /* 0x0000000f1d0c7220 */ /* 0x040fe20000400000 */
[----:B------:R-:W-:Y:S01]  /*45320*/  FMUL R15, R28, R3 ;  /* 0x000000031c0f7220 */ /* 0x000fe20000400000 */
[----:B------:R-:W-:-:S15]  /*45330*/  FMUL R13, R29, R27 ;  /* 0x0000001b1d0d7220 */ /* 0x000fde0000400000 */
[----:B------:R-:W-:-:S05]  /*45340*/  NOP ;  /* 0x0000000000007918 */ /* 0x000fca0000000000 */
[----:B------:R0:W-:Y:S01]  /*45350*/  STL.64 [R1+0x140], R4 ;  /* 0x0001400401007387 */ /* 0x0001e20000100a00 */
[----:B------:R-:W-:-:S03]  /*45360*/  IMAD.MOV.U32 R3, RZ, RZ, R7 ;  /* 0x000000ffff037224 */ /* 0x000fc600078e0007 */
[----:B------:R1:W-:Y:S04]  /*45370*/  STL [R1+0x148], R6 ;  /* 0x0001480601007387 */ /* 0x0003e80000100800 */
[----:B0-----:R-:W2:Y:S04]  /*45380*/  LDL.LU R4, [R1+0x640] ;  /* 0x0006400001047983 */ /* 0x001ea80000300800 */
[----:B------:R-:W3:Y:S04]  /*45390*/  LDL.LU R5, [R1+0x644] ;  /* 0x0006440001057983 */ /* 0x000ee80000300800 */
[----:B-1----:R-:W4:Y:S04]  /*453a0*/  LDL.LU R6, [R1+0x650] ;  /* 0x0006500001067983 */ /* 0x002f280000300800 */
[----:B------:R-:W4:Y:S04]  /*453b0*/  LDL.LU R7, [R1+0x654] ;  /* 0x0006540001077983 */ /* 0x000f280000300800 */
[----:B------:R-:W4:Y:S04]  /*453c0*/  LDL.LU R27, [R1+0x648] ;  /* 0x00064800011b7983 */ /* 0x000f280000300800 */
[----:B------:R-:W4:Y:S01]  /*453d0*/  LDL.LU R26, [R1+0x64c] ;  /* 0x00064c00011a7983 */ /* 0x000f220000300800 */
[----:B------:R-:W-:-:S03]  /*453e0*/  FMUL R14, R28, R22 ;  /* 0x000000161c0e7220 */ /* 0x000fc60000400000 */
[----:B------:R-:W4:Y:S04]  /*453f0*/  LDL.LU R23, [R1+0x658] ;  /* 0x0006580001177983 */ /* 0x000f280000300800 */
[----:B------:R-:W-:Y:S01]  /*45400*/  HMMA.16816.F32.BF16 R12, R8, R16, R12 ;  /* 0x00000010080c723c */ /* 0x000fe2000004180c */
[----:B------:R-:W4:Y:S04]  /*45410*/  LDL.LU R20, [R1+0x65c] ;  /* 0x00065c0001147983 */ /* 0x000f280000300800 */
[----:B------:R-:W-:Y:S04]  /*45420*/  STL [R1+0x3ae4], R3 ;  /* 0x003ae40301007387 */ /* 0x000fe80000100800 */
[----:B------:R-:W4:Y:S04]  /*45430*/  LDL.LU R22, [R1+0x660] ;  /* 0x0006600001167983 */ /* 0x000f280000300800 */
[----:B------:R-:W4:Y:S10]  /*45440*/  LDL.LU R21, [R1+0x664] ;  /* 0x0006640001157983 */ /* 0x000f340000300800 */
[----:B------:R2:W-:Y:S04]  /*45450*/  STL.64 [R1+0x130], R12 ;  /* 0x0001300c01007387 */ /* 0x0005e80000100a00 */
[----:B------:R4:W-:Y:S04]  /*45460*/  STL.64 [R1+0x138], R14 ;  /* 0x0001380e01007387 */ /* 0x0009e80000100a00 */
[----:B------:R-:W4:Y:S04]  /*45470*/  LDL.LU R19, [R1+0x670] ;  /* 0x0006700001137983 */ /* 0x000f280000300800 */
[----:B------:R-:W4:Y:S04]  /*45480*/  LDL.LU R18, [R1+0x674] ;  /* 0x0006740001127983 */ /* 0x000f280000300800 */
[----:B------:R-:W4:Y:S04]  /*45490*/  LDL.LU R17, [R1+0x668] ;  /* 0x0006680001117983 */ /* 0x000f280000300800 */
[----:B------:R-:W4:Y:S01]  /*454a0*/  LDL.LU R16, [R1+0x66c] ;  /* 0x00066c0001107983 */ /* 0x000f220000300800 */
[C---:B--2---:R-:W-:Y:S01]  /*454b0*/  FMUL R12, R29.reuse, R4 ;  /* 0x000000041d0c7220 */ /* 0x044fe20000400000 */
[----:B---3--:R-:W-:Y:S01]  /*454c0*/  FMUL R13, R29, R5 ;  /* 0x000000051d0d7220 */ /* 0x008fe20000400000 */
[C---:B----4-:R-:W-:Y:S01]  /*454d0*/  FMUL R14, R28.reuse, R27 ;  /* 0x0000001b1c0e7220 */ /* 0x050fe20000400000 */
[----:B------:R-:W-:-:S07]  /*454e0*/  FMUL R15, R28, R26 ;  /* 0x0000001a1c0f7220 */ /* 0x000fce0000400000 */
[----:B------:R-:W-:Y:S01]  /*454f0*/  HMMA.16816.F32.BF16 R12, R8, R24, R12 ;  /* 0x00000018080c723c */ /* 0x000fe2000004180c */
[----:B------:R-:W2:Y:S01]  /*45500*/  LDL.LU.64 R24, [R1+0x3bf0] ;  /* 0x003bf00001187983 */ /* 0x000ea20000300a00 */
[C---:B------:R-:W-:Y:S01]  /*45510*/  FMUL R4, R29.reuse, R6 ;  /* 0x000000061d047220 */ /* 0x040fe20000400000 */
[----:B------:R-:W-:Y:S01]  /*45520*/  FMUL R5, R29, R7 ;  /* 0x000000071d057220 */ /* 0x000fe20000400000 */
[C---:B------:R-:W-:Y:S01]  /*45530*/  FMUL R6, R28.reuse, R23 ;  /* 0x000000171c067220 */ /* 0x040fe20000400000 */
[----:B------:R-:W-:-:S15]  /*45540*/  FMUL R7, R28, R20 ;  /* 0x000000141c077220 */ /* 0x000fde0000400000 */
[----:B------:R-:W-:-:S04]  /*45550*/  NOP ;  /* 0x0000000000007918 */ /* 0x000fc80000000000 */
[----:B------:R-:W-:Y:S01]  /*45560*/  MOV R3, R15 ;  /* 0x0000000f00037202 */ /* 0x000fe20000000f00 */
[----:B------:R-:W-:Y:S04]  /*45570*/  STL.64 [R1+0x70], R12 ;  /* 0x0000700c01007387 */ /* 0x000fe80000100a00 */
[----:B------:R-:W-:Y:S04]  /*45580*/  STL [R1+0x78], R14 ;  /* 0x0000780e01007387 */ /* 0x000fe80000100800 */
[----:B------:R0:W-:Y:S04]  /*45590*/  STL [R1+0x3ae8], R3 ;  /* 0x003ae80301007387 */ /* 0x0001e80000100800 */
[----:B------:R-:W3:Y:S04]  /*455a0*/  LDL.LU R20, [R1+0x678] ;  /* 0x0006780001147983 */ /* 0x000ee80000300800 */
[----:B0-----:R-:W4:Y:S01]  /*455b0*/  LDL.LU R3, [R1+0x67c] ;  /* 0x00067c0001037983 */ /* 0x001f220000300800 */
[----:B--2---:R-:W-:-:S15]  /*455c0*/  HMMA.16816.F32.BF16 R4, R8, R24, R4 ;  /* 0x000000180804723c */ /* 0x004fde0000041804 */
[----:B------:R-:W-:-:S08]  /*455d0*/  NOP ;  /* 0x0000000000007918 */ /* 0x000fd00000000000 */
[----:B------:R-:W-:Y:S04]  /*455e0*/  STL.64 [R1+0x60], R4 ;  /* 0x0000600401007387 */ /* 0x000fe80000100a00 */
[----:B------:R-:W-:Y:S04]  /*455f0*/  STL.64 [R1+0x68], R6 ;  /* 0x0000680601007387 */ /* 0x000fe80000100a00 */
[----:B------:R-:W2:Y:S04]  /*45600*/  LDL.LU R26, [R1+0x680] ;  /* 0x00068000011a7983 */ /* 0x000ea80000300800 */
[----:B------:R-:W3:Y:S04]  /*45610*/  LDL.LU R25, [R1+0x684] ;  /* 0x0006840001197983 */ /* 0x000ee80000300800 */
[----:B------:R-:W3:Y:S04]  /*45620*/  LDL.LU R24, [R1+0x690] ;  /* 0x0006900001187983 */ /* 0x000ee80000300800 */
[----:B--2---:R-:W-:Y:S04]  /*45630*/  STL [R1+0x3be8], R26 ;  /* 0x003be81a01007387 */ /* 0x004fe80000100800 */
[----:B---3--:R0:W-:Y:S04]  /*45640*/  STL.64 [R1+0x3be0], R24 ;  /* 0x003be01801007387 */ /* 0x0081e80000100a00 */
[----:B0-----:R-:W2:Y:S04]  /*45650*/  LDL.LU R24, [R1+0xe0] ;  /* 0x0000e00001187983 */ /* 0x001ea80000300800 */
[----:B------:R-:W2:Y:S01]  /*45660*/  LDL.LU R25, [R1+0xe4] ;  /* 0x0000e40001197983 */ /* 0x000ea20000300800 */
[C---:B------:R-:W-:Y:S01]  /*45670*/  FMUL R12, R29.reuse, R22 ;  /* 0x000000161d0c7220 */ /* 0x040fe20000400000 */
[C---:B------:R-:W-:Y:S01]  /*45680*/  FMUL R13, R29.reuse, R21 ;  /* 0x000000151d0d7220 */ /* 0x040fe20000400000 */
[C---:B------:R-:W-:Y:S01]  /*45690*/  FMUL R14, R28.reuse, R17 ;  /* 0x000000111c0e7220 */ /* 0x040fe20000400000 */
[----:B------:R-:W-:Y:S01]  /*456a0*/  FMUL R15, R28, R16 ;  /* 0x000000101c0f7220 */ /* 0x000fe20000400000 */
[C---:B------:R-:W-:Y:S01]  /*456b0*/  FMUL R4, R29.reuse, R19 ;  /* 0x000000131d047220 */ /* 0x040fe20000400000 */
[----:B------:R-:W3:Y:S01]  /*456c0*/  LDL.LU R22, [R1+0x694] ;  /* 0x0006940001167983 */ /* 0x000ee20000300800 */
[----:B------:R-:W-:-:S03]  /*456d0*/  FMUL R5, R29, R18 ;  /* 0x000000121d057220 */ /* 0x000fc60000400000 */
[----:B------:R-:W3:Y:S04]  /*456e0*/  LDL.LU R19, [R1+0x688] ;  /* 0x0006880001137983 */ /* 0x000ee80000300800 */
[----:B------:R-:W3:Y:S04]  /*456f0*/  LDL.LU R18, [R1+0x68c] ;  /* 0x00068c0001127983 */ /* 0x000ee80000300800 */
[----:B------:R-:W3:Y:S04]  /*45700*/  LDL.LU R17, [R1+0x698] ;  /* 0x0006980001117983 */ /* 0x000ee80000300800 */
[----:B------:R-:W3:Y:S04]  /*45710*/  LDL.LU R16, [R1+0x69c] ;  /* 0x00069c0001107983 */ /* 0x000ee80000300800 */
[----:B------:R-:W3:Y:S01]  /*45720*/  LDL.LU R26, [R1+0x3be8] ;  /* 0x003be800011a7983 */ /* 0x000ee20000300800 */
[----:B----4-:R-:W-:Y:S01]  /*45730*/  FMUL R7, R28, R3 ;  /* 0x000000031c077220 */ /* 0x010fe20000400000 */
[----:B--2---:R-:W-:Y:S02]  /*45740*/  HMMA.16816.F32.BF16 R12, R8, R24, R12 ;  /* 0x00000018080c723c */ /* 0x004fe4000004180c */
[----:B------:R-:W2:-:S15]  /*45750*/  LDL.LU.64 R24, [R1+0x3be0] ;  /* 0x003be00001187983 */ /* 0x000e9e0000300a00 */
[----:B------:R-:W-:-:S06]  /*45760*/  NOP ;  /* 0x0000000000007918 */ /* 0x000fcc0000000000 */
[----:B------:R0:W-:Y:S04]  /*45770*/  STL.64 [R1+0x50], R12 ;  /* 0x0000500c01007387 */ /* 0x0001e80000100a00 */
[----:B------:R-:W-:Y:S04]  /*45780*/  STL [R1+0x58], R14 ;  /* 0x0000580e01007387 */ /* 0x000fe80000100800 */
[----:B0-----:R-:W4:Y:S04]  /*45790*/  LDL.LU R12, [R1+0xd0] ;  /* 0x0000d000010c7983 */ /* 0x001f280000300800 */
[----:B------:R-:W4:Y:S01]  /*457a0*/  LDL.LU R13, [R1+0xd4] ;  /* 0x0000d400010d7983 */ /* 0x000f220000300800 */
[----:B------:R-:W-:-:S05]  /*457b0*/  MOV R3, R15 ;  /* 0x0000000f00037202 */ /* 0x000fca0000000f00 */
[----:B------:R-:W-:Y:S04]  /*457c0*/  STL [R1+0x3aec], R3 ;  /* 0x003aec0301007387 */ /* 0x000fe80000100800 */
[----:B------:R-:W3:Y:S01]  /*457d0*/  LDL R23, [R1+0x460] ;  /* 0x0004600001177983 */ /* 0x000ee20000100800 */
[----:B------:R-:W-:Y:S01]  /*457e0*/  FMUL R6, R28, R20 ;  /* 0x000000141c067220 */ /* 0x000fe20000400000 */
[----:B------:R-:W-:-:S06]  /*457f0*/  MOV R21, R0 ;  /* 0x0000000000157202 */ /* 0x000fcc0000000f00 */
[----:B----4-:R-:W-:Y:S01]  /*45800*/  HMMA.16816.F32.BF16 R4, R8, R12, R4 ;  /* 0x0000000c0804723c */ /* 0x010fe20000041804 */
[----:B---3--:R-:W-:-:S15]  /*45810*/  STL [R1+0x3bc0], R23 ;  /* 0x003bc01701007387 */ /* 0x008fde0000100800 */
[----:B------:R-:W-:-:S07]  /*45820*/  NOP ;  /* 0x0000000000007918 */ /* 0x000fce0000000000 */
[----:B------:R2:W-:Y:S04]  /*45830*/  STL.64 [R1+0x40], R4 ;  /* 0x0000400401007387 */ /* 0x0005e80000100a00 */
[----:B------:R0:W-:Y:S04]  /*45840*/  STL.64 [R1+0x48], R6 ;  /* 0x0000480601007387 */ /* 0x0001e80000100a00 */
[----:B------:R-:W3:Y:S01]  /*45850*/  LDL.LU R20, [R1+0x80] ;  /* 0x0000800001147983 */ /* 0x000ee20000300800 */
[C---:B--2---:R-:W-:Y:S01]  /*45860*/  FMUL R4, R29.reuse, R24 ;  /* 0x000000181d047220 */ /* 0x044fe20000400000 */
[----:B------:R-:W-:-:S02]  /*45870*/  FMUL R5, R29, R22 ;  /* 0x000000161d057220 */ /* 0x000fc40000400000 */
[----:B------:R-:W2:Y:S01]  /*45880*/  LDL.LU R0, [R1+0x3bd8] ;  /* 0x003bd80001007983 */ /* 0x000ea20000300800 */
[C---:B0-----:R-:W-:Y:S01]  /*45890*/  FMUL R6, R28.reuse, R17 ;  /* 0x000000111c067220 */ /* 0x041fe20000400000 */
[----:B------:R-:W-:-:S05]  /*458a0*/  FMUL R7, R28, R16 ;  /* 0x000000101c077220 */ /* 0x000fca0000400000 */
[----:B------:R-:W-:Y:S04]  /*458b0*/  STL.64 [R1+0x3bd0], R6 ;  /* 0x003bd00601007387 */ /* 0x000fe80000100a00 */
[----:B------:R0:W-:Y:S04]  /*458c0*/  STL.64 [R1+0x3bc8], R4 ;  /* 0x003bc80401007387 */ /* 0x0001e80000100a00 */
[----:B0-----:R-:W4:Y:S04]  /*458d0*/  LDL.LU R4, [R1+0xc0] ;  /* 0x0000c00001047983 */ /* 0x001f280000300800 */
[----:B------:R-:W4:Y:S01]  /*458e0*/  LDL.LU R5, [R1+0xc4] ;  /* 0x0000c40001057983 */ /* 0x000f220000300800 */
[C---:B------:R-:W-:Y:S01]  /*458f0*/  FMUL R12, R29.reuse, R26 ;  /* 0x0000001a1d0c7220 */ /* 0x040fe20000400000 */
[----:B------:R-:W-:Y:S01]  /*45900*/  FMUL R13, R29, R25 ;  /* 0x000000191d0d7220 */ /* 0x000fe20000400000 */
[C---:B------:R-:W-:Y:S01]  /*45910*/  FMUL R14, R28.reuse, R19 ;  /* 0x000000131c0e7220 */ /* 0x040fe20000400000 */
[----:B------:R-:W-:Y:S01]  /*45920*/  FMUL R15, R28, R18 ;  /* 0x000000121c0f7220 */ /* 0x000fe20000400000 */
        /* <DEDUP_REMOVED lines=8> */
[----:B------:R-:W3:Y:S01]  /*459b0*/  LDL.LU.64 R6, [R1+0x3bd0] ;  /* 0x003bd00001067983 */ /* 0x000ee20000300a00 */
[----:B----4-:R-:W-:Y:S03]  /*459c0*/  HMMA.16816.F32.BF16 R12, R8, R4, R12 ;  /* 0x00000004080c723c */ /* 0x010fe6000004180c */
[----:B------:R-:W4:-:S15]  /*459d0*/  LDL.LU.64 R4, [R1+0x3bc8] ;  /* 0x003bc80001047983 */ /* 0x000f1e0000300a00 */
[----:B------:R-:W-:-:S05]  /*459e0*/  NOP ;  /* 0x0000000000007918 */ /* 0x000fca0000000000 */
[----:B------:R0:W-:Y:S04]  /*459f0*/  STL.64 [R1+0x30], R12 ;  /* 0x0000300c01007387 */ /* 0x0001e80000100a00 */
[----:B------:R-:W-:Y:S04]  /*45a00*/  STL [R1+0x38], R14 ;  /* 0x0000380e01007387 */ /* 0x000fe80000100800 */
[----:B0-----:R-:W4:Y:S01]  /*45a10*/  LDL.LU R12, [R1+0xb0] ;  /* 0x0000b000010c7983 */ /* 0x001f220000300800 */
[----:B--2---:R-:W-:Y:S02]  /*45a20*/  IMAD.MOV.U32 R13, RZ, RZ, R0 ;  /* 0x000000ffff0d7224 */ /* 0x004fe400078e0000 */
[C---:B---3--:R-:W-:Y:S01]  /*45a30*/  FMUL R24, R29.reuse, R24 ;  /* 0x000000181d187220 */ /* 0x048fe20000400000 */
[----:B------:R-:W-:Y:S01]  /*45a40*/  FMUL R25, R29, R25 ;  /* 0x000000191d197220 */ /* 0x000fe20000400000 */
[----:B------:R-:W-:Y:S01]  /*45a50*/  FMUL R27, R28, R19 ;  /* 0x000000131c1b7220 */ /* 0x000fe20000400000 */
[----:B------:R-:W-:-:S02]  /*45a60*/  MOV R3, R15 ;  /* 0x0000000f00037202 */ /* 0x000fc40000000f00 */
[----:B----4-:R-:W-:Y:S01]  /*45a70*/  HMMA.16816.F32.BF16 R4, R8, R12, R4 ;  /* 0x0000000c0804723c */ /* 0x010fe20000041804 */
[----:B------:R-:W2:Y:S04]  /*45a80*/  LDL.LU R12, [R1+0x6c0] ;  /* 0x0006c000010c7983 */ /* 0x000ea80000300800 */
[----:B------:R-:W3:-:S15]  /*45a90*/  LDL.LU R13, [R1+0x6c4] ;  /* 0x0006c400010d7983 */ /* 0x000ede0000300800 */
[----:B------:R-:W-:-:S03]  /*45aa0*/  NOP ;  /* 0x0000000000007918 */ /* 0x000fc60000000000 */
[----:B------:R0:W-:Y:S02]  /*45ab0*/  STL.64 [R1], R4 ;  /* 0x0000000401007387 */ /* 0x0001e40000100a00 */
[----:B0-----:R-:W-:Y:S01]  /*45ac0*/  FMUL R4, R29, R26 ;  /* 0x0000001a1d047220 */ /* 0x001fe20000400000 */
[----:B------:R-:W-:-:S07]  /*45ad0*/  FMUL R26, R28, R22 ;  /* 0x000000161c1a7220 */ /* 0x000fce0000400000 */
[----:B------:R-:W-:Y:S01]  /*45ae0*/  HMMA.16816.F32.BF16 R24, R8, R20, R24 ;  /* 0x000000140818723c */ /* 0x000fe20000041818 */
[----:B------:R-:W-:Y:S01]  /*45af0*/  STL.64 [R1+0x8], R6 ;  /* 0x0000080601007387 */ /* 0x000fe20000100a00 */
[----:B------:R-:W-:-:S03]  /*45b00*/  FMUL R5, R29, R23 ;  /* 0x000000171d057220 */ /* 0x000fc60000400000 */
[----:B------:R-:W4:Y:S04]  /*45b10*/  LDL.LU R16, [R1+0x6d0] ;  /* 0x0006d00001107983 */ /* 0x000f280000300800 */
[----:B------:R-:W2:Y:S04]  /*45b20*/  LDL.LU R15, [R1+0x6d4] ;  /* 0x0006d400010f7983 */ /* 0x000ea80000300800 */
[----:B------:R-:W4:Y:S04]  /*45b30*/  LDL.LU R14, [R1+0x6c8] ;  /* 0x0006c800010e7983 */ /* 0x000f280000300800 */
[----:B------:R-:W3:Y:S04]  /*45b40*/  LDL.LU R0, [R1+0x6cc] ;  /* 0x0006cc0001007983 */ /* 0x000ee80000300800 */
[----:B------:R-:W4:Y:S04]  /*45b50*/  LDL.LU R23, [R1+0x3bc0] ;  /* 0x003bc00001177983 */ /* 0x000f280000300800 */
[----:B------:R-:W-:Y:S04]  /*45b60*/  STL.64 [R1+0x39c0], R26 ;  /* 0x0039c01a01007387 */ /* 0x000fe80000100a00 */
[----:B------:R0:W-:Y:S04]  /*45b70*/  STL.64 [R1+0x39b8], R24 ;  /* 0x0039b81801007387 */ /* 0x0001e80000100a00 */
[----:B0-----:R-:W4:Y:S04]  /*45b80*/  LDL.LU R24, [R1+0xa0] ;  /* 0x0000a00001187983 */ /* 0x001f280000300800 */
[----:B------:R-:W4:Y:S01]  /*45b90*/  LDL.LU R25, [R1+0xa4] ;  /* 0x0000a40001197983 */ /* 0x000f220000300800 */
[C---:B------:R-:W-:Y:S01]  /*45ba0*/  FMUL R6, R28.reuse, R18 ;  /* 0x000000121c067220 */ /* 0x040fe20000400000 */
[----:B------:R-:W-:-:S02]  /*45bb0*/  FMUL R7, R28, R17 ;  /* 0x000000111c077220 */ /* 0x000fc40000400000 */
[----:B------:R-:W4:Y:S01]  /*45bc0*/  LDL.LU R18, [R1+0x6d8] ;  /* 0x0006d80001127983 */ /* 0x000f220000300800 */
[----:B--2---:R-:W-:Y:S01]  /*45bd0*/  FMUL R17, R29, R15 ;  /* 0x0000000f1d117220 */ /* 0x004fe20000400000 */
[----:B---3--:R-:W-:-:S03]  /*45be0*/  FMUL R15, R28, R0 ;  /* 0x000000001c0f7220 */ /* 0x008fc60000400000 */
[----:B----4-:R-:W-:Y:S07]  /*45bf0*/  HMMA.16816.F32.BF16 R4, R8, R24, R4 ;  /* 0x000000180804723c */ /* 0x010fee0000041804 */
[----:B------:R-:W-:-:S15]  /*45c00*/  LOP3.LUT R24, R23, 0x20, RZ, 0x3c, !PT ;  /* 0x0000002017187812 */ /* 0x000fde00078e3cff */
[----:B------:R-:W-:-:S01]  /*45c10*/  NOP ;  /* 0x0000000000007918 */ /* 0x000fc20000000000 */
[----:B------:R-:W-:Y:S04]  /*45c20*/  STL.64 [R1+0x20], R4 ;  /* 0x0000200401007387 */ /* 0x000fe80000100a00 */
[----:B------:R-:W-:Y:S04]  /*45c30*/  STL.64 [R1+0x28], R6 ;  /* 0x0000280601007387 */ /* 0x000fe80000100a00 */
[----:B------:R-:W-:Y:S04]  /*45c40*/  STL [R1+0x4a4], R24 ;  /* 0x0004a41801007387 */ /* 0x000fe80000100800 */
[----:B------:R-:W2:Y:S04]  /*45c50*/  LDL.LU R0, [R1+0x6dc] ;  /* 0x0006dc0001007983 */ /* 0x000ea80000300800 */
[----:B------:R-:W3:Y:S04]  /*45c60*/  LDL.LU R20, [R1+0x6e0] ;  /* 0x0006e00001147983 */ /* 0x000ee80000300800 */
[----:B------:R-:W3:Y:S04]  /*45c70*/  LDL.LU R21, [R1+0x6e4] ;  /* 0x0006e40001157983 */ /* 0x000ee80000300800 */
[----:B------:R-:W4:Y:S04]  /*45c80*/  LDL.LU R27, [R1+0x6f0] ;  /* 0x0006f000011b7983 */ /* 0x000f280000300800 */
[----:B------:R-:W4:Y:S04]  /*45c90*/  LDL.LU R26, [R1+0x6f4] ;  /* 0x0006f400011a7983 */ /* 0x000f280000300800 */
[----:B------:R-:W2:Y:S04]  /*45ca0*/  LDL.LU R22, [R1+0x6e8] ;  /* 0x0006e80001167983 */ /* 0x000ea80000300800 */
[----:B------:R-:W2:Y:S04]  /*45cb0*/  LDL.LU R23, [R1+0x6ec] ;  /* 0x0006ec0001177983 */ /* 0x000ea80000300800 */
[----:B------:R-:W0:Y:S04]  /*45cc0*/  LDSM.16.M88.4 R4, [R24+UR6+0x28000] ;  /* 0x028000061804783b */ /* 0x000e280008000200 */
[----:B--2---:R-:W-:Y:S04]  /*45cd0*/  STL.64 [R1+0x3bb8], R22 ;  /* 0x003bb81601007387 */ /* 0x004fe80000100a00 */
[----:B---3--:R1:W-:Y:S04]  /*45ce0*/  STL.64 [R1+0x3bb0], R20 ;  /* 0x003bb01401007387 */ /* 0x0083e80000100a00 */
[----:B-1----:R-:W2:Y:S04]  /*45cf0*/  LDL.LU R20, [R1+0x90] ;  /* 0x0000900001147983 */ /* 0x002ea80000300800 */
[----:B------:R-:W2:Y:S04]  /*45d00*/  LDL.LU R21, [R1+0x94] ;  /* 0x0000940001157983 */ /* 0x000ea80000300800 */
[----:B------:R-:W3:Y:S04]  /*45d10*/  LDL.LU R25, [R1+0x6f8] ;  /* 0x0006f80001197983 */ /* 0x000ee80000300800 */
[----:B0-----:R-:W-:Y:S04]  /*45d20*/  STL.64 [R1+0x3b90], R6 ;  /* 0x003b900601007387 */ /* 0x001fe80000100a00 */
[----:B------:R0:W-:Y:S04]  /*45d30*/  STL.64 [R1+0x3b88], R4 ;  /* 0x003b880401007387 */ /* 0x0001e80000100a00 */
[----:B0-----:R-:W4:Y:S01]  /*45d40*/  LDL.LU R4, [R1+0x160] ;  /* 0x0001600001047983 */ /* 0x001f220000300800 */
[C---:B------:R-:W-:Y:S01]  /*45d50*/  FMUL R12, R29.reuse, R12 ;  /* 0x0000000c1d0c7220 */ /* 0x040fe20000400000 */
[C---:B------:R-:W-:Y:S01]  /*45d60*/  FMUL R13, R29.reuse, R13 ;  /* 0x0000000d1d0d7220 */ /* 0x040fe20000400000 */
[C---:B------:R-:W-:Y:S01]  /*45d70*/  FMUL R14, R28.reuse, R14 ;  /* 0x0000000e1c0e7220 */ /* 0x040fe20000400000 */
[----:B------:R-:W-:Y:S01]  /*45d80*/  FMUL R16, R29, R16 ;  /* 0x000000101d107220 */ /* 0x000fe20000400000 */
[C---:B------:R-:W-:Y:S01]  /*45d90*/  FMUL R18, R28.reuse, R18 ;  /* 0x000000121c127220 */ /* 0x040fe20000400000 */
[----:B------:R-:W-:Y:S01]  /*45da0*/  MOV R5, R2 ;  /* 0x0000000200057202 */ /* 0x000fe20000000f00 */
[----:B------:R-:W-:Y:S01]  /*45db0*/  FMUL R19, R28, R0 ;  /* 0x000000001c137220 */ /* 0x000fe20000400000 */
[----:B------:R-:W3:Y:S02]  /*45dc0*/  LDL.LU.64 R22, [R1+0x3bb8] ;  /* 0x003bb80001167983 */ /* 0x000ee40000300a00 */
[C---:B--2---:R-:W-:Y:S02]  /*45dd0*/  HMMA.16816.F32.BF16 R12, R8.reuse, R20, R12 ;  /* 0x00000014080c723c */ /* 0x044fe4000004180c */
[----:B------:R-:W2:Y:S04]  /*45de0*/  LDL.LU.64 R20, [R1+0x3bb0] ;  /* 0x003bb00001147983 */ /* 0x000ea80000300a00 */
[----:B----4-:R-:W-:-:S15]  /*45df0*/  HMMA.16816.F32.BF16 R4, R8, R4, R16 ;  /* 0x000000040804723c */ /* 0x010fde0000041810 */
[----:B------:R-:W-:-:S02]  /*45e00*/  NOP ;  /* 0x0000000000007918 */ /* 0x000fc40000000000 */
[----:B------:R-:W-:Y:S04]  /*45e10*/  STL.64 [R1+0x10], R12 ;  /* 0x0000100c01007387 */ /* 0x000fe80000100a00 */
[----:B------:R-:W-:Y:S01]  /*45e20*/  STL.64 [R1+0x18], R14 ;  /* 0x0000180e01007387 */ /* 0x000fe20000100a00 */
[C---:B------:R-:W-:Y:S01]  /*45e30*/  FMUL R17, R29.reuse, R26 ;  /* 0x0000001a1d117220 */ /* 0x040fe20000400000 */
[----:B------:R-:W-:Y:S01]  /*45e40*/  FMUL R16, R29, R27 ;  /* 0x0000001b1d107220 */ /* 0x000fe20000400000 */
[----:B---3--:R-:W-:Y:S01]  /*45e50*/  FMUL R18, R28, R25 ;  /* 0x000000191c127220 */ /* 0x008fe20000400000 */
[----:B------:R-:W0:Y:S04]  /*45e60*/  LDSM.16.M88.4 R12, [R24+UR6+0x29000] ;  /* 0x02900006180c783b */ /* 0x000e280008000200 */
[----:B------:R1:W-:Y:S04]  /*45e70*/  STL.64 [R1+0x170], R4 ;  /* 0x0001700401007387 */ /* 0x0003e80000100a00 */
[----:B-1----:R-:W3:Y:S04]  /*45e80*/  LDL.LU R4, [R1+0x1c0] ;  /* 0x0001c00001047983 */ /* 0x002ee80000300800 */
[----:B------:R-:W3:Y:S04]  /*45e90*/  LDL.LU R5, [R1+0x1c4] ;  /* 0x0001c40001057983 */ /* 0x000ee80000300800 */
[----:B------:R-:W4:Y:S04]  /*45ea0*/  LDL.LU R26, [R1+0xb8] ;  /* 0x0000b800011a7983 */ /* 0x000f280000300800 */
[----:B------:R-:W4:Y:S01]  /*45eb0*/  LDL.LU R27, [R1+0xbc] ;  /* 0x0000bc00011b7983 */ /* 0x000f220000300800 */
[----:B------:R-:W-:-:S02]  /*45ec0*/  MOV R0, R7 ;  /* 0x0000000700007202 */ /* 0x000fc40000000f00 */
[----:B------:R-:W-:Y:S01]  /*45ed0*/  MOV R2, R6 ;  /* 0x0000000600027202 */ /* 0x000fe20000000f00 */
[----:B----4-:R-:W-:Y:S04]  /*45ee0*/  STL.64 [R1+0x3b78], R26 ;  /* 0x003b781a01007387 */ /* 0x010fe80000100a00 */
[----:B------:R-:W4:Y:S04]  /*45ef0*/  LDL.LU R19, [R1+0x6fc] ;  /* 0x0006fc0001137983 */ /* 0x000f280000300800 */
[----:B------:R-:W4:Y:S04]  /*45f00*/  LDL.LU R25, [R1+0x708] ;  /* 0x0007080001197983 */ /* 0x000f280000300800 */
[----:B------:R-:W4:Y:S04]  /*45f10*/  LDL.LU R24, [R1+0x70c] ;  /* 0x00070c0001187983 */ /* 0x000f280000300800 */
[----:B------:R-:W2:Y:S04]  /*45f20*/  LDL.LU R7, [R1+0x718] ;  /* 0x0007180001077983 */ /* 0x000ea80000300800 */
[----:B------:R-:W2:Y:S04]  /*45f30*/  LDL.LU R6, [R1+0x71c] ;  /* 0x00071c0001067983 */ /* 0x000ea80000300800 */
[----:B--2---:R-:W-:Y:S04]  /*45f40*/  STL.64 [R1+0x3ba0], R6 ;  /* 0x003ba00601007387 */ /* 0x004fe80000100a00 */
[----:B---3--:R1:W-:Y:S04]  /*45f50*/  STL.64 [R1+0x3b98], R4 ;  /* 0x003b980401007387 */ /* 0x0083e80000100a00 */
[----:B-1----:R-:W2:Y:S04]  /*45f60*/  LDL.LU R4, [R1+0x190] ;  /* 0x0001900001047983 */ /* 0x002ea80000300800 */
[----:B------:R-:W2:Y:S04]  /*45f70*/  LDL.LU R5, [R1+0x194] ;  /* 0x0001940001057983 */ /* 0x000ea80000300800 */
[----:B--2---:R1:W-:Y:S04]  /*45f80*/  STL.64 [R1+0x3ba8], R4 ;  /* 0x003ba80401007387 */ /* 0x0043e80000100a00 */
[----:B-1----:R-:W2:Y:S04]  /*45f90*/  LDL.LU R4, [R1+0x1b0] ;  /* 0x0001b00001047983 */ /* 0x002ea80000300800 */
[----:B------:R-:W2:Y:S04]  /*45fa0*/  LDL.LU R5, [R1+0x1b4] ;  /* 0x0001b40001057983 */ /* 0x000ea80000300800 */
[----:B------:R-:W3:Y:S01]  /*45fb0*/  LDL.LU.64 R26, [R1+0xf8] ;  /* 0x0000f800011a7983 */ /* 0x000ee20000300a00 */
[C---:B------:R-:W-:Y:S01]  /*45fc0*/  FMUL R20, R29.reuse, R20 ;  /* 0x000000141d147220 */ /* 0x040fe20000400000 */
[----:B------:R-:W-:Y:S01]  /*45fd0*/  FMUL R21, R29, R21 ;  /* 0x000000151d157220 */ /* 0x000fe20000400000 */
[C---:B------:R-:W-:Y:S01]  /*45fe0*/  FMUL R22, R28.reuse, R22 ;  /* 0x000000161c167220 */ /* 0x040fe20000400000 */
[C---:B------:R-:W-:Y:S01]  /*45ff0*/  FMUL R23, R28.reuse, R23 ;  /* 0x000000171c177220 */ /* 0x040fe20000400000 */
[----:B---3--:R1:W-:Y:S06]  /*46000*/  STL.64 [R1+0x3b80], R26 ;  /* 0x003b801a01007387 */ /* 0x0083ec0000100a00 */
[----:B--2---:R-:W-:Y:S01]  /*46010*/  HMMA.16816.F32.BF16 R20, R8, R4, R20 ;  /* 0x000000040814723c */ /* 0x004fe20000041814 */
[----:B-1----:R-:W2:Y:S04]  /*46020*/  LDL.LU.64 R26, [R1+0x118] ;  /* 0x00011800011a7983 */ /* 0x002ea80000300a00 */
[----:B0-----:R-:W-:Y:S04]  /*46030*/  STL.64 [R1+0x3a80], R14 ;  /* 0x003a800e01007387 */ /* 0x001fe80000100a00 */
[----:B------:R0:W-:Y:S04]  /*46040*/  STL.64 [R1+0x3a78], R12 ;  /* 0x003a780c01007387 */ /* 0x0001e80000100a00 */
[----:B0-----:R-:W3:Y:S04]  /*46050*/  LDL.LU R12, [R1+0x1d0] ;  /* 0x0001d000010c7983 */ /* 0x001ee80000300800 */
[----:B------:R-:W3:Y:S04]  /*46060*/  LDL.LU R13, [R1+0x1d4] ;  /* 0x0001d400010d7983 */ /* 0x000ee80000300800 */
[----:B------:R-:W2:Y:S04]  /*46070*/  LDL R14, [R1+0x1d8] ;  /* 0x0001d800010e7983 */ /* 0x000ea80000100800 */
[----:B------:R-:W2:Y:S04]  /*46080*/  LDL R15, [R1+0x1dc] ;  /* 0x0001dc00010f7983 */ /* 0x000ea80000100800 */
[----:B------:R-:W3:Y:S04]  /*46090*/  LDL.LU.64 R4, [R1+0x3ba8] ;  /* 0x003ba80001047983 */ /* 0x000ee80000300a00 */
[----:B------:R0:W-:Y:S04]  /*460a0*/  STL.64 [R1+0x3e0], R20 ;  /* 0x0003e01401007387 */ /* 0x0001e80000100a00 */
[----:B------:R1:W-:Y:S01]  /*460b0*/  STL.64 [R1+0x3e8], R22 ;  /* 0x0003e81601007387 */ /* 0x0003e20000100a00 */
[----:B----4-:R-:W-:-:S03]  /*460c0*/  FMUL R19, R28, R19 ;  /* 0x000000131c137220 */ /* 0x010fc60000400000 */
[----:B0-----:R-:W4:Y:S04]  /*460d0*/  LDL.LU R20, [R1+0x700] ;  /* 0x0007000001147983 */ /* 0x001f280000300800 */
[----:B------:R-:W2:Y:S04]  /*460e0*/  LDL.LU R21, [R1+0x704] ;  /* 0x0007040001157983 */ /* 0x000ea80000300800 */
[----:B-1----:R-:W2:Y:S04]  /*460f0*/  LDL.LU R22, [R1+0x710] ;  /* 0x0007100001167983 */ /* 0x002ea80000300800 */
[----:B------:R-:W2:Y:S04]  /*46100*/  LDL.LU R23, [R1+0x714] ;  /* 0x0007140001177983 */ /* 0x000ea80000300800 */
[----:B------:R-:W2:Y:S01]  /*46110*/  LDL.LU.64 R6, [R1+0x3ba0] ;  /* 0x003ba00001067983 */ /* 0x000ea20000300a00 */
[----:B---3--:R-:W-:Y:S03]  /*46120*/  HMMA.16816.F32.BF16 R16, R8, R4, R16 ;  /* 0x000000040810723c */ /* 0x008fe60000041810 */
[----:B------:R-:W3:Y:S01]  /*46130*/  LDL.LU.64 R4, [R1+0x3b98] ;  /* 0x003b980001047983 */ /* 0x000ee20000300a00 */
[C---:B----4-:R-:W-:Y:S01]  /*46140*/  FMUL R20, R29.reuse, R20 ;  /* 0x000000141d147220 */ /* 0x050fe20000400000 */
[----:B--2---:R-:W-:-:S15]  /*46150*/  FMUL R21, R29, R21 ;  /* 0x000000151d157220 */ /* 0x004fde0000400000 */
[----:B------:R-:W-:-:S03]  /*46160*/  NOP ;  /* 0x0000000000007918 */ /* 0x000fc60000000000 */
[----:B------:R0:W-:Y:S04]  /*46170*/  STL.64 [R1+0x3d0], R16 ;  /* 0x0003d01001007387 */ /* 0x0001e80000100a00 */
[----:B------:R1:W-:Y:S01]  /*46180*/  STL.64 [R1+0x3d8], R18 ;  /* 0x0003d81201007387 */ /* 0x0003e20000100a00 */
[C---:B0-----:R-:W-:Y:S01]  /*46190*/  FMUL R16, R29.reuse, R22 ;  /* 0x000000161d107220 */ /* 0x041fe20000400000 */
[----:B------:R-:W-:Y:S01]  /*461a0*/  FMUL R17, R29, R23 ;  /* 0x000000171d117220 */ /* 0x000fe20000400000 */
[C---:B------:R-:W-:Y:S01]  /*461b0*/  FMUL R22, R28.reuse, R25 ;  /* 0x000000191c167220 */ /* 0x040fe20000400000 */
[C---:B------:R-:W-:Y:S01]  /*461c0*/  FMUL R23, R28.reuse, R24 ;  /* 0x000000181c177220 */ /* 0x040fe20000400000 */
[C---:B-1----:R-:W-:Y:S01]  /*461d0*/  FMUL R18, R28.reuse, R7 ;  /* 0x000000071c127220 */ /* 0x042fe20000400000 */
[----:B------:R-:W-:-:S07]  /*461e0*/  FMUL R19, R28, R6 ;  /* 0x000000061c137220 */ /* 0x000fce0000400000 */
[C---:B------:R-:W-:Y:S01]  /*461f0*/  HMMA.16816.F32.BF16 R16, R8.reuse, R12, R16 ;  /* 0x0000000c0810723c */ /* 0x040fe20000041810 */
[----:B------:R-:W-:Y:S04]  /*46200*/  STL [R1+0x2bd0], R29 ;  /* 0x002bd01d01007387 */ /* 0x000fe80000100800 */
[----:B------:R-:W-:Y:S04]  /*46210*/  STL [R1+0x2bd4], R28 ;  /* 0x002bd41c01007387 */ /* 0x000fe80000100800 */
[----:B------:R-:W2:Y:S01]  /*46220*/  LDL.LU.64 R6, [R1+0x3b90] ;  /* 0x003b900001067983 */ /* 0x000ea20000300a00 */
[----:B---3--:R-:W-:Y:S03]  /*46230*/  HMMA.16816.F32.BF16 R20, R8, R4, R20 ;  /* 0x000000040814723c */ /* 0x008fe60000041814 */
[----:B------:R-:W2:-:S15]  /*46240*/  LDL.LU.64 R4, [R1+0x3b88] ;  /* 0x003b880001047983 */ /* 0x000e9e0000300a00 */
[----:B------:R-:W-:-:S05]  /*46250*/  NOP ;  /* 0x0000000000007918 */ /* 0x000fca0000000000 */
[----:B------:R0:W-:Y:S04]  /*46260*/  STL.64 [R1+0x3c0], R20 ;  /* 0x0003c01401007387 */ /* 0x0001e80000100a00 */
[----:B------:R1:W-:Y:S04]  /*46270*/  STL.64 [R1+0x3c8], R22 ;  /* 0x0003c81601007387 */ /* 0x0003e80000100a00 */
[----:B0-----:R-:W3:Y:S04]  /*46280*/  LDL.LU R20, [R1+0x280] ;  /* 0x0002800001147983 */ /* 0x001ee80000300800 */
[----:B------:R-:W3:Y:S04]  /*46290*/  LDL.LU R21, [R1+0x284] ;  /* 0x0002840001157983 */ /* 0x000ee80000300800 */
[----:B-1----:R-:W3:Y:S04]  /*462a0*/  LDL.LU R22, [R1+0x288] ;  /* 0x0002880001167983 */ /* 0x002ee80000300800 */
[----:B------:R-:W3:Y:S04]  /*462b0*/  LDL.LU R23, [R1+0x28c] ;  /* 0x00028c0001177983 */ /* 0x000ee80000300800 */
[----:B------:R-:W2:Y:S04]  /*462c0*/  LDL.LU R8, [R1+0x2a0] ;  /* 0x0002a00001087983 */ /* 0x000ea80000300800 */
[----:B------:R0:W-:Y:S04]  /*462d0*/  STL.64 [R1+0x2f0], R16 ;  /* 0x0002f01001007387 */ /* 0x0001e80000100a00 */
[----:B------:R1:W-:Y:S04]  /*462e0*/  STL.64 [R1+0x2f8], R18 ;  /* 0x0002f81201007387 */ /* 0x0003e80000100a00 */
[----:B------:R-:W2:Y:S04]  /*462f0*/  LDL.LU R9, [R1+0x2a4] ;  /* 0x0002a40001097983 */ /* 0x000ea80000300800 */
[----:B------:R-:W2:Y:S04]  /*46300*/  LDL.LU R10, [R1+0x2a8] ;  /* 0x0002a800010a7983 */ /* 0x000ea80000300800 */
[----:B------:R-:W2:Y:S04]  /*46310*/  LDL.LU R11, [R1+0x2ac] ;  /* 0x0002ac00010b7983 */ /* 0x000ea80000300800 */
[----:B0-----:R-:W4:Y:S04]  /*46320*/  LDL.LU R16, [R1+0x290] ;  /* 0x0002900001107983 */ /* 0x001f280000300800 */
[----:B------:R-:W4:Y:S04]  /*46330*/  LDL.LU R17, [R1+0x294] ;  /* 0x0002940001117983 */ /* 0x000f280000300800 */
[----:B-1----:R-:W4:Y:S04]  /*46340*/  LDL.LU R18, [R1+0x298] ;  /* 0x0002980001127983 */ /* 0x002f280000300800 */
[----:B------:R-:W4:Y:S04]  /*46350*/  LDL.LU R19, [R1+0x29c] ;  /* 0x00029c0001137983 */ /* 0x000f280000300800 */
[----:B------:R0:W-:Y:S04]  /*46360*/  STL.64 [R1+0x3a90], R14 ;  /* 0x003a900e01007387 */ /* 0x0001e80000100a00 */
[----:B0-----:R-:W2:Y:S02]  /*46370*/  LDL.LU.64 R14, [R1+0x128] ;  /* 0x00012800010e7983 */ /* 0x001ea40000300a00 */
[C---:B--2---:R-:W-:Y:S06]  /*46380*/  HMMA.16816.F32.BF16 R8, R4.reuse, R14, R8 ;  /* 0x0000000e0408723c */ /* 0x044fec0000041808 */
[----:B----4-:R-:W-:-:S15]  /*46390*/  HMMA.16816.F32.BF16 R16, R4, R26, R16 ;  /* 0x0000001a0410723c */ /* 0x010fde0000041810 */
[----:B------:R-:W-:-:S02]  /*463a0*/  NOP ;  /* 0x0000000000007918 */ /* 0x000fc40000000000 */
[----:B------:R-:W-:Y:S04]  /*463b0*/  STL.64 [R1+0x2e0], R8 ;  /* 0x0002e00801007387 */ /* 0x000fe80000100a00 */
[----:B------:R0:W-:Y:S02]  /*463c0*/  STL.64 [R1+0x2e8], R10 ;  /* 0x0002e80a01007387 */ /* 0x0001e40000100a00 */
[----:B0-----:R-:W-:Y:S01]  /*463d0*/  MOV R11, R14 ;  /* 0x0000000e000b7202 */ /* 0x001fe20000000f00 */
[----:B------:R-:W-:Y:S01]  /*463e0*/  IMAD.MOV.U32 R10, RZ, RZ, R15 ;  /* 0x000000ffff0a7224 */ /* 0x000fe200078e000f */
[----:B------:R-:W-:Y:S02]  /*463f0*/  MOV R15, R26 ;  /* 0x0000001a000f7202 */ /* 0x000fe40000000f00 */
[----:B------:R-:W-:-:S02]  /*46400*/  MOV R14, R27 ;  /* 0x0000001b000e7202 */ /* 0x000fc40000000f00 */
[----:B------:R0:W-:Y:S04]  /*46410*/  STL.64 [R1+0x3b28], R10 ;  /* 0x003b280a01007387 */ /* 0x0001e80000100a00 */
[----:B------:R-:W2:Y:S04]  /*46420*/  LDL.LU R8, [R1+0x270] ;  /* 0x0002700001087983 */ /* 0x000ea80000300800 */
[----:B------:R-:W2:Y:S04]  /*46430*/  LDL.LU R9, [R1+0x274] ;  /* 0x0002740001097983 */ /* 0x000ea80000300800 */
[----:B0-----:R-:W2:Y:S04]  /*46440*/  LDL.LU R10, [R1+0x278] ;  /* 0x00027800010a7983 */ /* 0x001ea80000300800 */
[----:B------:R-:W2:Y:S04]  /*46450*/  LDL.LU R11, [R1+0x27c] ;  /* 0x00027c00010b7983 */ /* 0x000ea80000300800 */
[----:B------:R-:W2:Y:S04]  /*46460*/  LDL.LU.64 R26, [R1+0x3b80] ;  /* 0x003b8000011a7983 */ /* 0x000ea80000300a00 */
[----:B------:R0:W-:Y:S04]  /*46470*/  STL.64 [R1+0x3b10], R14 ;  /* 0x003b100e01007387 */ /* 0x0001e80000100a00 */
[----:B0-----:R-:W3:Y:S04]  /*46480*/  LDL.LU.64 R14, [R1+0x108] ;  /* 0x00010800010e7983 */ /* 0x001ee80000300a00 */
[----:B------:R-:W-:Y:S04]  /*46490*/  STL.64 [R1+0x3920], R18 ;  /* 0x0039201201007387 */ /* 0x000fe80000100a00 */
[----:B------:R3:W-:Y:S01]  /*464a0*/  STL.64 [R1+0x3918], R16 ;  /* 0x0039181001007387 */ /* 0x0007e20000100a00 */
[C---:B--2---:R-:W-:Y:S06]  /*464b0*/  HMMA.16816.F32.BF16 R8, R4.reuse, R26, R8 ;  /* 0x0000001a0408723c */ /* 0x044fec0000041808 */
[----:B---3--:R-:W-:Y:S07]  /*464c0*/  HMMA.16816.F32.BF16 R16, R4, R14, R20 ;  /* 0x0000000e0410723c */ /* 0x008fee0000041814 */
[----:B------:R-:W-:-:S02]  /*464d0*/  MOV R21, R14 ;  /* 0x0000000e00157202 */ /* 0x000fc40000000f00 */
[----:B------:R-:W-:-:S14]  /*464e0*/  MOV R20, R15 ;  /* 0x0000000f00147202 */ /* 0x000fdc0000000f00 */
[----:B------:R0:W-:Y:S04]  /*464f0*/  STL.64 [R1+0x3b0], R16 ;  /* 0x0003b01001007387 */ /* 0x0001e80000100a00 */
[----:B------:R1:W-:Y:S04]  /*46500*/  STL.64 [R1+0x3b8], R18 ;  /* 0x0003b81201007387 */ /* 0x0003e80000100a00 */
[----:B------:R-:W-:Y:S04]  /*46510*/  STL.64 [R1+0x3a0], R8 ;  /* 0x0003a00801007387 */ /* 0x000fe80000100a00 */
[----:B------:R-:W-:Y:S04]  /*46520*/  STL.64 [R1+0x3a8], R10 ;  /* 0x0003a80a01007387 */ /* 0x000fe80000100a00 */
[----:B------:R-:W2:Y:S04]  /*46530*/  LDL.LU R12, [R1+0x210] ;  /* 0x00021000010c7983 */ /* 0x000ea80000300800 */
[----:B------:R-:W2:Y:S04]  /*46540*/  LDL.LU R13, [R1+0x214] ;  /* 0x00021400010d7983 */ /* 0x000ea80000300800 */
[----:B------:R-:W3:Y:S04]  /*46550*/  LDL.LU R14, [R1+0x218] ;  /* 0x00021800010e7983 */ /* 0x000ee80000300800 */
[----:B------:R-:W3:Y:S04]  /*46560*/  LDL.LU R15, [R1+0x21c] ;  /* 0x00021c00010f7983 */ /* 0x000ee80000300800 */
[----:B0-----:R-:W4:Y:S04]  /*46570*/  LDL.LU R16, [R1+0x250] ;  /* 0x0002500001107983 */ /* 0x001f280000300800 */
[----:B------:R-:W4:Y:S04]  /*46580*/  LDL.LU R17, [R1+0x254] ;  /* 0x0002540001117983 */ /* 0x000f280000300800 */
[----:B-1----:R-:W2:Y:S04]  /*46590*/  LDL.LU R18, [R1+0x258] ;  /* 0x0002580001127983 */ /* 0x002ea80000300800 */
[----:B------:R-:W2:Y:S01]  /*465a0*/  LDL.LU R19, [R1+0x25c] ;  /* 0x00025c0001137983 */ /* 0x000ea20000300800 */
[----:B------:R-:W-:Y:S01]  /*465b0*/  IMAD.MOV.U32 R23, RZ, RZ, R26 ;  /* 0x000000ffff177224 */ /* 0x000fe200078e001a */
[----:B------:R-:W-:-:S02]  /*465c0*/  MOV R22, R27 ;  /* 0x0000001b00167202 */ /* 0x000fc40000000f00 */
[----:B------:R-:W3:Y:S04]  /*465d0*/  LDL.LU R24, [R1+0x260] ;  /* 0x0002600001187983 */ /* 0x000ee80000300800 */
[----:B------:R-:W3:Y:S04]  /*465e0*/  LDL.LU R25, [R1+0x264] ;  /* 0x0002640001197983 */ /* 0x000ee80000300800 */
[----:B------:R-:W3:Y:S04]  /*465f0*/  LDL.LU R26, [R1+0x268] ;  /* 0x00026800011a7983 */ /* 0x000ee80000300800 */
[----:B------:R-:W3:Y:S04]  /*46600*/  LDL.LU R27, [R1+0x26c] ;  /* 0x00026c00011b7983 */ /* 0x000ee80000300800 */
[----:B--2---:R0:W-:Y:S04]  /*46610*/  STL.64 [R1+0x3b70], R18 ;  /* 0x003b701201007387 */ /* 0x0041e80000100a00 */
[----:B----4-:R-:W-:Y:S04]  /*46620*/  STL.64 [R1+0x3b68], R16 ;  /* 0x003b681001007387 */ /* 0x010fe80000100a00 */
[----:B0-----:R-:W2:Y:S04]  /*46630*/  LDL.LU.64 R18, [R1+0xe8] ;  /* 0x0000e80001127983 */ /* 0x001ea80000300a00 */
[----:B------:R-:W4:Y:S04]  /*46640*/  LDL.LU R8, [R1+0x220] ;  /* 0x0002200001087983 */ /* 0x000f280000300800 */
[----:B------:R-:W4:Y:S04]  /*46650*/  LDL.LU R9, [R1+0x224] ;  /* 0x0002240001097983 */ /* 0x000f280000300800 */
[----:B------:R-:W3:Y:S04]  /*46660*/  LDL.LU R10, [R1+0x228] ;  /* 0x00022800010a7983 */ /* 0x000ee80000300800 */
[----:B------:R-:W3:Y:S04]  /*46670*/  LDL.LU R11, [R1+0x22c] ;  /* 0x00022c00010b7983 */ /* 0x000ee80000300800 */
[----:B---3--:R-:W-:Y:S04]  /*46680*/  STL.64 [R1+0x3b38], R10 ;  /* 0x003b380a01007387 */ /* 0x008fe80000100a00 */
[----:B----4-:R0:W-:Y:S04]  /*46690*/  STL.64 [R1+0x3b30], R8 ;  /* 0x003b300801007387 */ /* 0x0101e80000100a00 */
[----:B0-----:R-:W3:Y:S04]  /*466a0*/  LDL.LU R8, [R1+0x230] ;  /* 0x0002300001087983 */ /* 0x001ee80000300800 */
[----:B------:R-:W3:Y:S04]  /*466b0*/  LDL.LU R9, [R1+0x234] ;  /* 0x0002340001097983 */ /* 0x000ee80000300800 */
[----:B------:R-:W4:Y:S04]  /*466c0*/  LDL.LU R10, [R1+0x238] ;  /* 0x00023800010a7983 */ /* 0x000f280000300800 */
[----:B------:R-:W4:Y:S04]  /*466d0*/  LDL.LU R11, [R1+0x23c] ;  /* 0x00023c00010b7983 */ /* 0x000f280000300800 */
[----:B----4-:R-:W-:Y:S04]  /*466e0*/  STL.64 [R1+0x3b48], R10 ;  /* 0x003b480a01007387 */ /* 0x010fe80000100a00 */
[----:B---3--:R0:W-:Y:S04]  /*466f0*/  STL.64 [R1+0x3b40], R8 ;  /* 0x003b400801007387 */ /* 0x0081e80000100a00 */
[----:B0-----:R-:W3:Y:S04]  /*46700*/  LDL.LU R8, [R1+0x240] ;  /* 0x0002400001087983 */ /* 0x001ee80000300800 */
[----:B------:R-:W3:Y:S04]  /*46710*/  LDL.LU R9, [R1+0x244] ;  /* 0x0002440001097983 */ /* 0x000ee80000300800 */
[----:B------:R-:W4:Y:S04]  /*46720*/  LDL.LU R10, [R1+0x248] ;  /* 0x00024800010a7983 */ /* 0x000f280000300800 */
[----:B------:R-:W4:Y:S04]  /*46730*/  LDL.LU R11, [R1+0x24c] ;  /* 0x00024c00010b7983 */ /* 0x000f280000300800 */
[----:B----4-:R0:W-:Y:S04]  /*46740*/  STL.64 [R1+0x3b60], R10 ;  /* 0x003b600a01007387 */ /* 0x0101e80000100a00 */
[----:B---3--:R-:W-:Y:S04]  /*46750*/  STL.64 [R1+0x3b58], R8 ;  /* 0x003b580801007387 */ /* 0x008fe80000100a00 */
[----:B0-----:R-:W3:Y:S04]  /*46760*/  LDL.LU.64 R10, [R1+0xd8] ;  /* 0x0000d800010a7983 */ /* 0x001ee80000300a00 */
[----:B------:R0:W-:Y:S04]  /*46770*/  STL.64 [R1+0x3b20], R14 ;  /* 0x003b200e01007387 */ /* 0x0001e80000100a00 */
[----:B------:R-:W-:Y:S04]  /*46780*/  STL.64 [R1+0x3b18], R12 ;  /* 0x003b180c01007387 */ /* 0x000fe80000100a00 */
[----:B0-----:R-:W4:Y:S04]  /*46790*/  LDL.LU.64 R14, [R1+0x88] ;  /* 0x00008800010e7983 */ /* 0x001f280000300a00 */
[----:B------:R0:W-:Y:S04]  /*467a0*/  STL.64 [R1+0x3af8], R22 ;  /* 0x003af81601007387 */ /* 0x0001e80000100a00 */
[----:B------:R-:W-:Y:S04]  /*467b0*/  STL.64 [R1+0x3af0], R20 ;  /* 0x003af01401007387 */ /* 0x000fe80000100a00 */
[----:B0-----:R-:W3:Y:S01]  /*467c0*/  LDL.LU.64 R22, [R1+0x98] ;  /* 0x0000980001167983 */ /* 0x001ee20000300a00 */
[----:B--2---:R-:W-:Y:S03]  /*467d0*/  HMMA.16816.F32.BF16 R24, R4, R18, R24 ;  /* 0x000000120418723c */ /* 0x004fe60000041818 */
[----:B---3--:R0:W-:Y:S04]  /*467e0*/  STL.64 [R1+0x3b08], R22 ;  /* 0x003b081601007387 */ /* 0x0081e80000100a00 */
[----:B0-----:R-:W2:Y:S04]  /*467f0*/  LDL.LU.64 R22, [R1+0xa8] ;  /* 0x0000a80001167983 */ /* 0x001ea80000300a00 */
[----:B--2---:R0:W-:Y:S04]  /*46800*/  STL.64 [R1+0x3b50], R22 ;  /* 0x003b501601007387 */ /* 0x0041e80000100a00 */
[----:B0-----:R-:W2:Y:S08]  /*46810*/  LDL.LU.64 R22, [R1+0xc8] ;  /* 0x0000c80001167983 */ /* 0x001eb00000300a00 */
[----:B------:R0:W-:Y:S04]  /*46820*/  STL.64 [R1+0x390], R24 ;  /* 0x0003901801007387 */ /* 0x0001e80000100a00 */
[----:B------:R1:W-:Y:S01]  /*46830*/  STL.64 [R1+0x398], R26 ;  /* 0x0003981a01007387 */ /* 0x0003e20000100a00 */
[----:B0-----:R-:W-:-:S02]  /*46840*/  MOV R25, R18 ;  /* 0x0000001200197202 */ /* 0x001fc40000000f00 */
[----:B------:R-:W-:Y:S01]  /*46850*/  MOV R24, R19 ;  /* 0x0000001300187202 */ /* 0x000fe20000000f00 */
[----:B-1----:R-:W3:Y:S04]  /*46860*/  LDL.LU.64 R26, [R1+0x3b78] ;  /* 0x003b7800011a7983 */ /* 0x002ee80000300a00 */
[----:B------:R-:W4:Y:S04]  /*46870*/  LDL.LU.64 R18, [R1+0x3b70] ;  /* 0x003b700001127983 */ /* 0x000f280000300a00 */
[----:B------:R-:W4:Y:S02]  /*46880*/  LDL.LU.64 R16, [R1+0x3b68] ;  /* 0x003b680001107983 */ /* 0x000f240000300a00 */
[----:B----4-:R-:W-:-:S15]  /*46890*/  HMMA.16816.F32.BF16 R16, R4, R10, R16 ;  /* 0x0000000a0410723c */ /* 0x010fde0000041810 */
[----:B------:R-:W-:-:S08]  /*468a0*/  NOP ;  /* 0x0000000000007918 */ /* 0x000fd00000000000 */
[----:B------:R-:W-:Y:S04]  /*468b0*/  STL.64 [R1+0x380], R16 ;  /* 0x0003801001007387 */ /* 0x000fe80000100a00 */
[----:B------:R0:W-:Y:S02]  /*468c0*/  STL.64 [R1+0x388], R18 ;  /* 0x0003881201007387 */ /* 0x0001e40000100a00 */
[----:B0-----:R-:W-:Y:S01]  /*468d0*/  MOV R19, R10 ;  /* 0x0000000a00137202 */ /* 0x001fe20000000f00 */
[----:B------:R-:W-:Y:S02]  /*468e0*/  IMAD.MOV.U32 R18, RZ, RZ, R11 ;  /* 0x000000ffff127224 */ /* 0x000fe400078e000b */
[----:B------:R-:W4:Y:S04]  /*468f0*/  LDL.LU.64 R10, [R1+0x3b60] ;  /* 0x003b6000010a7983 */ /* 0x000f280000300a00 */
[----:B------:R-:W4:Y:S04]  /*46900*/  LDL.LU.64 R8, [R1+0x3b58] ;  /* 0x003b580001087983 */ /* 0x000f280000300a00 */
[----:B------:R0:W-:Y:S01]  /*46910*/  STL.64 [R1+0x3b00], R18 ;  /* 0x003b001201007387 */ /* 0x0001e20000100a00 */
[----:B--2---:R-:W-:-:S03]  /*46920*/  MOV R13, R22 ;  /* 0x00000016000d7202 */ /* 0x004fc60000000f00 */
[----:B------:R-:W2:Y:S01]  /*46930*/  LDL.LU R16, [R1+0x200] ;  /* 0x0002000001107983 */ /* 0x000ea20000300800 */
[----:B------:R-:W-:-:S03]  /*46940*/  MOV R12, R23 ;  /* 0x00000017000c7202 */ /* 0x000fc60000000f00 */
[----:B------:R-:W2:Y:S04]  /*46950*/  LDL.LU R17, [R1+0x204] ;  /* 0x0002040001117983 */ /* 0x000ea80000300800 */
[----:B0-----:R-:W2:Y:S04]  /*46960*/  LDL.LU R18, [R1+0x208] ;  /* 0x0002080001127983 */ /* 0x001ea80000300800 */
[----:B------:R-:W2:Y:S01]  /*46970*/  LDL.LU R19, [R1+0x20c] ;  /* 0x00020c0001137983 */ /* 0x000ea20000300800 */
[----:B----4-:R-:W-:Y:S03]  /*46980*/  HMMA.16816.F32.BF16 R8, R4, R22, R8 ;  /* 0x000000160408723c */ /* 0x010fe60000041808 */
[----:B------:R-:W4:-:S15]  /*46990*/  LDL.LU.64 R22, [R1+0x3b50] ;  /* 0x003b500001167983 */ /* 0x000f1e0000300a00 */
[----:B------:R-:W-:-:S05]  /*469a0*/  NOP ;  /* 0x0000000000007918 */ /* 0x000fca0000000000 */
[----:B------:R0:W-:Y:S01]  /*469b0*/  STL.64 [R1+0x370], R8 ;  /* 0x0003700801007387 */ /* 0x0001e20000100a00 */
[----:B------:R-:W-:Y:S02]  /*469c0*/  MOV R29, R10 ;  /* 0x0000000a001d7202 */ /* 0x000fe40000000f00 */
[----:B------:R-:W-:Y:S02]  /*469d0*/  MOV R28, R11 ;  /* 0x0000000b001c7202 */ /* 0x000fe40000000f00 */
[----:B------:R-:W3:Y:S04]  /*469e0*/  LDL.LU.64 R10, [R1+0x3b48] ;  /* 0x003b4800010a7983 */ /* 0x000ee80000300a00 */
[----:B0-----:R-:W3:Y:S04]  /*469f0*/  LDL.LU.64 R8, [R1+0x3b40] ;  /* 0x003b400001087983 */ /* 0x001ee80000300a00 */
[----:B------:R-:W-:Y:S04]  /*46a00*/  STL [R1+0x3938], R28 ;  /* 0x0039381c01007387 */ /* 0x000fe80000100800 */
[----:B------:R0:W-:Y:S04]  /*46a10*/  STL [R1+0x3910], R29 ;  /* 0x0039101d01007387 */ /* 0x0001e80000100800 */
[----:B0-----:R-:W2:Y:S01]  /*46a20*/  LDL R29, [R1+0x460] ;  /* 0x00046000011d7983 */ /* 0x001ea20000100800 */
[----:B---3--:R-:W-:-:S15]  /*46a30*/  HMMA.16816.F32.BF16 R8, R4, R26, R8 ;  /* 0x0000001a0408723c */ /* 0x008fde0000041808 */
[----:B------:R-:W-:-:S08]  /*46a40*/  NOP ;  /* 0x0000000000007918 */ /* 0x000fd00000000000 */
[----:B------:R-:W-:Y:S04]  /*46a50*/  STL.64 [R1+0x360], R8 ;  /* 0x0003600801007387 */ /* 0x000fe80000100a00 */
[----:B------:R0:W-:Y:S04]  /*46a60*/  STL.64 [R1+0x368], R10 ;  /* 0x0003680a01007387 */ /* 0x0001e80000100a00 */
[----:B0-----:R-:W3:Y:S04]  /*46a70*/  LDL.LU.64 R10, [R1+0x3b38] ;  /* 0x003b3800010a7983 */ /* 0x001ee80000300a00 */
[----:B------:R-:W3:Y:S04]  /*46a80*/  LDL.LU.64 R8, [R1+0x3b30] ;  /* 0x003b300001087983 */ /* 0x000ee80000300a00 */
[----:B------:R0:W-:Y:S02]  /*46a90*/  STL.64 [R1+0x39d0], R26 ;  /* 0x0039d01a01007387 */ /* 0x0001e40000100a00 */
[----:B0-----:R-:W-:Y:S01]  /*46aa0*/  IMAD.MOV.U32 R26, RZ, RZ, R13 ;  /* 0x000000ffff1a7224 */ /* 0x001fe200078e000d */
[----:B------:R-:W-:-:S05]  /*46ab0*/  MOV R27, R12 ;  /* 0x0000000c001b7202 */ /* 0x000fca0000000f00 */
[----:B------:R-:W-:Y:S01]  /*46ac0*/  STL.64 [R1+0x39e8], R26 ;  /* 0x0039e81a01007387 */ /* 0x000fe20000100a00 */
[----:B---3--:R-:W-:-:S15]  /*46ad0*/  HMMA.16816.F32.BF16 R8, R4, R14, R8 ;  /* 0x0000000e0408723c */ /* 0x008fde0000041808 */
[----:B------:R-:W-:-:S08]  /*46ae0*/  NOP ;  /* 0x0000000000007918 */ /* 0x000fd00000000000 */
[----:B------:R0:W-:Y:S04]  /*46af0*/  STL.64 [R1+0x350], R8 ;  /* 0x0003500801007387 */ /* 0x0001e80000100a00 */
[----:B------:R1:W-:Y:S01]  /*46b00*/  STL.64 [R1+0x358], R10 ;  /* 0x0003580a01007387 */ /* 0x0003e20000100a00 */
[----:B0-----:R-:W-:Y:S02]  /*46b10*/  MOV R9, R14 ;  /* 0x0000000e00097202 */ /* 0x001fe40000000f00 */
[----:B------:R-:W-:Y:S01]  /*46b20*/  MOV R8, R15 ;  /* 0x0000000f00087202 */ /* 0x000fe20000000f00 */
[----:B-1----:R-:W3:Y:S04]  /*46b30*/  LDL.LU.64 R10, [R1+0x3b28] ;  /* 0x003b2800010a7983 */ /* 0x002ee80000300a00 */
[----:B------:R-:W4:Y:S04]  /*46b40*/  LDL.LU.64 R14, [R1+0x3b20] ;  /* 0x003b2000010e7983 */ /* 0x000f280000300a00 */
[----:B------:R-:W4:Y:S04]  /*46b50*/  LDL.LU.64 R12, [R1+0x3b18] ;  /* 0x003b1800010c7983 */ /* 0x000f280000300a00 */
[----:B------:R-:W-:Y:S01]  /*46b60*/  STL.64 [R1+0x3ac8], R8 ;  /* 0x003ac80801007387 */ /* 0x000fe20000100a00 */
[----:B----4-:R-:W-:-:S15]  /*46b70*/  HMMA.16816.F32.BF16 R12, R4, R22, R12 ;  /* 0x00000016040c723c */ /* 0x010fde000004180c */
[----:B------:R-:W-:-:S08]  /*46b80*/  NOP ;  /* 0x0000000000007918 */ /* 0x000fd00000000000 */
[----:B------:R0:W-:Y:S04]  /*46b90*/  STL.64 [R1+0x340], R12 ;  /* 0x0003400c01007387 */ /* 0x0001e80000100a00 */
[----:B------:R1:W-:Y:S01]  /*46ba0*/  STL.64 [R1+0x348], R14 ;  /* 0x0003480e01007387 */ /* 0x0003e20000100a00 */
[----:B0-----:R-:W-:Y:S01]  /*46bb0*/  MOV R13, R22 ;  /* 0x00000016000d7202 */ /* 0x001fe20000000f00 */
[----:B------:R-:W-:Y:S02]  /*46bc0*/  IMAD.MOV.U32 R12, RZ, RZ, R23 ;  /* 0x000000ffff0c7224 */ /* 0x000fe400078e0017 */
[----:B-1----:R-:W4:Y:S04]  /*46bd0*/  LDL.LU.64 R14, [R1+0x3b10] ;  /* 0x003b1000010e7983 */ /* 0x002f280000300a00 */
[----:B------:R-:W2:Y:S02]  /*46be0*/  LDL.LU.64 R22, [R1+0x3b08] ;  /* 0x003b080001167983 */ /* 0x000ea40000300a00 */
[----:B--2---:R-:W-:-:S15]  /*46bf0*/  HMMA.16816.F32.BF16 R16, R4, R22, R16 ;  /* 0x000000160410723c */ /* 0x004fde0000041810 */
[----:B------:R-:W-:-:S08]  /*46c00*/  NOP ;  /* 0x0000000000007918 */ /* 0x000fd00000000000 */
[----:B------:R-:W-:Y:S04]  /*46c10*/  STL.64 [R1+0x330], R16 ;  /* 0x0003301001007387 */ /* 0x000fe80000100a00 */
[----:B------:R0:W-:Y:S04]  /*46c20*/  STL.64 [R1+0x338], R18 ;  /* 0x0003381201007387 */ /* 0x0001e80000100a00 */
[----:B0-----:R-:W2:Y:S01]  /*46c30*/  LDL.LU.64 R18, [R1+0x3b00] ;  /* 0x003b000001127983 */ /* 0x001ea20000300a00 */
[----:B------:R-:W-:Y:S02]  /*46c40*/  MOV R17, R22 ;  /* 0x0000001600117202 */ /* 0x000fe40000000f00 */
[----:B------:R-:W-:-:S02]  /*46c50*/  MOV R16, R23 ;  /* 0x0000001700107202 */ /* 0x000fc40000000f00 */
[----:B------:R-:W3:Y:S04]  /*46c60*/  LDL.LU.64 R22, [R1+0x3af8] ;  /* 0x003af80001167983 */ /* 0x000ee80000300a00 */
[----:B------:R-:W4:Y:S01]  /*46c70*/  LDL.LU.64 R20, [R1+0x3af0] ;  /* 0x003af00001147983 */ /* 0x000f220000300a00 */
[----:B--2---:R-:W-:Y:S02]  /*46c80*/  MOV R26, R19 ;  /* 0x00000013001a7202 */ /* 0x004fe40000000f00 */
[----:B------:R-:W-:-:S05]  /*46c90*/  MOV R27, R18 ;  /* 0x00000012001b7202 */ /* 0x000fca0000000f00 */
[----:B------:R-:W-:Y:S04]  /*46ca0*/  STL.64 [R1+0x3a00], R26 ;  /* 0x003a001a01007387 */ /* 0x000fe80000100a00 */
[----:B------:R0:W-:Y:S04]  /*46cb0*/  STL.64 [R1+0x39c8], R16 ;  /* 0x0039c81001007387 */ /* 0x0001e80000100a00 */
[----:B0-----:R-:W2:Y:S04]  /*46cc0*/  LDL.LU R16, [R1] ;  /* 0x0000000001107983 */ /* 0x001ea80000300800 */
[----:B------:R-:W2:Y:S04]  /*46cd0*/  LDL.LU R17, [R1+0x4] ;  /* 0x0000040001117983 */ /* 0x000ea80000300800 */
[----:B------:R-:W4:Y:S04]  /*46ce0*/  LDL.LU R18, [R1+0x8] ;  /* 0x0000080001127983 */ /* 0x000f280000300800 */
[----:B------:R-:W4:Y:S01]  /*46cf0*/  LDL.LU R19, [R1+0xc] ;  /* 0x00000c0001137983 */ /* 0x000f220000300800 */
[----:B------:R-:W-:Y:S01]  /*46d00*/  IMAD.MOV.U32 R26, RZ, RZ, R25 ;  /* 0x000000ffff1a7224 */ /* 0x000fe200078e0019 */
[----:B------:R-:W-:-:S05]  /*46d10*/  MOV R27, R24 ;  /* 0x00000018001b7202 */ /* 0x000fca0000000f00 */
[----:B------:R3:W-:Y:S02]  /*46d20*/  STL.64 [R1+0x3a18], R26 ;  /* 0x003a181a01007387 */ /* 0x0007e40000100a00 */
[----:B---3--:R-:W-:Y:S02]  /*46d30*/  MOV R26, R23 ;  /* 0x00000017001a7202 */ /* 0x008fe40000000f00 */
[----:B------:R-:W-:-:S05]  /*46d40*/  MOV R27, R22 ;  /* 0x00000016001b7202 */ /* 0x000fca0000000f00 */
[----:B------:R-:W-:Y:S04]  /*46d50*/  STL.64 [R1+0x3a30], R26 ;  /* 0x003a301a01007387 */ /* 0x000fe80000100a00 */
[----:B----4-:R-:W-:Y:S04]  /*46d60*/  STL.64 [R1+0x39e0], R18 ;  /* 0x0039e01201007387 */ /* 0x010fe80000100a00 */
[----:B--2---:R0:W-:Y:S04]  /*46d70*/  STL.64 [R1+0x39d8], R16 ;  /* 0x0039d81001007387 */ /* 0x0041e80000100a00 */
[----:B0-----:R-:W2:Y:S04]  /*46d80*/  LDL.LU R16, [R1+0x30] ;  /* 0x0000300001107983 */ /* 0x001ea80000300800 */
[----:B------:R-:W2:Y:S04]  /*46d90*/  LDL.LU R17, [R1+0x34] ;  /* 0x0000340001117983 */ /* 0x000ea80000300800 */
[----:B------:R-:W3:Y:S01]  /*46da0*/  LDL.LU R18, [R1+0x38] ;  /* 0x0000380001127983 */ /* 0x000ee20000300800 */
[----:B------:R-:W-:Y:S01]  /*46db0*/  IMAD.MOV.U32 R26, RZ, RZ, R21 ;  /* 0x000000ffff1a7224 */ /* 0x000fe200078e0015 */
[----:B------:R-:W-:-:S02]  /*46dc0*/  MOV R27, R20 ;  /* 0x00000014001b7202 */ /* 0x000fc40000000f00 */
[----:B------:R-:W-:Y:S02]  /*46dd0*/  MOV R19, R3 ;  /* 0x0000000300137202 */ /* 0x000fe40000000f00 */
[----:B------:R-:W4:Y:S04]  /*46de0*/  LDL.LU R3, [R1+0x3aec] ;  /* 0x003aec0001037983 */ /* 0x000f280000300800 */
[----:B------:R-:W-:Y:S04]  /*46df0*/  STL.64 [R1+0x3a48], R26 ;  /* 0x003a481a01007387 */ /* 0x000fe80000100a00 */
[----:B---3--:R-:W-:Y:S04]  /*46e00*/  STL.64 [R1+0x39f8], R18 ;  /* 0x0039f81201007387 */ /* 0x008fe80000100a00 */
[----:B--2---:R0:W-:Y:S04]  /*46e10*/  STL.64 [R1+0x39f0], R16 ;  /* 0x0039f01001007387 */ /* 0x0041e80000100a00 */
[----:B0-----:R-:W2:Y:S04]  /*46e20*/  LDL.LU R16, [R1+0x40] ;  /* 0x0000400001107983 */ /* 0x001ea80000300800 */
[----:B------:R-:W2:Y:S04]  /*46e30*/  LDL.LU R17, [R1+0x44] ;  /* 0x0000440001117983 */ /* 0x000ea80000300800 */
[----:B------:R-:W3:Y:S04]  /*46e40*/  LDL.LU R18, [R1+0x48] ;  /* 0x0000480001127983 */ /* 0x000ee80000300800 */
[----:B------:R-:W3:Y:S01]  /*46e50*/  LDL.LU R19, [R1+0x4c] ;  /* 0x00004c0001137983 */ /* 0x000ee20000300800 */
[----:B------:R-:W-:-:S02]  /*46e60*/  MOV R26, R15 ;  /* 0x0000000f001a7202 */ /* 0x000fc40000000f00 */
[----:B------:R-:W-:-:S05]  /*46e70*/  MOV R27, R14 ;  /* 0x0000000e001b7202 */ /* 0x000fca0000000f00 */
[----:B------:R0:W-:Y:S02]  /*46e80*/  STL.64 [R1+0x3a60], R26 ;  /* 0x003a601a01007387 */ /* 0x0001e40000100a00 */
[----:B0-----:R-:W-:Y:S01]  /*46e90*/  IMAD.MOV.U32 R26, RZ, RZ, R11 ;  /* 0x000000ffff1a7224 */ /* 0x001fe200078e000b */
[----:B------:R-:W-:Y:S01]  /*46ea0*/  MOV R27, R10 ;  /* 0x0000000a001b7202 */ /* 0x000fe20000000f00 */
[----:B---3--:R4:W-:Y:S04]  /*46eb0*/  STL.64 [R1+0x3a10], R18 ;  /* 0x003a101201007387 */ /* 0x0089e80000100a00 */
[----:B--2---:R0:W-:Y:S01]  /*46ec0*/  STL.64 [R1+0x3a08], R16 ;  /* 0x003a081001007387 */ /* 0x0041e20000100a00 */
[----:B----4-:R-:W-:-:S03]  /*46ed0*/  MOV R19, R3 ;  /* 0x0000000300137202 */ /* 0x010fc60000000f00 */
[----:B0-----:R-:W2:Y:S04]  /*46ee0*/  LDL.LU R16, [R1+0x50] ;  /* 0x0000500001107983 */ /* 0x001ea80000300800 */
[----:B------:R-:W2:Y:S04]  /*46ef0*/  LDL.LU R17, [R1+0x54] ;  /* 0x0000540001117983 */ /* 0x000ea80000300800 */
[----:B------:R-:W3:Y:S04]  /*46f00*/  LDL.LU R18, [R1+0x58] ;  /* 0x0000580001127983 */ /* 0x000ee80000300800 */
[----:B------:R-:W4:Y:S04]  /*46f10*/  LDL.LU R3, [R1+0x3ae8] ;  /* 0x003ae80001037983 */ /* 0x000f280000300800 */
[----:B------:R0:W-:Y:S04]  /*46f20*/  STL.64 [R1+0x3a88], R26 ;  /* 0x003a881a01007387 */ /* 0x0001e80000100a00 */
[----:B------:R-:W2:Y:S04]  /*46f30*/  LDL.LU R24, [R1+0x150] ;  /* 0x0001500001187983 */ /* 0x000ea80000300800 */
[----:B------:R-:W2:Y:S04]  /*46f40*/  LDL.LU R25, [R1+0x154] ;  /* 0x0001540001197983 */ /* 0x000ea80000300800 */
[----:B0-----:R-:W3:Y:S04]  /*46f50*/  LDL.LU R26, [R1+0x158] ;  /* 0x00015800011a7983 */ /* 0x001ee80000300800 */
[----:B------:R-:W3:Y:S04]  /*46f60*/  LDL.LU R27, [R1+0x15c] ;  /* 0x00015c00011b7983 */ /* 0x000ee80000300800 */
[----:B---3--:R-:W-:Y:S04]  /*46f70*/  STL.64 [R1+0x3aa0], R26 ;  /* 0x003aa01a01007387 */ /* 0x008fe80000100a00 */
[----:B--2---:R0:W-:Y:S04]  /*46f80*/  STL.64 [R1+0x3a98], R24 ;  /* 0x003a981801007387 */ /* 0x0041e80000100a00 */
[----:B------:R-:W2:Y:S04]  /*46f90*/  LDL R14, [R1+0x1c8] ;  /* 0x0001c800010e7983 */ /* 0x000ea80000100800 */
[----:B------:R-:W2:Y:S04]  /*46fa0*/  LDL R15, [R1+0x1cc] ;  /* 0x0001cc00010f7983 */ /* 0x000ea80000100800 */
[----:B--2---:R1:W-:Y:S04]  /*46fb0*/  STL.64 [R1+0x3aa8], R14 ;  /* 0x003aa80e01007387 */ /* 0x0043e80000100a00 */
[----:B0-----:R-:W2:Y:S04]  /*46fc0*/  LDL.LU R24, [R1+0x180] ;  /* 0x0001800001187983 */ /* 0x001ea80000300800 */
[----:B------:R-:W2:Y:S04]  /*46fd0*/  LDL.LU R25, [R1+0x184] ;  /* 0x0001840001197983 */ /* 0x000ea80000300800 */
[----:B------:R-:W3:Y:S04]  /*46fe0*/  LDL.LU R26, [R1+0x188] ;  /* 0x00018800011a7983 */ /* 0x000ee80000300800 */
[----:B------:R-:W3:Y:S04]  /*46ff0*/  LDL.LU R27, [R1+0x18c] ;  /* 0x00018c00011b7983 */ /* 0x000ee80000300800 */
[----:B---3--:R-:W-:Y:S04]  /*47000*/  STL.64 [R1+0x3ab8], R26 ;  /* 0x003ab81a01007387 */ /* 0x008fe80000100a00 */
[----:B--2---:R0:W-:Y:S04]  /*47010*/  STL.64 [R1+0x3ab0], R24 ;  /* 0x003ab01801007387 */ /* 0x0041e80000100a00 */
[----:B-1----:R-:W2:Y:S04]  /*47020*/  LDL R14, [R1+0x198] ;  /* 0x00019800010e7983 */ /* 0x002ea80000100800 */
[----:B------:R-:W2:Y:S04]  /*47030*/  LDL R15, [R1+0x19c] ;  /* 0x00019c00010f7983 */ /* 0x000ea80000100800 */
[----:B--2---:R-:W-:Y:S04]  /*47040*/  STL.64 [R1+0x3ac0], R14 ;  /* 0x003ac00e01007387 */ /* 0x004fe80000100a00 */
[----:B0-----:R-:W2:Y:S04]  /*47050*/  LDL.LU R24, [R1+0x1a0] ;  /* 0x0001a00001187983 */ /* 0x001ea80000300800 */
[----:B------:R-:W2:Y:S04]  /*47060*/  LDL.LU R25, [R1+0x1a4] ;  /* 0x0001a40001197983 */ /* 0x000ea80000300800 */
[----:B------:R-:W3:Y:S04]  /*47070*/  LDL.LU R26, [R1+0x1a8] ;  /* 0x0001a800011a7983 */ /* 0x000ee80000300800 */
[----:B------:R-:W3:Y:S04]  /*47080*/  LDL.LU R27, [R1+0x1ac] ;  /* 0x0001ac00011b7983 */ /* 0x000ee80000300800 */
[----:B------:R-:W4:Y:S04]  /*47090*/  LDL.LU R20, [R1+0x1f0] ;  /* 0x0001f00001147983 */ /* 0x000f280000300800 */
[----:B------:R-:W4:Y:S04]  /*470a0*/  LDL.LU R21, [R1+0x1f4] ;  /* 0x0001f40001157983 */ /* 0x000f280000300800 */
[----:B------:R-:W4:Y:S04]  /*470b0*/  LDL.LU R22, [R1+0x1f8] ;  /* 0x0001f80001167983 */ /* 0x000f280000300800 */
[----:B------:R-:W4:Y:S04]  /*470c0*/  LDL.LU R23, [R1+0x1fc] ;  /* 0x0001fc0001177983 */ /* 0x000f280000300800 */
[----:B---3--:R0:W-:Y:S04]  /*470d0*/  STL.64 [R1+0x3ad8], R26 ;  /* 0x003ad81a01007387 */ /* 0x0081e80000100a00 */
[----:B--2---:R-:W-:Y:S04]  /*470e0*/  STL.64 [R1+0x3ad0], R24 ;  /* 0x003ad01801007387 */ /* 0x004fe80000100a00 */
[----:B0-----:R-:W2:Y:S04]  /*470f0*/  LDL.LU.64 R26, [R1+0x168] ;  /* 0x00016800011a7983 */ /* 0x001ea80000300a00 */
[----:B------:R-:W3:Y:S04]  /*47100*/  LDL.LU R8, [R1+0x1e0] ;  /* 0x0001e00001087983 */ /* 0x000ee80000300800 */
[----:B------:R-:W3:Y:S04]  /*47110*/  LDL.LU R9, [R1+0x1e4] ;  /* 0x0001e40001097983 */ /* 0x000ee80000300800 */
[----:B------:R-:W3:Y:S04]  /*47120*/  LDL.LU R10, [R1+0x1e8] ;  /* 0x0001e800010a7983 */ /* 0x000ee80000300800 */
[----:B------:R-:W3:Y:S04]  /*47130*/  LDL.LU R11, [R1+0x1ec] ;  /* 0x0001ec00010b7983 */ /* 0x000ee80000300800 */
[----:B------:R-:W3:Y:S04]  /*47140*/  LDL.LU.64 R14, [R1+0x1b8] ;  /* 0x0001b800010e7983 */ /* 0x000ee80000300a00 */
[----:B------:R-:W-:Y:S04]  /*47150*/  STL.64 [R1+0x3a28], R18 ;  /* 0x003a281201007387 */ /* 0x000fe80000100a00 */
[----:B------:R0:W-:Y:S04]  /*47160*/  STL.64 [R1+0x3a20], R16 ;  /* 0x003a201001007387 */ /* 0x0001e80000100a00 */
[----:B0-----:R-:W4:Y:S04]  /*47170*/  LDL.LU R16, [R1+0x60] ;  /* 0x0000600001107983 */ /* 0x001f280000300800 */
[----:B------:R-:W4:Y:S04]  /*47180*/  LDL.LU R17, [R1+0x64] ;  /* 0x0000640001117983 */ /* 0x000f280000300800 */
[----:B------:R-:W2:Y:S04]  /*47190*/  LDL.LU R18, [R1+0x68] ;  /* 0x0000680001127983 */ /* 0x000ea80000300800 */
[----:B------:R-:W2:Y:S04]  /*471a0*/  LDL.LU R19, [R1+0x6c] ;  /* 0x00006c0001137983 */ /* 0x000ea80000300800 */
[----:B--2---:R-:W-:Y:S04]  /*471b0*/  STL.64 [R1+0x3a40], R18 ;  /* 0x003a401201007387 */ /* 0x004fe80000100a00 */
[----:B----4-:R0:W-:Y:S04]  /*471c0*/  STL.64 [R1+0x3a38], R16 ;  /* 0x003a381001007387 */ /* 0x0101e80000100a00 */
[----:B0-----:R-:W2:Y:S04]  /*471d0*/  LDL.LU R16, [R1+0x70] ;  /* 0x0000700001107983 */ /* 0x001ea80000300800 */
[----:B------:R-:W2:Y:S04]  /*471e0*/  LDL.LU R17, [R1+0x74] ;  /* 0x0000740001117983 */ /* 0x000ea80000300800 */
[----:B------:R-:W4:Y:S01]  /*471f0*/  LDL.LU R18, [R1+0x78] ;  /* 0x0000780001127983 */ /* 0x000f220000300800 */
[----:B------:R-:W-:-:S03]  /*47200*/  MOV R19, R3 ;  /* 0x0000000300137202 */ /* 0x000fc60000000f00 */
[----:B------:R-:W3:Y:S01]  /*47210*/  LDL.LU R3, [R1+0x3ae4] ;  /* 0x003ae40001037983 */ /* 0x000ee20000300800 */
[C---:B------:R-:W-:Y:S03]  /*47220*/  HMMA.16816.F32.BF16 R20, R4.reuse, R26, R20 ;  /* 0x0000001a0414723c */ /* 0x040fe60000041814 */
[----:B----4-:R-:W-:Y:S04]  /*47230*/  STL.64 [R1+0x3a58], R18 ;  /* 0x003a581201007387 */ /* 0x010fe80000100a00 */
[----:B--2---:R0:W-:Y:S04]  /*47240*/  STL.64 [R1+0x3a50], R16 ;  /* 0x003a501001007387 */ /* 0x0041e80000100a00 */
[----:B0-----:R-:W2:Y:S04]  /*47250*/  LDL.LU R16, [R1+0x130] ;  /* 0x0001300001107983 */ /* 0x001ea80000300800 */
[----:B------:R-:W2:Y:S04]  /*47260*/  LDL.LU R17, [R1+0x134] ;  /* 0x0001340001117983 */ /* 0x000ea80000300800 */
[----:B------:R-:W4:Y:S04]  /*47270*/  LDL.LU R18, [R1+0x138] ;  /* 0x0001380001127983 */ /* 0x000f280000300800 */
[----:B------:R-:W4:Y:S01]  /*47280*/  LDL.LU R19, [R1+0x13c] ;  /* 0x00013c0001137983 */ /* 0x000f220000300800 */
[----:B---3--:R-:W-:Y:S03]  /*47290*/  HMMA.16816.F32.BF16 R8, R4, R14, R8 ;  /* 0x0000000e0408723c */ /* 0x008fe60000041808 */
[----:B----4-:R0:W-:Y:S04]  /*472a0*/  STL.64 [R1+0x3a70], R18 ;  /* 0x003a701201007387 */ /* 0x0101e80000100a00 */
[----:B--2---:R1:W-:Y:S01]  /*472b0*/  STL.64 [R1+0x3a68], R16 ;  /* 0x003a681001007387 */ /* 0x0043e20000100a00 */
[----:B0-----:R-:W-:-:S03]  /*472c0*/  MOV R19, R3 ;  /* 0x0000000300137202 */ /* 0x001fc60000000f00 */
[----:B-1----:R-:W2:Y:S04]  /*472d0*/  LDL.LU R16, [R1+0x140] ;  /* 0x0001400001107983 */ /* 0x002ea80000300800 */
[----:B------:R-:W2:Y:S04]  /*472e0*/  LDL.LU R17, [R1+0x144] ;  /* 0x0001440001117983 */ /* 0x000ea80000300800 */
[----:B------:R-:W2:Y:S04]  /*472f0*/  LDL.LU R18, [R1+0x148] ;  /* 0x0001480001127983 */ /* 0x000ea80000300800 */
[----:B------:R-:W3:Y:S04]  /*47300*/  LDL.LU R3, [R1+0x3ae0] ;  /* 0x003ae00001037983 */ /* 0x000ee80000300800 */
[----:B------:R0:W-:Y:S04]  /*47310*/  STL.64 [R1+0x320], R20 ;  /* 0x0003201401007387 */ /* 0x0001e80000100a00 */
[----:B------:R-:W-:Y:S01]  /*47320*/  STL.64 [R1+0x328], R22 ;  /* 0x0003281601007387 */ /* 0x000fe20000100a00 */
[----:B0-----:R-:W-:Y:S01]  /*47330*/  MOV R21, R26 ;  /* 0x0000001a00157202 */ /* 0x001fe20000000f00 */
[----:B------:R-:W-:-:S02]  /*47340*/  IMAD.MOV.U32 R20, RZ, RZ, R27 ;  /* 0x000000ffff147224 */ /* 0x000fc400078e001b */
[----:B------:R-:W4:Y:S04]  /*47350*/  LDL.LU.64 R26, [R1+0x3ad8] ;  /* 0x003ad800011a7983 */ /* 0x000f280000300a00 */
[----:B------:R-:W4:Y:S04]  /*47360*/  LDL.LU.64 R24, [R1+0x3ad0] ;  /* 0x003ad00001187983 */ /* 0x000f280000300a00 */
[----:B------:R-:W-:Y:S04]  /*47370*/  STL.64 [R1+0x39a8], R20 ;  /* 0x0039a81401007387 */ /* 0x000fe80000100a00 */
[----:B------:R0:W-:Y:S04]  /*47380*/  STL.64 [R1+0x310], R8 ;  /* 0x0003100801007387 */ /* 0x0001e80000100a00 */
[----:B------:R1:W-:Y:S04]  /*47390*/  STL.64 [R1+0x318], R10 ;  /* 0x0003180a01007387 */ /* 0x0003e80000100a00 */
[----:B0-----:R-:W3:Y:S01]  /*473a0*/  LDL.LU.64 R8, [R1+0x3ac8] ;  /* 0x003ac80001087983 */ /* 0x001ee20000300a00 */
[----:B-1----:R-:W-:-:S02]  /*473b0*/  MOV R11, R14 ;  /* 0x0000000e000b7202 */ /* 0x002fc40000000f00 */
[----:B------:R-:W-:Y:S02]  /*473c0*/  MOV R10, R15 ;  /* 0x0000000f000a7202 */ /* 0x000fe40000000f00 */
[----:B------:R-:W4:Y:S01]  /*473d0*/  LDL.LU.64 R14, [R1+0x3ac0] ;  /* 0x003ac000010e7983 */ /* 0x000f220000300a00 */
[----:B------:R-:W-:Y:S02]  /*473e0*/  MOV R22, R13 ;  /* 0x0000000d00167202 */ /* 0x000fe40000000f00 */
[----:B------:R-:W-:Y:S02]  /*473f0*/  MOV R23, R12 ;  /* 0x0000000c00177202 */ /* 0x000fe40000000f00 */
[----:B----4-:R-:W-:Y:S01]  /*47400*/  HMMA.16816.F32.BF16 R12, R4, R14, R24 ;  /* 0x0000000e040c723c */ /* 0x010fe20000041818 */
[----:B------:R-:W4:Y:S04]  /*47410*/  LDL.LU.64 R26, [R1+0x3ab8] ;  /* 0x003ab800011a7983 */ /* 0x000f280000300a00 */
[----:B------:R-:W4:-:S15]  /*47420*/  LDL.LU.64 R24, [R1+0x3ab0] ;  /* 0x003ab00001187983 */ /* 0x000f1e0000300a00 */
[----:B------:R-:W-:-:S03]  /*47430*/  NOP ;  /* 0x0000000000007918 */ /* 0x000fc60000000000 */
[----:B------:R-:W-:Y:S04]  /*47440*/  STL.64 [R1+0x400], R12 ;  /* 0x0004000c01007387 */ /* 0x000fe80000100a00 */
[----:B------:R0:W-:Y:S04]  /*47450*/  STL.64 [R1+0x408], R14 ;  /* 0x0004080e01007387 */ /* 0x0001e80000100a00 */
[----:B0-----:R-:W4:Y:S02]  /*47460*/  LDL.LU.64 R14, [R1+0x3aa8] ;  /* 0x003aa800010e7983 */ /* 0x001f240000300a00 */
[----:B----4-:R-:W-:Y:S02]  /*47470*/  HMMA.16816.F32.BF16 R12, R4, R14, R24 ;  /* 0x0000000e040c723c */ /* 0x010fe40000041818 */
[----:B------:R-:W4:Y:S04]  /*47480*/  LDL.LU.64 R26, [R1+0x3aa0] ;  /* 0x003aa000011a7983 */ /* 0x000f280000300a00 */
[----:B------:R-:W4:-:S15]  /*47490*/  LDL.LU.64 R24, [R1+0x3a98] ;  /* 0x003a980001187983 */ /* 0x000f1e0000300a00 */
[----:B------:R-:W-:-:S02]  /*474a0*/  NOP ;  /* 0x0000000000007918 */ /* 0x000fc40000000000 */
[----:B------:R-:W-:Y:S04]  /*474b0*/  STL.64 [R1+0x3f0], R12 ;  /* 0x0003f00c01007387 */ /* 0x000fe80000100a00 */
[----:B------:R0:W-:Y:S04]  /*474c0*/  STL.64 [R1+0x3f8], R14 ;  /* 0x0003f80e01007387 */ /* 0x0001e80000100a00 */
[----:B0-----:R-:W4:Y:S02]  /*474d0*/  LDL.LU.64 R14, [R1+0x3a90] ;  /* 0x003a9000010e7983 */ /* 0x001f240000300a00 */
[----:B----4-:R-:W-:Y:S02]  /*474e0*/  HMMA.16816.F32.BF16 R4, R4, R14, R24 ;  /* 0x0000000e0404723c */ /* 0x010fe40000041818 */
[----:B------:R-:W2:Y:S04]  /*474f0*/  LDL.LU.64 R26, [R1+0x3a88] ;  /* 0x003a8800011a7983 */ /* 0x000ea80000300a00 */
[----:B------:R-:W2:Y:S04]  /*47500*/  LDL.LU.64 R14, [R1+0x3a80] ;  /* 0x003a8000010e7983 */ /* 0x000ea80000300a00 */
[----:B------:R-:W2:-:S13]  /*47510*/  LDL.LU.64 R12, [R1+0x3a78] ;  /* 0x003a7800010c7983 */ /* 0x000e9a0000300a00 */
[----:B------:R-:W-:Y:S04]  /*47520*/  STL.64 [R1+0x300], R4 ;  /* 0x0003000401007387 */ /* 0x000fe80000100a00 */
[----:B------:R-:W-:Y:S01]  /*47530*/  STL.64 [R1+0x308], R6 ;  /* 0x0003080601007387 */ /* 0x000fe20000100a00 */
[----:B--2---:R-:W-:Y:S03]  /*47540*/  HMMA.16816.F32.BF16 R24, R12, R26, R16 ;  /* 0x0000001a0c18723c */ /* 0x004fe60000041810 */
[----:B------:R-:W2:Y:S04]  /*47550*/  LDL.LU.64 R18, [R1+0x3a70] ;  /* 0x003a700001127983 */ /* 0x000ea80000300a00 */
[----:B------:R-:W2:-:S15]  /*47560*/  LDL.LU.64 R16, [R1+0x3a68] ;  /* 0x003a680001107983 */ /* 0x000e9e0000300a00 */
[----:B------:R-:W-:-:S01]  /*47570*/  NOP ;  /* 0x0000000000007918 */ /* 0x000fc20000000000 */
[----:B------:R-:W-:Y:S04]  /*47580*/  STL.64 [R1+0x120], R24 ;  /* 0x0001201801007387 */ /* 0x000fe80000100a00 */
[----:B------:R0:W-:Y:S04]  /*47590*/  STL.64 [R1+0x128], R26 ;  /* 0x0001281a01007387 */ /* 0x0001e80000100a00 */
[----:B0-----:R-:W2:Y:S02]  /*475a0*/  LDL.LU.64 R26, [R1+0x3a60] ;  /* 0x003a6000011a7983 */ /* 0x001ea40000300a00 */
[----:B--2---:R-:W-:Y:S02]  /*475b0*/  HMMA.16816.F32.BF16 R24, R12, R26, R16 ;  /* 0x0000001a0c18723c */ /* 0x004fe40000041810 */
[----:B------:R-:W2:Y:S04]  /*475c0*/  LDL.LU.64 R18, [R1+0x3a58] ;  /* 0x003a580001127983 */ /* 0x000ea80000300a00 */
[----:B------:R-:W2:-:S15]  /*475d0*/  LDL.LU.64 R16, [R1+0x3a50] ;  /* 0x003a500001107983 */ /* 0x000e9e0000300a00 */
[----:B------:R-:W-:-:S02]  /*475e0*/  NOP ;  /* 0x0000000000007918 */ /* 0x000fc40000000000 */
        /* <DEDUP_REMOVED lines=39> */
[----:B------:R-:W2:-:S15]  /*47860*/  LDL.LU.64 R16, [R1+0x39c8] ;  /* 0x0039c80001107983 */ /* 0x000e9e0000300a00 */
[----:B------:R-:W-:-:S06]  /*47870*/  NOP ;  /* 0x0000000000007918 */ /* 0x000fcc0000000000 */
[----:B------:R-:W-:Y:S04]  /*47880*/  STL.64 [R1+0x2c0], R24 ;  /* 0x0002c01801007387 */ /* 0x000fe80000100a00 */
[----:B------:R0:W-:Y:S04]  /*47890*/  STL.64 [R1+0x2c8], R26 ;  /* 0x0002c81a01007387 */ /* 0x0001e80000100a00 */
[----:B0-----:R-:W4:Y:S04]  /*478a0*/  LDL.LU.64 R26, [R1+0x39c0] ;  /* 0x0039c000011a7983 */ /* 0x001f280000300a00 */
[----:B------:R-:W4:Y:S01]  /*478b0*/  LDL.LU.64 R24, [R1+0x39b8] ;  /* 0x0039b80001187983 */ /* 0x000f220000300a00 */
[----:B---3--:R-:W-:Y:S01]  /*478c0*/  IMAD.MOV.U32 R6, RZ, RZ, R9 ;  /* 0x000000ffff067224 */ /* 0x008fe200078e0009 */
[----:B------:R-:W-:-:S02]  /*478d0*/  MOV R7, R8 ;  /* 0x0000000800077202 */ /* 0x000fc40000000f00 */
[----:B------:R-:W-:Y:S05]  /*478e0*/  STL [R1+0x3668], R3 ;  /* 0x0036680301007387 */ /* 0x000fea0000100800 */
[----:B----4-:R-:W-:Y:S07]  /*478f0*/  HMMA.16816.F32.BF16 R4, R12, R6, R24 ;  /* 0x000000060c04723c */ /* 0x010fee0000041818 */
[----:B--2---:R-:W-:-:S02]  /*47900*/  MOV R26, R17 ;  /* 0x00000011001a7202 */ /* 0x004fc40000000f00 */
[----:B------:R-:W-:-:S14]  /*47910*/  MOV R27, R16 ;  /* 0x00000010001b7202 */ /* 0x000fdc0000000f00 */
[----:B------:R-:W-:Y:S04]  /*47920*/  STL.64 [R1+0x2b0], R4 ;  /* 0x0002b00401007387 */ /* 0x000fe80000100a00 */
[----:B------:R-:W-:Y:S04]  /*47930*/  STL [R1+0x2b8], R6 ;  /* 0x0002b80601007387 */ /* 0x000fe80000100800 */
[----:B------:R0:W-:Y:S04]  /*47940*/  STL.64 [R1+0x39b0], R26 ;  /* 0x0039b01a01007387 */ /* 0x0001e80000100a00 */
[----:B------:R-:W2:Y:S04]  /*47950*/  LDL.LU R24, [R1+0x20] ;  /* 0x0000200001187983 */ /* 0x000ea80000300800 */
[----:B------:R-:W2:Y:S04]  /*47960*/  LDL.LU R25, [R1+0x24] ;  /* 0x0000240001197983 */ /* 0x000ea80000300800 */
[----:B0-----:R-:W2:Y:S04]  /*47970*/  LDL.LU R26, [R1+0x28] ;  /* 0x00002800011a7983 */ /* 0x001ea80000300800 */
[----:B------:R-:W2:Y:S01]  /*47980*/  LDL.LU R27, [R1+0x2c] ;  /* 0x00002c00011b7983 */ /* 0x000ea20000300800 */
[----:B------:R-:W-:-:S02]  /*47990*/  LOP3.LUT R8, R29, 0x40, RZ, 0x3c, !PT ;  /* 0x000000401d087812 */ /* 0x000fc400078e3cff */
[----:B------:R-:W-:Y:S02]  /*479a0*/  LOP3.LUT R9, R3, 0x40, RZ, 0x3c, !PT ;  /* 0x0000004003097812 */ /* 0x000fe400078e3cff */
[----:B------:R-:W-:Y:S02]  /*479b0*/  MOV R3, R7 ;  /* 0x0000000700037202 */ /* 0x000fe40000000f00 */
[----:B------:R-:W0:Y:S04]  /*479c0*/  LDSM.16.M88.4 R4, [R8+UR6+0x28000] ;  /* 0x028000060804783b */ /* 0x000e280008000200 */
[----:B------:R-:W-:Y:S04]  /*479d0*/  STL [R1+0x4a0], R9 ;  /* 0x0004a00901007387 */ /* 0x000fe80000100800 */
[----:B------:R-:W-:Y:S04]  /*479e0*/  STL [R1+0x4a8], R8 ;  /* 0x0004a80801007387 */ /* 0x000fe80000100800 */
[----:B------:R-:W-:Y:S04]  /*479f0*/  STL [R1+0x3800], R3 ;  /* 0x0038000301007387 */ /* 0x000fe80000100800 */
[----:B------:R-:W-:Y:S04]  /*47a00*/  LDSM.16.M88.4 R16, [R9+UR6] ;  /* 0x000000060910783b */ /* 0x000fe80008000200 */
[----:B0-----:R-:W-:Y:S04]  /*47a10*/  STL.64 [R1+0x3948], R6 ;  /* 0x0039480601007387 */ /* 0x001fe80000100a00 */
[----:B------:R0:W-:Y:S04]  /*47a20*/  STL.64 [R1+0x3940], R4 ;  /* 0x0039400401007387 */ /* 0x0001e80000100a00 */
[----:B0-----:R-:W3:Y:S04]  /*47a30*/  LDL.LU R4, [R1+0x10] ;  /* 0x0000100001047983 */ /* 0x001ee80000300800 */
[----:B------:R-:W3:Y:S04]  /*47a40*/  LDL.LU R5, [R1+0x14] ;  /* 0x0000140001057983 */ /* 0x000ee80000300800 */
[----:B------:R-:W3:Y:S04]  /*47a50*/  LDL.LU R6, [R1+0x18] ;  /* 0x0000180001067983 */ /* 0x000ee80000300800 */
[----:B------:R-:W3:Y:S01]  /*47a60*/  LDL.LU R7, [R1+0x1c] ;  /* 0x00001c0001077983 */ /* 0x000ee20000300800 */
[----:B--2---:R-:W-:Y:S03]  /*47a70*/  HMMA.16816.F32.BF16 R20, R12, R22, R24 ;  /* 0x000000160c14723c */ /* 0x004fe60000041818 */
[----:B------:R-:W3:-:S15]  /*47a80*/  LDL.LU.64 R26, [R1+0x39b0] ;  /* 0x0039b000011a7983 */ /* 0x000ede0000300a00 */
[----:B------:R-:W-:-:S05]  /*47a90*/  NOP ;  /* 0x0000000000007918 */ /* 0x000fca0000000000 */
[----:B------:R-:W-:Y:S04]  /*47aa0*/  STL.64 [R1+0x2a0], R20 ;  /* 0x0002a01401007387 */ /* 0x000fe80000100a00 */
[----:B------:R-:W-:Y:S04]  /*47ab0*/  STL.64 [R1+0x2a8], R22 ;  /* 0x0002a81601007387 */ /* 0x000fe80000100a00 */
[----:B------:R-:W0:Y:S04]  /*47ac0*/  LDSM.16.M88.4 R20, [R9+UR6+0x2000] ;  /* 0x002000060914783b */ /* 0x000e280008000200 */
[----:B0-----:R0:W-:Y:S01]  /*47ad0*/  STL.64 [R1+0x20], R20 ;  /* 0x0000201401007387 */ /* 0x0011e20000100a00 */
[----:B------:R-:W-:-:S03]  /*47ae0*/  IMAD.MOV.U32 R28, RZ, RZ, R21 ;  /* 0x000000ffff1c7224 */ /* 0x000fc600078e0015 */
[----:B------:R-:W-:Y:S04]  /*47af0*/  STL.64 [R1+0x28], R22 ;  /* 0x0000281601007387 */ /* 0x000fe80000100a00 */
[----:B0-----:R-:W2:Y:S04]  /*47b00*/  LDL.LU.64 R20, [R1+0x39a8] ;  /* 0x0039a80001147983 */ /* 0x001ea80000300a00 */
[----:B------:R-:W-:Y:S04]  /*47b10*/  STL.64 [R1+0x39a0], R14 ;  /* 0x0039a00e01007387 */ /* 0x000fe80000100a00 */
[----:B------:R-:W-:Y:S01]  /*47b20*/  STL.64 [R1+0x3998], R12 ;  /* 0x0039980c01007387 */ /* 0x000fe20000100a00 */
[----:B---3--:R-:W-:Y:S03]  /*47b30*/  HMMA.16816.F32.BF16 R4, R12, R26, R4 ;  /* 0x0000001a0c04723c */ /* 0x008fe60000041804 */
[----:B------:R-:W-:Y:S04]  /*47b40*/  LDSM.16.M88.4 R12, [R9+UR6+0x6000] ;  /* 0x00600006090c783b */ /* 0x000fe80008000200 */
[----:B------:R-:W-:-:S15]  /*47b50*/  LDSM.16.M88.4 R24, [R9+UR6+0x8000] ;  /* 0x008000060918783b */ /* 0x000fde0008000200 */
[----:B------:R-:W-:-:S01]  /*47b60*/  NOP ;  /* 0x0000000000007918 */ /* 0x000fc20000000000 */
[----:B------:R-:W-:Y:S04]  /*47b70*/  STL.64 [R1+0x290], R4 ;  /* 0x0002900401007387 */ /* 0x000fe80000100a00 */
[----:B------:R-:W-:Y:S04]  /*47b80*/  STL.64 [R1+0x298], R6 ;  /* 0x0002980601007387 */ /* 0x000fe80000100a00 */
[----:B------:R-:W0:Y:S04]  /*47b90*/  LDSM.16.M88.4 R4, [R9+UR6+0x4000] ;  /* 0x004000060904783b */ /* 0x000e280008000200 */
[----:B------:R-:W-:Y:S04]  /*47ba0*/  STL.64 [R1+0x30], R16 ;  /* 0x0000301001007387 */ /* 0x000fe80000100a00 */
[----:B------:R2:W-:Y:S04]  /*47bb0*/  STL.64 [R1+0x38], R18 ;  /* 0x0000381201007387 */ /* 0x0005e80000100a00 */
[----:B------:R-:W-:Y:S01]  /*47bc0*/  STL.64 [R1+0x3950], R16 ;  /* 0x0039501001007387 */ /* 0x000fe20000100a00 */
[----:B--2---:R-:W-:-:S02]  /*47bd0*/  MOV R18, R21 ;  /* 0x0000001500127202 */ /* 0x004fc40000000f00 */
[----:B------:R-:W-:Y:S02]  /*47be0*/  MOV R19, R20 ;  /* 0x0000001400137202 */ /* 0x000fe40000000f00 */
[----:B------:R-:W1:Y:S04]  /*47bf0*/  LDSM.16.M88.4 R20, [R9+UR6+0xa000] ;  /* 0x00a000060914783b */ /* 0x000e680008000200 */
[----:B0-----:R0:W-:Y:S04]  /*47c00*/  STL.64 [R1+0x10], R4 ;  /* 0x0000100401007387 */ /* 0x0011e80000100a00 */
[----:B------:R-:W-:Y:S04]  /*47c10*/  STL.64 [R1+0x18], R6 ;  /* 0x0000180601007387 */ /* 0x000fe80000100a00 */
[----:B------:R-:W-:Y:S04]  /*47c20*/  STL.64 [R1], R12 ;  /* 0x0000000c01007387 */ /* 0x000fe80000100a00 */
[----:B------:R-:W-:Y:S04]  /*47c30*/  STL.64 [R1+0x8], R14 ;  /* 0x0000080e01007387 */ /* 0x000fe80000100a00 */
[----:B------:R-:W-:Y:S04]  /*47c40*/  STL [R1+0x37c8], R26 ;  /* 0x0037c81a01007387 */ /* 0x000fe80000100800 */
[----:B------:R-:W-:Y:S04]  /*47c50*/  STL [R1+0x37c4], R27 ;  /* 0x0037c41b01007387 */ /* 0x000fe80000100800 */
[----:B------:R2:W-:Y:S01]  /*47c60*/  STL.64 [R1+0x3968], R24 ;  /* 0x0039681801007387 */ /* 0x0005e20000100a00 */
[----:B0-----:R-:W-:-:S02]  /*47c70*/  MOV R5, R12 ;  /* 0x0000000c00057202 */ /* 0x001fc40000000f00 */
[----:B------:R-:W-:Y:S02]  /*47c80*/  MOV R4, R13 ;  /* 0x0000000d00047202 */ /* 0x000fe40000000f00 */
[----:B------:R-:W0:Y:S04]  /*47c90*/  LDSM.16.M88.4 R12, [R9+UR6+0xe000] ;  /* 0x00e00006090c783b */ /* 0x000e280008000200 */
[----:B--2---:R-:W2:Y:S04]  /*47ca0*/  LDL.LU R24, [R1+0x170] ;  /* 0x0001700001187983 */ /* 0x004ea80000300800 */
[----:B------:R-:W2:Y:S04]  /*47cb0*/  LDL.LU R25, [R1+0x174] ;  /* 0x0001740001197983 */ /* 0x000ea80000300800 */
[----:B-1----:R-:W-:Y:S04]  /*47cc0*/  STL [R1+0x37cc], R22 ;  /* 0x0037cc1601007387 */ /* 0x002fe80000100800 */
[----:B------:R-:W-:Y:S04]  /*47cd0*/  STL [R1+0x37c0], R23 ;  /* 0x0037c01701007387 */ /* 0x000fe80000100800 */
[----:B------:R-:W-:Y:S04]  /*47ce0*/  STL.64 [R1+0x3970], R20 ;  /* 0x0039701401007387 */ /* 0x000fe80000100a00 */
[----:B------:R-:W1:Y:S01]  /*47cf0*/  LDSM.16.M88.4 R20, [R9+UR6+0xc000] ;  /* 0x00c000060914783b */ /* 0x000e620008000200 */
[----:B------:R-:W-:Y:S01]  /*47d00*/  IMAD.MOV.U32 R26, RZ, RZ, R2 ;  /* 0x000000ffff1a7224 */ /* 0x000fe200078e0002 */
[----:B------:R-:W-:-:S02]  /*47d10*/  MOV R27, R0 ;  /* 0x00000000001b7202 */ /* 0x000fc40000000f00 */
[----:B0-----:R-:W-:Y:S02]  /*47d20*/  MOV R2, R14 ;  /* 0x0000000e00027202 */ /* 0x001fe40000000f00 */
[----:B------:R-:W-:Y:S01]  /*47d30*/  MOV R0, R15 ;  /* 0x0000000f00007202 */ /* 0x000fe20000000f00 */
[----:B-1----:R0:W-:Y:S04]  /*47d40*/  STL.64 [R1+0x50], R20 ;  /* 0x0000501401007387 */ /* 0x0021e80000100a00 */
[----:B------:R-:W-:Y:S04]  /*47d50*/  STL.64 [R1+0x58], R22 ;  /* 0x0000581601007387 */ /* 0x000fe80000100a00 */
[----:B------:R-:W-:Y:S04]  /*47d60*/  STL.64 [R1+0x40], R12 ;  /* 0x0000400c01007387 */ /* 0x000fe80000100a00 */
[----:B------:R-:W-:Y:S04]  /*47d70*/  STL.64 [R1+0x48], R14 ;  /* 0x0000480e01007387 */ /* 0x000fe80000100a00 */
[----:B------:R-:W1:Y:S04]  /*47d80*/  LDSM.16.M88.4 R12, [R9+UR6+0x10000] ;  /* 0x01000006090c783b */ /* 0x000e680008000200 */
[----:B------:R-:W-:Y:S04]  /*47d90*/  STL [R1+0x36f4], R2 ;  /* 0x0036f40201007387 */ /* 0x000fe80000100800 */
[----:B------:R-:W-:Y:S04]  /*47da0*/  STL [R1+0x36f0], R0 ;  /* 0x0036f00001007387 */ /* 0x000fe80000100800 */
[----:B0-----:R-:W3:Y:S04]  /*47db0*/  LDL.LU R20, [R1+0x3d0] ;  /* 0x0003d00001147983 */ /* 0x001ee80000300800 */
[----:B-1----:R-:W-:Y:S04]  /*47dc0*/  STL.64 [R1+0xd0], R12 ;  /* 0x0000d00c01007387 */ /* 0x002fe80000100a00 */
[----:B------:R-:W-:Y:S04]  /*47dd0*/  STL.64 [R1+0xd8], R14 ;  /* 0x0000d80e01007387 */ /* 0x000fe80000100a00 */
[----:B------:R-:W3:Y:S04]  /*47de0*/  LDL.LU R21, [R1+0x3d4] ;  /* 0x0003d40001157983 */ /* 0x000ee80000300800 */
[----:B------:R-:W4:Y:S04]  /*47df0*/  LDL.LU R22, [R1+0x3d8] ;  /* 0x0003d80001167983 */ /* 0x000f280000300800 */
[----:B------:R-:W4:Y:S04]  /*47e00*/  LDL.LU R23, [R1+0x3dc] ;  /* 0x0003dc0001177983 */ /* 0x000f280000300800 */
[----:B------:R-:W0:Y:S04]  /*47e10*/  LDSM.16.M88.4 R12, [R9+UR6+0x12000] ;  /* 0x01200006090c783b */ /* 0x000e280008000200 */
[----:B----4-:R-:W-:Y:S04]  /*47e20*/  STL.64 [R1+0x3980], R22 ;  /* 0x0039801601007387 */ /* 0x010fe80000100a00 */
[----:B---3--:R-:W-:Y:S04]  /*47e30*/  STL.64 [R1+0x3978], R20 ;  /* 0x0039781401007387 */ /* 0x008fe80000100a00 */
        /* <DEDUP_REMOVED lines=9> */
[----:B0-----:R-:W-:Y:S04]  /*47ed0*/  STL.64 [R1+0x90], R12 ;  /* 0x0000900c01007387 */ /* 0x001fe80000100a00 */
[----:B------:R0:W-:Y:S04]  /*47ee0*/  STL.64 [R1+0x98], R14 ;  /* 0x0000980e01007387 */ /* 0x0001e80000100a00 */
[----:B0-----:R-:W2:Y:S04]  /*47ef0*/  LDL.LU.64 R14, [R1+0x39a0] ;  /* 0x0039a000010e7983 */ /* 0x001ea80000300a00 */
[----:B------:R-:W2:Y:S02]  /*47f00*/  LDL.LU.64 R12, [R1+0x3998] ;  /* 0x00399800010c7983 */ /* 0x000ea40000300a00 */
[----:B--2---:R-:W-:Y:S02]  /*47f10*/  HMMA.16816.F32.BF16 R16, R12, R18, R24 ;  /* 0x000000120c10723c */ /* 0x004fe40000041818 */
[----:B------:R-:W2:-:S15]  /*47f20*/  LDL.LU R24, [R1+0x3c0] ;  /* 0x0003c00001187983 */ /* 0x000e9e0000300800 */
[----:B------:R-:W-:-:S06]  /*47f30*/  NOP ;  /* 0x0000000000007918 */ /* 0x000fcc0000000000 */
[----:B------:R-:W-:Y:S04]  /*47f40*/  STL.64 [R1+0x280], R16 ;  /* 0x0002801001007387 */ /* 0x000fe80000100a00 */
[----:B------:R-:W-:Y:S04]  /*47f50*/  STL.64 [R1+0x288], R18 ;  /* 0x0002881201007387 */ /* 0x000fe80000100a00 */
[----:B------:R-:W2:Y:S04]  /*47f60*/  LDL.LU R25, [R1+0x3c4] ;  /* 0x0003c40001197983 */ /* 0x000ea80000300800 */
[----:B------:R-:W3:Y:S04]  /*47f70*/  LDL.LU R26, [R1+0x3c8] ;  /* 0x0003c800011a7983 */ /* 0x000ee80000300800 */
[----:B------:R-:W3:Y:S04]  /*47f80*/  LDL.LU R27, [R1+0x3cc] ;  /* 0x0003cc00011b7983 */ /* 0x000ee80000300800 */
[----:B------:R-:W0:Y:S04]  /*47f90*/  LDSM.16.M88.4 R16, [R9+UR6+0x1a000] ;  /* 0x01a000060910783b */ /* 0x000e280008000200 */
[----:B---3--:R-:W-:Y:S04]  /*47fa0*/  STL.64 [R1+0x3990], R26 ;  /* 0x0039901a01007387 */ /* 0x008fe80000100a00 */
[----:B--2---:R1:W-:Y:S04]  /*47fb0*/  STL.64 [R1+0x3988], R24 ;  /* 0x0039881801007387 */ /* 0x0043e80000100a00 */
[----:B-1----:R-:W2:Y:S04]  /*47fc0*/  LDL.LU R24, [R1+0x3e0] ;  /* 0x0003e00001187983 */ /* 0x002ea80000300800 */
[----:B------:R-:W2:Y:S04]  /*47fd0*/  LDL.LU R25, [R1+0x3e4] ;  /* 0x0003e40001197983 */ /* 0x000ea80000300800 */
[----:B------:R-:W2:Y:S04]  /*47fe0*/  LDL.LU R26, [R1+0x3e8] ;  /* 0x0003e800011a7983 */ /* 0x000ea80000300800 */
[----:B------:R-:W2:Y:S04]  /*47ff0*/  LDL.LU R27, [R1+0x3ec] ;  /* 0x0003ec00011b7983 */ /* 0x000ea80000300800 */
[----:B0-----:R-:W-:Y:S04]  /*48000*/  STL.64 [R1+0x80], R16 ;  /* 0x0000801001007387 */ /* 0x001fe80000100a00 */
[----:B------:R-:W-:Y:S04]  /*48010*/  STL.64 [R1+0x88], R18 ;  /* 0x0000881201007387 */ /* 0x000fe80000100a00 */
[----:B------:R-:W0:Y:S04]  /*48020*/  LDSM.16.M88.4 R16, [R9+UR6+0x1c000] ;  /* 0x01c000060910783b */ /* 0x000e280008000200 */
[----:B0-----:R-:W-:Y:S01]  /*48030*/  STL [R1+0x70], R16 ;  /* 0x0000701001007387 */ /* 0x001fe20000100800 */
[----:B------:R-:W-:-:S03]  /*48040*/  MOV R3, R17 ;  /* 0x0000001100037202 */ /* 0x000fc60000000f00 */
[----:B------:R-:W-:Y:S04]  /*48050*/  STL.64 [R1+0x78], R18 ;  /* 0x0000781201007387 */ /* 0x000fe80000100a00 */
[----:B------:R-:W0:Y:S04]  /*48060*/  LDSM.16.M88.4 R16, [R9+UR6+0x1e000] ;  /* 0x01e000060910783b */ /* 0x000e280008000200 */
[----:B------:R-:W3:Y:S04]  /*48070*/  LDL.LU R6, [R1+0x1d8] ;  /* 0x0001d80001067983 */ /* 0x000ee80000300800 */
[----:B0-----:R-:W-:Y:S04]  /*48080*/  STL.64 [R1+0x60], R16 ;  /* 0x0000601001007387 */ /* 0x001fe80000100a00 */
[----:B------:R-:W-:Y:S04]  /*48090*/  STL.64 [R1+0x68], R18 ;  /* 0x0000681201007387 */ /* 0x000fe80000100a00 */
[----:B------:R-:W3:Y:S01]  /*480a0*/  LDL.LU R7, [R1+0x1dc] ;  /* 0x0001dc0001077983 */ /* 0x000ee20000300800 */
[----:B------:R-:W-:Y:S01]  /*480b0*/  MOV R22, R11 ;  /* 0x0000000b00167202 */ /* 0x000fe20000000f00 */
[----:B------:R-:W-:-:S02]  /*480c0*/  IMAD.MOV.U32 R23, RZ, RZ, R10 ;  /* 0x000000ffff177224 */ /* 0x000fc400078e000a */
[----:B------:R-:W0:Y:S05]  /*480d0*/  LDSM.16.M88.4 R8, [R8+UR6+0x29000] ;  /* 0x029000060808783b */ /* 0x000e2a0008000200 */
[C---:B--2---:R-:W-:Y:S01]  /*480e0*/  HMMA.16816.F32.BF16 R20, R12.reuse, R22, R24 ;  /* 0x000000160c14723c */ /* 0x044fe20000041818 */
[----:B---3--:R1:W-:Y:S04]  /*480f0*/  STL.64 [R1+0x3960], R6 ;  /* 0x0039600601007387 */ /* 0x0083e80000100a00 */
[----:B------:R-:W-:Y:S04]  /*48100*/  STL.64 [R1+0x3958], R4 ;  /* 0x0039580401007387 */ /* 0x000fe80000100a00 */
[----:B-1----:R-:W2:Y:S04]  /*48110*/  LDL.LU R6, [R1+0x1c8] ;  /* 0x0001c80001067983 */ /* 0x002ea80000300800 */
[----:B------:R-:W2:Y:S04]  /*48120*/  LDL.LU R7, [R1+0x1cc] ;  /* 0x0001cc0001077983 */ /* 0x000ea80000300800 */
[----:B------:R-:W3:Y:S04]  /*48130*/  LDL.LU R16, [R1+0x2f0] ;  /* 0x0002f00001107983 */ /* 0x000ee80000300800 */
[----:B------:R-:W3:Y:S04]  /*48140*/  LDL.LU R17, [R1+0x2f4] ;  /* 0x0002f40001117983 */ /* 0x000ee80000300800 */
[----:B------:R-:W3:Y:S04]  /*48150*/  LDL.LU R18, [R1+0x2f8] ;  /* 0x0002f80001127983 */ /* 0x000ee80000300800 */
[----:B------:R-:W3:Y:S04]  /*48160*/  LDL.LU R19, [R1+0x2fc] ;  /* 0x0002fc0001137983 */ /* 0x000ee80000300800 */
[----:B0-----:R0:W-:Y:S04]  /*48170*/  STL [R1+0x3854], R10 ;  /* 0x0038540a01007387 */ /* 0x0011e80000100800 */
[----:B------:R1:W-:Y:S04]  /*48180*/  STL [R1+0x3850], R11 ;  /* 0x0038500b01007387 */ /* 0x0003e80000100800 */
[----:B------:R-:W-:Y:S04]  /*48190*/  STL.64 [R1+0x3908], R8 ;  /* 0x0039080801007387 */ /* 0x000fe80000100a00 */
[----:B0-----:R-:W4:Y:S04]  /*481a0*/  LDL.LU R10, [R1+0x198] ;  /* 0x00019800010a7983 */ /* 0x001f280000300800 */
[----:B-1----:R-:W4:Y:S04]  /*481b0*/  LDL.LU R11, [R1+0x19c] ;  /* 0x00019c00010b7983 */ /* 0x002f280000300800 */
[----:B------:R-:W2:Y:S04]  /*481c0*/  LDL.LU.64 R26, [R1+0x3990] ;  /* 0x00399000011a7983 */ /* 0x000ea80000300a00 */
[----:B------:R-:W2:Y:S04]  /*481d0*/  LDL.LU.64 R24, [R1+0x3988] ;  /* 0x0039880001187983 */ /* 0x000ea80000300a00 */
[----:B------:R-:W-:Y:S04]  /*481e0*/  STL.64 [R1+0x270], R20 ;  /* 0x0002701401007387 */ /* 0x000fe80000100a00 */
[----:B------:R0:W-:Y:S04]  /*481f0*/  STL.64 [R1+0x278], R22 ;  /* 0x0002781601007387 */ /* 0x0001e80000100a00 */
[----:B0-----:R-:W4:Y:S04]  /*48200*/  LDL.LU.64 R22, [R1+0x3980] ;  /* 0x0039800001167983 */ /* 0x001f280000300a00 */
[----:B------:R-:W4:Y:S02]  /*48210*/  LDL.LU.64 R20, [R1+0x3978] ;  /* 0x0039780001147983 */ /* 0x000f240000300a00 */
[----:B----4-:R-:W-:Y:S02]  /*48220*/  HMMA.16816.F32.BF16 R8, R12, R10, R20 ;  /* 0x0000000a0c08723c */ /* 0x010fe40000041814 */
[----:B------:R-:W4:-:S15]  /*48230*/  LDL.LU.64 R20, [R1+0x3970] ;  /* 0x0039700001147983 */ /* 0x000f1e0000300a00 */
[----:B------:R-:W-:-:S06]  /*48240*/  NOP ;  /* 0x0000000000007918 */ /* 0x000fcc0000000000 */
[----:B------:R0:W-:Y:S04]  /*48250*/  STL.64 [R1+0x250], R8 ;  /* 0x0002500801007387 */ /* 0x0001e80000100a00 */
[----:B------:R1:W-:Y:S04]  /*48260*/  STL.64 [R1+0x258], R10 ;  /* 0x0002580a01007387 */ /* 0x0003e80000100a00 */
[----:B0-----:R-:W3:Y:S04]  /*48270*/  LDL.LU R8, [R1+0x3b0] ;  /* 0x0003b00001087983 */ /* 0x001ee80000300800 */
[----:B------:R-:W3:Y:S04]  /*48280*/  LDL.LU R9, [R1+0x3b4] ;  /* 0x0003b40001097983 */ /* 0x000ee80000300800 */
[----:B-1----:R-:W4:Y:S04]  /*48290*/  LDL.LU R10, [R1+0x3b8] ;  /* 0x0003b800010a7983 */ /* 0x002f280000300800 */
[----:B------:R-:W4:Y:S01]  /*482a0*/  LDL.LU R11, [R1+0x3bc] ;  /* 0x0003bc00010b7983 */ /* 0x000f220000300800 */
[----:B--2---:R-:W-:-:S15]  /*482b0*/  HMMA.16816.F32.BF16 R4, R12, R6, R24 ;  /* 0x000000060c04723c */ /* 0x004fde0000041818 */
[----:B------:R-:W-:-:S09]  /*482c0*/  NOP ;  /* 0x0000000000007918 */ /* 0x000fd20000000000 */
[----:B------:R-:W-:Y:S01]  /*482d0*/  MOV R22, R4 ;  /* 0x0000000400167202 */ /* 0x000fe20000000f00 */
[----:B------:R-:W-:Y:S01]  /*482e0*/  IMAD.MOV.U32 R23, RZ, RZ, R7 ;  /* 0x000000ffff177224 */ /* 0x000fe200078e0007 */
[----:B------:R-:W-:Y:S02]  /*482f0*/  MOV R27, R6 ;  /* 0x00000006001b7202 */ /* 0x000fe40000000f00 */
[----:B------:R-:W-:Y:S01]  /*48300*/  MOV R26, R5 ;  /* 0x00000005001a7202 */ /* 0x000fe20000000f00 */
[----:B----4-:R-:W-:Y:S04]  /*48310*/  STL.64 [R1+0x3930], R10 ;  /* 0x0039300a01007387 */ /* 0x010fe80000100a00 */
[----:B---3--:R0:W-:Y:S04]  /*48320*/  STL.64 [R1+0x3928], R8 ;  /* 0x0039280801007387 */ /* 0x0081e80000100a00 */
[----:B0-----:R-:W2:Y:S04]  /*48330*/  LDL.LU R8, [R1+0x2e0] ;  /* 0x0002e00001087983 */ /* 0x001ea80000300800 */
[----:B------:R-:W2:Y:S04]  /*48340*/  LDL.LU R9, [R1+0x2e4] ;  /* 0x0002e40001097983 */ /* 0x000ea80000300800 */
[----:B------:R-:W2:Y:S04]  /*48350*/  LDL.LU R10, [R1+0x2e8] ;  /* 0x0002e800010a7983 */ /* 0x000ea80000300800 */
[----:B------:R-:W2:Y:S04]  /*48360*/  LDL.LU R11, [R1+0x2ec] ;  /* 0x0002ec00010b7983 */ /* 0x000ea80000300800 */
[----:B------:R-:W3:Y:S04]  /*48370*/  LDL.LU.64 R24, [R1+0x3968] ;  /* 0x0039680001187983 */ /* 0x000ee80000300a00 */
[----:B------:R-:W4:Y:S04]  /*48380*/  LDL.LU.64 R6, [R1+0x3960] ;  /* 0x0039600001067983 */ /* 0x000f280000300a00 */
[----:B------:R-:W2:Y:S04]  /*48390*/  LDL.LU.64 R4, [R1+0x3958] ;  /* 0x0039580001047983 */ /* 0x000ea80000300a00 */
[----:B------:R-:W-:Y:S04]  /*483a0*/  STL.64 [R1+0x38f0], R22 ;  /* 0x0038f01601007387 */ /* 0x000fe80000100a00 */
[----:B------:R0:W-:Y:S04]  /*483b0*/  STL.64 [R1+0x38e8], R20 ;  /* 0x0038e81401007387 */ /* 0x0001e80000100a00 */
[----:B0-----:R-:W3:Y:S04]  /*483c0*/  LDL.LU R20, [R1+0x3a0] ;  /* 0x0003a00001147983 */ /* 0x001ee80000300800 */
[----:B------:R-:W3:Y:S04]  /*483d0*/  LDL.LU R21, [R1+0x3a4] ;  /* 0x0003a40001157983 */ /* 0x000ee80000300800 */
[----:B------:R-:W2:Y:S04]  /*483e0*/  LDL.LU R22, [R1+0x3a8] ;  /* 0x0003a80001167983 */ /* 0x000ea80000300800 */
[----:B------:R-:W2:Y:S01]  /*483f0*/  LDL.LU R23, [R1+0x3ac] ;  /* 0x0003ac0001177983 */ /* 0x000ea20000300800 */
[----:B----4-:R-:W-:Y:S03]  /*48400*/  HMMA.16816.F32.BF16 R12, R12, R6, R16 ;  /* 0x000000060c0c723c */ /* 0x010fe60000041810 */
[----:B--2---:R-:W-:Y:S04]  /*48410*/  STL.64 [R1+0x3900], R22 ;  /* 0x0039001601007387 */ /* 0x004fe80000100a00 */
[----:B---3--:R0:W-:Y:S04]  /*48420*/  STL.64 [R1+0x38f8], R20 ;  /* 0x0038f81401007387 */ /* 0x0081e80000100a00 */
[----:B0-----:R-:W2:Y:S04]  /*48430*/  LDL.LU.64 R20, [R1+0x10] ;  /* 0x0000100001147983 */ /* 0x001ea80000300a00 */
[----:B------:R-:W-:Y:S04]  /*48440*/  STL.64 [R1+0x38e0], R26 ;  /* 0x0038e01a01007387 */ /* 0x000fe80000100a00 */
[----:B------:R0:W-:Y:S04]  /*48450*/  STL.64 [R1+0x38d8], R24 ;  /* 0x0038d81801007387 */ /* 0x0001e80000100a00 */
[----:B------:R-:W3:Y:S04]  /*48460*/  LDL.LU.64 R16, [R1+0x3950] ;  /* 0x0039500001107983 */ /* 0x000ee80000300a00 */
[----:B------:R-:W3:Y:S01]  /*48470*/  LDL.LU.64 R6, [R1+0x3948] ;  /* 0x0039480001067983 */ /* 0x000ee20000300a00 */
[----:B0-----:R-:W-:-:S02]  /*48480*/  MOV R24, R5 ;  /* 0x0000000500187202 */ /* 0x001fc40000000f00 */
[----:B------:R-:W-:Y:S02]  /*48490*/  MOV R25, R4 ;  /* 0x0000000400197202 */ /* 0x000fe40000000f00 */
[----:B------:R-:W3:Y:S04]  /*484a0*/  LDL.LU.64 R4, [R1+0x3940] ;  /* 0x0039400001047983 */ /* 0x000ee80000300a00 */
[----:B------:R0:W-:Y:S04]  /*484b0*/  STL.64 [R1+0x230], R12 ;  /* 0x0002300c01007387 */ /* 0x0001e80000100a00 */
[----:B------:R-:W-:Y:S04]  /*484c0*/  STL.64 [R1+0x238], R14 ;  /* 0x0002380e01007387 */ /* 0x000fe80000100a00 */
[----:B0-----:R-:W4:Y:S01]  /*484d0*/  LDL R12, [R1+0x20] ;  /* 0x00002000010c7983 */ /* 0x001f220000100800 */
[----:B------:R-:W-:-:S03]  /*484e0*/  MOV R13, R28 ;  /* 0x0000001c000d7202 */ /* 0x000fc60000000f00 */
[----:B------:R-:W2:Y:S01]  /*484f0*/  LDL.LU R28, [R1+0x3938] ;  /* 0x00393800011c7983 */ /* 0x000ea20000300800 */
[----:B---3--:R-:W-:Y:S03]  /*48500*/  HMMA.16816.F32.BF16 R16, R4, R16, R8 ;  /* 0x000000100410723c */ /* 0x008fe60000041808 */
[----:B------:R-:W2:Y:S04]  /*48510*/  LDL.LU.64 R10, [R1+0x3930] ;  /* 0x00393000010a7983 */ /* 0x000ea80000300a00 */
[----:B------:R-:W2:-:S15]  /*48520*/  LDL.LU.64 R8, [R1+0x3928] ;  /* 0x0039280001087983 */ /* 0x000e9e0000300a00 */
[----:B------:R-:W-:-:S01]  /*48530*/  NOP ;  /* 0x0000000000007918 */ /* 0x000fc20000000000 */
[----:B------:R-:W-:Y:S04]  /*48540*/  STL.64 [R1+0x220], R16 ;  /* 0x0002201001007387 */ /* 0x000fe80000100a00 */
[----:B------:R0:W-:Y:S04]  /*48550*/  STL.64 [R1+0x228], R18 ;  /* 0x0002281201007387 */ /* 0x0001e80000100a00 */
[----:B0-----:R-:W4:Y:S04]  /*48560*/  LDL.LU.64 R18, [R1+0x3920] ;  /* 0x0039200001127983 */ /* 0x001f280000300a00 */
[----:B------:R-:W4:Y:S01]  /*48570*/  LDL.LU.64 R16, [R1+0x3918] ;  /* 0x0039180001107983 */ /* 0x000f220000300a00 */
[----:B------:R-:W-:-:S03]  /*48580*/  LOP3.LUT R0, R29, 0x60, RZ, 0x3c, !PT ;  /* 0x000000601d007812 */ /* 0x000fc600078e3cff */
[----:B------:R-:W3:Y:S04]  /*48590*/  LDL.LU R29, [R1+0x3910] ;  /* 0x00391000011d7983 */ /* 0x000ee80000300800 */
[----:B------:R-:W-:Y:S01]  /*485a0*/  STL [R1+0x4ac], R0 ;  /* 0x0004ac0001007387 */ /* 0x000fe20000100800 */
[----:B----4-:R-:W-:Y:S03]  /*485b0*/  HMMA.16816.F32.BF16 R12, R4, R12, R16 ;  /* 0x0000000c040c723c */ /* 0x010fe60000041810 */
[----:B------:R-:W4:-:S15]  /*485c0*/  LDL R19, [R1+0x4ac] ;  /* 0x0004ac0001137983 */ /* 0x000f1e0000100800 */
[----:B------:R-:W-:-:S05]  /*485d0*/  NOP ;  /* 0x0000000000007918 */ /* 0x000fca0000000000 */
[----:B------:R-:W-:Y:S04]  /*485e0*/  STL.64 [R1+0x210], R12 ;  /* 0x0002100c01007387 */ /* 0x000fe80000100a00 */
[----:B------:R-:W-:Y:S01]  /*485f0*/  STL.64 [R1+0x218], R14 ;  /* 0x0002180e01007387 */ /* 0x000fe20000100a00 */
[----:B--2---:R-:W-:Y:S03]  /*48600*/  HMMA.16816.F32.BF16 R8, R4, R20, R8 ;  /* 0x000000140408723c */ /* 0x004fe60000041808 */
[----:B----4-:R-:W0:Y:S04]  /*48610*/  LDSM.16.M88.4 R12, [R19+UR6+0x28000] ;  /* 0x02800006130c783b */ /* 0x010e280008000200 */
[----:B------:R1:W-:Y:S04]  /*48620*/  STL [R1+0x3890], R19 ;  /* 0x0038901301007387 */ /* 0x0003e80000100800 */
[----:B------:R-:W2:Y:S04]  /*48630*/  LDL.LU R16, [R1+0x380] ;  /* 0x0003800001107983 */ /* 0x000ea80000300800 */
[----:B------:R-:W2:Y:S04]  /*48640*/  LDL.LU R17, [R1+0x384] ;  /* 0x0003840001117983 */ /* 0x000ea80000300800 */
[----:B------:R-:W2:Y:S04]  /*48650*/  LDL.LU R18, [R1+0x388] ;  /* 0x0003880001127983 */ /* 0x000ea80000300800 */
[----:B-1----:R-:W2:Y:S04]  /*48660*/  LDL.LU R19, [R1+0x38c] ;  /* 0x00038c0001137983 */ /* 0x002ea80000300800 */
[----:B0-----:R-:W-:Y:S04]  /*48670*/  STL [R1+0x36fc], R14 ;  /* 0x0036fc0e01007387 */ /* 0x001fe80000100800 */
[----:B------:R-:W-:Y:S04]  /*48680*/  STL [R1+0x36f8], R15 ;  /* 0x0036f80f01007387 */ /* 0x000fe80000100800 */
[----:B------:R0:W-:Y:S04]  /*48690*/  STL.64 [R1+0x38d0], R12 ;  /* 0x0038d00c01007387 */ /* 0x0001e80000100a00 */
[----:B0-----:R-:W4:Y:S04]  /*486a0*/  LDL.LU.64 R12, [R1+0x50] ;  /* 0x00005000010c7983 */ /* 0x001f280000300a00 */
[----:B------:R0:W-:Y:S04]  /*486b0*/  STL.64 [R1+0x200], R8 ;  /* 0x0002000801007387 */ /* 0x0001e80000100a00 */
[----:B------:R1:W-:Y:S04]  /*486c0*/  STL.64 [R1+0x208], R10 ;  /* 0x0002080a01007387 */ /* 0x0003e80000100a00 */
[----:B0-----:R-:W3:Y:S01]  /*486d0*/  LDL.LU.64 R8, [R1+0x3908] ;  /* 0x0039080001087983 */ /* 0x001ee20000300a00 */
[----:B-1----:R-:W-:Y:S01]  /*486e0*/  MOV R10, R20 ;  /* 0x00000014000a7202 */ /* 0x002fe20000000f00 */
[----:B------:R-:W-:-:S02]  /*486f0*/  IMAD.MOV.U32 R11, RZ, RZ, R21 ;  /* 0x000000ffff0b7224 */ /* 0x000fc400078e0015 */
[----:B------:R-:W2:Y:S04]  /*48700*/  LDL.LU.64 R22, [R1+0x3900] ;  /* 0x0039000001167983 */ /* 0x000ea80000300a00 */
[----:B------:R-:W2:Y:S04]  /*48710*/  LDL.LU.64 R20, [R1+0x38f8] ;  /* 0x0038f80001147983 */ /* 0x000ea80000300a00 */
[----:B------:R-:W-:Y:S01]  /*48720*/  STL.64 [R1+0x3860], R10 ;  /* 0x0038600a01007387 */ /* 0x000fe20000100a00 */
[C---:B--2---:R-:W-:Y:S03]  /*48730*/  HMMA.16816.F32.BF16 R24, R4.reuse, R24, R20 ;  /* 0x000000180418723c */ /* 0x044fe60000041814 */
[----:B---3--:R0:W-:Y:S04]  /*48740*/  STL.64 [R1+0x3858], R8 ;  /* 0x0038580801007387 */ /* 0x0081e80000100a00 */
[----:B0-----:R-:W2:Y:S04]  /*48750*/  LDL.LU R8, [R1+0x390] ;  /* 0x0003900001087983 */ /* 0x001ea80000300800 */
[----:B------:R-:W2:Y:S04]  /*48760*/  LDL.LU R9, [R1+0x394] ;  /* 0x0003940001097983 */ /* 0x000ea80000300800 */
[----:B------:R-:W2:Y:S04]  /*48770*/  LDL.LU R10, [R1+0x398] ;  /* 0x00039800010a7983 */ /* 0x000ea80000300800 */
[----:B------:R-:W2:Y:S04]  /*48780*/  LDL.LU R11, [R1+0x39c] ;  /* 0x00039c00010b7983 */ /* 0x000ea80000300800 */
[----:B------:R-:W3:Y:S04]  /*48790*/  LDL.LU.64 R22, [R1+0x38f0] ;  /* 0x0038f00001167983 */ /* 0x000ee80000300a00 */
[----:B------:R-:W4:Y:S04]  /*487a0*/  LDL.LU.64 R20, [R1+0x38e8] ;  /* 0x0038e80001147983 */ /* 0x000f280000300a00 */
[----:B------:R-:W-:Y:S04]  /*487b0*/  STL.64 [R1+0x1f0], R24 ;  /* 0x0001f01801007387 */ /* 0x000fe80000100a00 */
[----:B------:R0:W-:Y:S04]  /*487c0*/  STL.64 [R1+0x1f8], R26 ;  /* 0x0001f81a01007387 */ /* 0x0001e80000100a00 */
[----:B0-----:R-:W3:Y:S04]  /*487d0*/  LDL.LU.64 R26, [R1+0x38e0] ;  /* 0x0038e000011a7983 */ /* 0x001ee80000300a00 */
[----:B------:R-:W2:Y:S02]  /*487e0*/  LDL.LU.64 R24, [R1+0x38d8] ;  /* 0x0038d80001187983 */ /* 0x000ea40000300a00 */
[----:B--2---:R-:W-:Y:S02]  /*487f0*/  HMMA.16816.F32.BF16 R8, R4, R24, R8 ;  /* 0x000000180408723c */ /* 0x004fe40000041808 */
[----:B---3--:R-:W-:Y:S04]  /*48800*/  STL.64 [R1+0x37e8], R26 ;  /* 0x0037e81a01007387 */ /* 0x008fe80000100a00 */
[----:B------:R0:W-:-:S15]  /*48810*/  STL.64 [R1+0x37e0], R24 ;  /* 0x0037e01801007387 */ /* 0x0001de0000100a00 */
[----:B------:R-:W-:-:S02]  /*48820*/  NOP ;  /* 0x0000000000007918 */ /* 0x000fc40000000000 */
[----:B------:R-:W-:Y:S04]  /*48830*/  STL.64 [R1+0x1e0], R8 ;  /* 0x0001e00801007387 */ /* 0x000fe80000100a00 */
[----:B------:R4:W-:Y:S04]  /*48840*/  STL.64 [R1+0x1e8], R10 ;  /* 0x0001e80a01007387 */ /* 0x0009e80000100a00 */
[----:B0-----:R-:W2:Y:S04]  /*48850*/  LDL.LU R24, [R1+0x370] ;  /* 0x0003700001187983 */ /* 0x001ea80000300800 */
[----:B------:R-:W2:Y:S01]  /*48860*/  LDL.LU R25, [R1+0x374] ;  /* 0x0003740001197983 */ /* 0x000ea20000300800 */
[----:B----4-:R-:W-:-:S15]  /*48870*/  HMMA.16816.F32.BF16 R8, R4, R20, R16 ;  /* 0x000000140408723c */ /* 0x010fde0000041810 */
[----:B------:R-:W-:-:S08]  /*48880*/  NOP ;  /* 0x0000000000007918 */ /* 0x000fd00000000000 */
[----:B------:R-:W-:Y:S04]  /*48890*/  STL.64 [R1+0x1d0], R8 ;  /* 0x0001d00801007387 */ /* 0x000fe80000100a00 */
[----:B------:R-:W3:Y:S04]  /*488a0*/  LDL.LU.64 R16, [R1+0xc0] ;  /* 0x0000c00001107983 */ /* 0x000ee80000300a00 */
[----:B---3--:R0:W-:Y:S04]  /*488b0*/  STL.64 [R1+0x38b0], R16 ;  /* 0x0038b01001007387 */ /* 0x0081e80000100a00 */
[----:B0-----:R-:W3:Y:S04]  /*488c0*/  LDL.LU.64 R16, [R1+0xd0] ;  /* 0x0000d00001107983 */ /* 0x001ee80000300a00 */
[----:B---3--:R0:W-:Y:S04]  /*488d0*/  STL.64 [R1+0x38b8], R16 ;  /* 0x0038b81001007387 */ /* 0x0081e80000100a00 */
[----:B0-----:R-:W3:Y:S04]  /*488e0*/  LDL.LU.64 R16, [R1+0x40] ;  /* 0x0000400001107983 */ /* 0x001ee80000300a00 */
[----:B---3--:R2:W-:Y:S04]  /*488f0*/  STL.64 [R1+0x38c8], R16 ;  /* 0x0038c81001007387 */ /* 0x0085e80000100a00 */
[----:B------:R-:W3:Y:S01]  /*48900*/  LDL.LU.64 R8, [R1+0xb0] ;  /* 0x0000b00001087983 */ /* 0x000ee20000300a00 */
[----:B------:R-:W-:-:S02]  /*48910*/  MOV R27, R28 ;  /* 0x0000001c001b7202 */ /* 0x000fc40000000f00 */
[----:B------:R-:W-:Y:S02]  /*48920*/  MOV R26, R29 ;  /* 0x0000001d001a7202 */ /* 0x000fe40000000f00 */
[----:B------:R-:W-:Y:S02]  /*48930*/  MOV R28, R11 ;  /* 0x0000000b001c7202 */ /* 0x000fe40000000f00 */
[----:B------:R-:W-:-:S03]  /*48940*/  MOV R29, R10 ;  /* 0x0000000a001d7202 */ /* 0x000fc60000000f00 */
[----:B--2---:R-:W-:Y:S07]  /*48950*/  HMMA.16816.F32.BF16 R16, R4, R12, R24 ;  /* 0x0000000c0410723c */ /* 0x004fee0000041818 */
[----:B------:R-:W-:Y:S01]  /*48960*/  IMAD.MOV.U32 R27, RZ, RZ, R12 ;  /* 0x000000ffff1b7224 */ /* 0x000fe200078e000c */
[----:B------:R-:W-:Y:S01]  /*48970*/  MOV R26, R13 ;  /* 0x0000000d001a7202 */ /* 0x000fe20000000f00 */
[----:B---3--:R0:W-:Y:S04]  /*48980*/  STL.64 [R1+0x38c0], R8 ;  /* 0x0038c00801007387 */ /* 0x0081e80000100a00 */
[----:B0-----:R-:W2:Y:S04]  /*48990*/  LDL.LU R8, [R1+0x360] ;  /* 0x0003600001087983 */ /* 0x001ea80000300800 */
[----:B------:R-:W2:Y:S04]  /*489a0*/  LDL.LU R9, [R1+0x364] ;  /* 0x0003640001097983 */ /* 0x000ea80000300800 */
[----:B------:R-:W2:Y:S04]  /*489b0*/  LDL.LU R10, [R1+0x368] ;  /* 0x00036800010a7983 */ /* 0x000ea80000300800 */
[----:B------:R-:W2:Y:S04]  /*489c0*/  LDL.LU R11, [R1+0x36c] ;  /* 0x00036c00010b7983 */ /* 0x000ea80000300800 */
[----:B------:R-:W-:Y:S04]  /*489d0*/  STL [R1+0x3808], R28 ;  /* 0x0038081c01007387 */ /* 0x000fe80000100800 */
[----:B------:R-:W-:Y:S04]  /*489e0*/  STL [R1+0x3804], R29 ;  /* 0x0038041d01007387 */ /* 0x000fe80000100800 */
        /* <DEDUP_REMOVED lines=9> */
[----:B------:R-:W2:Y:S01]  /*48a80*/  LDL.LU.64 R16, [R1+0x38c8] ;  /* 0x0038c80001107983 */ /* 0x000ea20000300a00 */
[----:B------:R-:W-:-:S05]  /*48a90*/  MOV R2, R18 ;  /* 0x0000001200027202 */ /* 0x000fca0000000f00 */
[----:B------:R-:W-:Y:S04]  /*48aa0*/  STL [R1+0x3814], R2 ;  /* 0x0038140201007387 */ /* 0x000fe80000100800 */
[----:B------:R0:W-:Y:S04]  /*48ab0*/  STL [R1+0x3810], R26 ;  /* 0x0038101a01007387 */ /* 0x0001e80000100800 */
[----:B------:R1:W-:Y:S04]  /*48ac0*/  STL [R1+0x380c], R27 ;  /* 0x00380c1b01007387 */ /* 0x0003e80000100800 */
[----:B------:R-:W3:Y:S04]  /*48ad0*/  LDL.LU R24, [R1+0x330] ;  /* 0x0003300001187983 */ /* 0x000ee80000300800 */
[----:B------:R-:W3:Y:S04]  /*48ae0*/  LDL.LU R25, [R1+0x334] ;  /* 0x0003340001197983 */ /* 0x000ee80000300800 */
[----:B0-----:R-:W3:Y:S04]  /*48af0*/  LDL.LU R26, [R1+0x338] ;  /* 0x00033800011a7983 */ /* 0x001ee80000300800 */
[----:B-1----:R-:W3:Y:S04]  /*48b00*/  LDL.LU R27, [R1+0x33c] ;  /* 0x00033c00011b7983 */ /* 0x002ee80000300800 */
[----:B------:R-:W-:Y:S04]  /*48b10*/  STL.64 [R1+0x3708], R14 ;  /* 0x0037080e01007387 */ /* 0x000fe80000100a00 */
[----:B----4-:R0:W-:Y:S04]  /*48b20*/  STL.64 [R1+0x3700], R12 ;  /* 0x0037000c01007387 */ /* 0x0101e80000100a00 */
[----:B0-----:R-:W4:Y:S01]  /*48b30*/  LDL.LU R12, [R1+0x70] ;  /* 0x00007000010c7983 */ /* 0x001f220000300800 */
[----:B--2---:R-:W-:Y:S01]  /*48b40*/  HMMA.16816.F32.BF16 R8, R4, R16, R8 ;  /* 0x000000100408723c */ /* 0x004fe20000041808 */
[----:B------:R-:W-:-:S05]  /*48b50*/  MOV R13, R3 ;  /* 0x00000003000d7202 */ /* 0x000fca0000000f00 */
[----:B------:R-:W-:Y:S02]  /*48b60*/  MOV R29, R16 ;  /* 0x00000010001d7202 */ /* 0x000fe40000000f00 */
[----:B------:R-:W-:Y:S01]  /*48b70*/  MOV R3, R17 ;  /* 0x0000001100037202 */ /* 0x000fe20000000f00 */
[----:B----4-:R0:W-:Y:S04]  /*48b80*/  STL.64 [R1+0x3888], R12 ;  /* 0x0038880c01007387 */ /* 0x0101e80000100a00 */
[----:B0-----:R-:W2:Y:S04]  /*48b90*/  LDL.LU R12, [R1+0x340] ;  /* 0x00034000010c7983 */ /* 0x001ea80000300800 */
[----:B------:R-:W2:Y:S04]  /*48ba0*/  LDL.LU R13, [R1+0x344] ;  /* 0x00034400010d7983 */ /* 0x000ea80000300800 */
[----:B------:R-:W2:Y:S04]  /*48bb0*/  LDL.LU R14, [R1+0x348] ;  /* 0x00034800010e7983 */ /* 0x000ea80000300800 */
[----:B------:R-:W2:Y:S04]  /*48bc0*/  LDL.LU R15, [R1+0x34c] ;  /* 0x00034c00010f7983 */ /* 0x000ea80000300800 */
[----:B------:R0:W-:Y:S04]  /*48bd0*/  STL.64 [R1+0x1b0], R8 ;  /* 0x0001b00801007387 */ /* 0x0001e80000100a00 */
[----:B------:R-:W-:Y:S04]  /*48be0*/  STL.64 [R1+0x1b8], R10 ;  /* 0x0001b80a01007387 */ /* 0x000fe80000100a00 */
[----:B0-----:R-:W4:Y:S04]  /*48bf0*/  LDL.LU.64 R8, [R1+0x38c0] ;  /* 0x0038c00001087983 */ /* 0x001f280000300a00 */
[----:B------:R-:W3:Y:S02]  /*48c00*/  LDL.LU.64 R16, [R1+0x38b8] ;  /* 0x0038b80001107983 */ /* 0x000ee40000300a00 */
[----:B---3--:R-:W-:-:S15]  /*48c10*/  HMMA.16816.F32.BF16 R20, R4, R16, R20 ;  /* 0x000000100414723c */ /* 0x008fde0000041814 */
[----:B------:R-:W-:-:S08]  /*48c20*/  NOP ;  /* 0x0000000000007918 */ /* 0x000fd00000000000 */
[----:B------:R0:W-:Y:S04]  /*48c30*/  STL.64 [R1+0x1a0], R20 ;  /* 0x0001a01401007387 */ /* 0x0001e80000100a00 */
[----:B------:R1:W-:Y:S01]  /*48c40*/  STL.64 [R1+0x1a8], R22 ;  /* 0x0001a81601007387 */ /* 0x0003e20000100a00 */
[----:B0-----:R-:W-:Y:S01]  /*48c50*/  MOV R21, R16 ;  /* 0x0000001000157202 */ /* 0x001fe20000000f00 */
[----:B------:R-:W-:Y:S02]  /*48c60*/  IMAD.MOV.U32 R20, RZ, RZ, R17 ;  /* 0x000000ffff147224 */ /* 0x000fe400078e0011 */
[----:B------:R-:W2:Y:S02]  /*48c70*/  LDL.LU.64 R16, [R1+0x38b0] ;  /* 0x0038b00001107983 */ /* 0x000ea40000300a00 */
[----:B--2---:R-:W-:Y:S06]  /*48c80*/  HMMA.16816.F32.BF16 R12, R4, R16, R12 ;  /* 0x00000010040c723c */ /* 0x004fec000004180c */
[----:B-1----:R-:W-:-:S02]  /*48c90*/  MOV R23, R16 ;  /* 0x0000001000177202 */ /* 0x002fc40000000f00 */
[----:B------:R-:W-:-:S15]  /*48ca0*/  MOV R22, R17 ;  /* 0x0000001100167202 */ /* 0x000fde0000000f00 */
[----:B------:R-:W-:Y:S04]  /*48cb0*/  STL.64 [R1+0x190], R12 ;  /* 0x0001900c01007387 */ /* 0x000fe80000100a00 */
[----:B------:R4:W-:Y:S04]  /*48cc0*/  STL.64 [R1+0x198], R14 ;  /* 0x0001980e01007387 */ /* 0x0009e80000100a00 */
[----:B------:R-:W2:Y:S01]  /*48cd0*/  LDL.LU.64 R16, [R1+0x90] ;  /* 0x0000900001107983 */ /* 0x000ea20000300a00 */
[----:B------:R-:W-:Y:S01]  /*48ce0*/  IMAD.MOV.U32 R0, RZ, RZ, R19 ;  /* 0x000000ffff007224 */ /* 0x000fe200078e0013 */
[----:B----4-:R-:W-:Y:S02]  /*48cf0*/  HMMA.16816.F32.BF16 R12, R4, R8, R24 ;  /* 0x00000008040c723c */ /* 0x010fe40000041818 */
[----:B--2---:R0:W-:Y:S04]  /*48d00*/  STL.64 [R1+0x38a8], R16 ;  /* 0x0038a81001007387 */ /* 0x0041e80000100a00 */
[----:B0-----:R-:W2:Y:S04]  /*48d10*/  LDL.LU R16, [R1+0x320] ;  /* 0x0003200001107983 */ /* 0x001ea80000300800 */
[----:B------:R-:W2:Y:S04]  /*48d20*/  LDL.LU R17, [R1+0x324] ;  /* 0x0003240001117983 */ /* 0x000ea80000300800 */
[----:B------:R-:W2:Y:S04]  /*48d30*/  LDL.LU R18, [R1+0x328] ;  /* 0x0003280001127983 */ /* 0x000ea80000300800 */
[----:B------:R-:W2:Y:S04]  /*48d40*/  LDL.LU R19, [R1+0x32c] ;  /* 0x00032c0001137983 */ /* 0x000ea80000300800 */
[----:B------:R-:W-:Y:S04]  /*48d50*/  STL.64 [R1+0x3820], R22 ;  /* 0x0038201601007387 */ /* 0x000fe80000100a00 */
[----:B------:R0:W-:Y:S04]  /*48d60*/  STL.64 [R1+0x3818], R20 ;  /* 0x0038181401007387 */ /* 0x0001e80000100a00 */
[----:B0-----:R-:W3:Y:S04]  /*48d70*/  LDL.LU R20, [R1+0x20] ;  /* 0x0000200001147983 */ /* 0x001ee80000300800 */
[----:B------:R-:W3:Y:S01]  /*48d80*/  LDL.LU R21, [R1+0x24] ;  /* 0x0000240001157983 */ /* 0x000ee20000300800 */
[----:B------:R-:W-:-:S02]  /*48d90*/  MOV R25, R8 ;  /* 0x0000000800197202 */ /* 0x000fc40000000f00 */
[----:B------:R-:W-:Y:S01]  /*48da0*/  MOV R24, R9 ;  /* 0x0000000900187202 */ /* 0x000fe20000000f00 */
[----:B---3--:R0:W-:Y:S04]  /*48db0*/  STL.64 [R1+0x3838], R20 ;  /* 0x0038381401007387 */ /* 0x0081e80000100a00 */
[----:B0-----:R-:W2:Y:S04]  /*48dc0*/  LDL.LU.64 R20, [R1+0xa0] ;  /* 0x0000a00001147983 */ /* 0x001ea80000300a00 */
[----:B------:R-:W-:Y:S04]  /*48dd0*/  STL.64 [R1+0x180], R12 ;  /* 0x0001800c01007387 */ /* 0x000fe80000100a00 */
[----:B------:R-:W-:Y:S04]  /*48de0*/  STL.64 [R1+0x188], R14 ;  /* 0x0001880e01007387 */ /* 0x000fe80000100a00 */
[----:B------:R-:W3:Y:S04]  /*48df0*/  LDL.LU R8, [R1+0x300] ;  /* 0x0003000001087983 */ /* 0x000ee80000300800 */
        /* <DEDUP_REMOVED lines=9> */
[----:B------:R-:W3:Y:S04]  /*48e90*/  LDL.LU R12, [R1+0x400] ;  /* 0x00040000010c7983 */ /* 0x000ee80000300800 */
[----:B------:R-:W3:Y:S04]  /*48ea0*/  LDL.LU R13, [R1+0x404] ;  /* 0x00040400010d7983 */ /* 0x000ee80000300800 */
[----:B------:R-:W4:Y:S04]  /*48eb0*/  LDL.LU R14, [R1+0x408] ;  /* 0x00040800010e7983 */ /* 0x000f280000300800 */
[----:B------:R-:W4:Y:S01]  /*48ec0*/  LDL.LU R15, [R1+0x40c] ;  /* 0x00040c00010f7983 */ /* 0x000f220000300800 */
[----:B--2---:R-:W-:Y:S03]  /*48ed0*/  HMMA.16816.F32.BF16 R16, R4, R20, R16 ;  /* 0x000000140410723c */ /* 0x004fe60000041810 */
[----:B----4-:R-:W-:Y:S04]  /*48ee0*/  STL.64 [R1+0x38a0], R14 ;  /* 0x0038a00e01007387 */ /* 0x010fe80000100a00 */
[----:B---3--:R0:W-:Y:S04]  /*48ef0*/  STL.64 [R1+0x3898], R12 ;  /* 0x0038980c01007387 */ /* 0x0081e80000100a00 */
[----:B0-----:R-:W2:Y:S04]  /*48f00*/  LDL.LU R12, [R1+0x310] ;  /* 0x00031000010c7983 */ /* 0x001ea80000300800 */
[----:B------:R-:W2:Y:S04]  /*48f10*/  LDL.LU R13, [R1+0x314] ;  /* 0x00031400010d7983 */ /* 0x000ea80000300800 */
[----:B------:R-:W2:Y:S04]  /*48f20*/  LDL.LU R14, [R1+0x318] ;  /* 0x00031800010e7983 */ /* 0x000ea80000300800 */
[----:B------:R-:W2:Y:S04]  /*48f30*/  LDL.LU R15, [R1+0x31c] ;  /* 0x00031c00010f7983 */ /* 0x000ea80000300800 */
[----:B------:R-:W-:Y:S04]  /*48f40*/  STL.64 [R1+0x3880], R10 ;  /* 0x0038800a01007387 */ /* 0x000fe80000100a00 */
[----:B------:R0:W-:Y:S04]  /*48f50*/  STL.64 [R1+0x3878], R8 ;  /* 0x0038780801007387 */ /* 0x0001e80000100a00 */
[----:B0-----:R-:W3:Y:S04]  /*48f60*/  LDL.LU.64 R8, [R1+0x80] ;  /* 0x0000800001087983 */ /* 0x001ee80000300a00 */
[----:B------:R0:W-:Y:S04]  /*48f70*/  STL.64 [R1+0x170], R16 ;  /* 0x0001701001007387 */ /* 0x0001e80000100a00 */
[----:B------:R-:W-:Y:S04]  /*48f80*/  STL.64 [R1+0x178], R18 ;  /* 0x0001781201007387 */ /* 0x000fe80000100a00 */
[----:B0-----:R-:W2:Y:S01]  /*48f90*/  LDL.LU.64 R16, [R1+0x38a8] ;  /* 0x0038a80001107983 */ /* 0x001ea20000300a00 */
[----:B------:R-:W-:Y:S01]  /*48fa0*/  IMAD.MOV.U32 R27, RZ, RZ, R20 ;  /* 0x000000ffff1b7224 */ /* 0x000fe200078e0014 */
[----:B------:R-:W-:-:S02]  /*48fb0*/  MOV R28, R21 ;  /* 0x00000015001c7202 */ /* 0x000fc40000000f00 */
[----:B------:R-:W4:Y:S04]  /*48fc0*/  LDL.LU R20, [R1+0x30] ;  /* 0x0000300001147983 */ /* 0x000f280000300800 */
[----:B------:R-:W4:Y:S01]  /*48fd0*/  LDL.LU R21, [R1+0x34] ;  /* 0x0000340001157983 */ /* 0x000f220000300800 */
[----:B--2---:R-:W-:-:S15]  /*48fe0*/  HMMA.16816.F32.BF16 R12, R4, R16, R12 ;  /* 0x00000010040c723c */ /* 0x004fde000004180c */
[----:B------:R-:W-:-:S08]  /*48ff0*/  NOP ;  /* 0x0000000000007918 */ /* 0x000fd00000000000 */
[----:B------:R-:W-:Y:S04]  /*49000*/  STL.64 [R1+0x160], R12 ;  /* 0x0001600c01007387 */ /* 0x000fe80000100a00 */
[----:B------:R0:W-:Y:S04]  /*49010*/  STL.64 [R1+0x168], R14 ;  /* 0x0001680e01007387 */ /* 0x0001e80000100a00 */
[----:B0-----:R-:W3:Y:S04]  /*49020*/  LDL.LU.64 R14, [R1+0x38a0] ;  /* 0x0038a000010e7983 */ /* 0x001ee80000300a00 */
[----:B------:R-:W3:Y:S04]  /*49030*/  LDL.LU.64 R12, [R1+0x3898] ;  /* 0x00389800010c7983 */ /* 0x000ee80000300a00 */
[----:B------:R-:W2:Y:S01]  /*49040*/  LDL.LU R19, [R1+0x3890] ;  /* 0x0038900001137983 */ /* 0x000ea20000300800 */
[----:B------:R-:W-:-:S05]  /*49050*/  MOV R26, R17 ;  /* 0x00000011001a7202 */ /* 0x000fca0000000f00 */
[----:B------:R-:W-:Y:S04]  /*49060*/  STL.64 [R1+0x3830], R26 ;  /* 0x0038301a01007387 */ /* 0x000fe80000100a00 */
[----:B------:R0:W-:Y:S04]  /*49070*/  STL.64 [R1+0x3828], R24 ;  /* 0x0038281801007387 */ /* 0x0001e80000100a00 */
[----:B0-----:R-:W4:Y:S04]  /*49080*/  LDL.LU R24, [R1+0x110] ;  /* 0x0001100001187983 */ /* 0x001f280000300800 */
[----:B------:R-:W4:Y:S04]  /*49090*/  LDL.LU R25, [R1+0x114] ;  /* 0x0001140001197983 */ /* 0x000f280000300800 */
[----:B------:R-:W4:Y:S04]  /*490a0*/  LDL.LU R26, [R1+0x118] ;  /* 0x00011800011a7983 */ /* 0x000f280000300800 */
[----:B------:R-:W4:Y:S01]  /*490b0*/  LDL.LU R27, [R1+0x11c] ;  /* 0x00011c00011b7983 */ /* 0x000f220000300800 */
[----:B------:R-:W-:-:S03]  /*490c0*/  MOV R2, R16 ;  /* 0x0000001000027202 */ /* 0x000fc60000000f00 */
[----:B--2---:R-:W0:Y:S01]  /*490d0*/  LDSM.16.M88.4 R16, [R19+UR6+0x29000] ;  /* 0x029000061310783b */ /* 0x004e220008000200 */
[----:B---3--:R-:W-:Y:S03]  /*490e0*/  HMMA.16816.F32.BF16 R12, R4, R8, R12 ;  /* 0x00000008040c723c */ /* 0x008fe6000004180c */
[----:B----4-:R-:W-:Y:S04]  /*490f0*/  STL.64 [R1+0x3848], R26 ;  /* 0x0038481a01007387 */ /* 0x010fe80000100a00 */
[----:B------:R1:W-:Y:S04]  /*49100*/  STL.64 [R1+0x3840], R24 ;  /* 0x0038401801007387 */ /* 0x0003e80000100a00 */
[----:B-1----:R-:W2:Y:S04]  /*49110*/  LDL.LU R24, [R1+0x120] ;  /* 0x0001200001187983 */ /* 0x002ea80000300800 */
[----:B------:R-:W2:Y:S04]  /*49120*/  LDL.LU R25, [R1+0x124] ;  /* 0x0001240001197983 */ /* 0x000ea80000300800 */
[----:B------:R-:W2:Y:S04]  /*49130*/  LDL.LU R26, [R1+0x128] ;  /* 0x00012800011a7983 */ /* 0x000ea80000300800 */
[----:B------:R-:W2:Y:S04]  /*49140*/  LDL.LU R27, [R1+0x12c] ;  /* 0x00012c00011b7983 */ /* 0x000ea80000300800 */
[----:B0-----:R-:W-:Y:S04]  /*49150*/  STL.64 [R1+0x35b0], R18 ;  /* 0x0035b01201007387 */ /* 0x001fe80000100a00 */
[----:B------:R0:W-:Y:S04]  /*49160*/  STL.64 [R1+0x35a8], R16 ;  /* 0x0035a81001007387 */ /* 0x0001e80000100a00 */
[----:B0-----:R-:W3:Y:S04]  /*49170*/  LDL.LU R16, [R1+0x60] ;  /* 0x0000600001107983 */ /* 0x001ee80000300800 */
[----:B------:R-:W3:Y:S04]  /*49180*/  LDL.LU R17, [R1+0x64] ;  /* 0x0000640001117983 */ /* 0x000ee80000300800 */
[----:B------:R-:W4:Y:S04]  /*49190*/  LDL R18, [R1+0x68] ;  /* 0x0000680001127983 */ /* 0x000f280000100800 */
[----:B------:R-:W4:Y:S04]  /*491a0*/  LDL R19, [R1+0x6c] ;  /* 0x00006c0001137983 */ /* 0x000f280000100800 */
[----:B------:R0:W-:Y:S04]  /*491b0*/  STL.64 [R1+0x150], R12 ;  /* 0x0001500c01007387 */ /* 0x0001e80000100a00 */
[----:B------:R1:W-:Y:S04]  /*491c0*/  STL.64 [R1+0x158], R14 ;  /* 0x0001580e01007387 */ /* 0x0003e80000100a00 */
[----:B0-----:R-:W2:Y:S01]  /*491d0*/  LDL.LU.64 R12, [R1+0x3888] ;  /* 0x00388800010c7983 */ /* 0x001ea20000300a00 */
[----:B-1----:R-:W-:Y:S01]  /*491e0*/  MOV R15, R8 ;  /* 0x00000008000f7202 */ /* 0x002fe20000000f00 */
[----:B------:R-:W-:-:S02]  /*491f0*/  IMAD.MOV.U32 R14, RZ, RZ, R9 ;  /* 0x000000ffff0e7224 */ /* 0x000fc400078e0009 */
[----:B------:R-:W2:Y:S04]  /*49200*/  LDL.LU.64 R10, [R1+0x3880] ;  /* 0x00388000010a7983 */ /* 0x000ea80000300a00 */
[----:B------:R-:W2:Y:S02]  /*49210*/  LDL.LU.64 R8, [R1+0x3878] ;  /* 0x0038780001087983 */ /* 0x000ea40000300a00 */
[----:B--2---:R-:W-:-:S15]  /*49220*/  HMMA.16816.F32.BF16 R8, R4, R12, R8 ;  /* 0x0000000c0408723c */ /* 0x004fde0000041808 */
[----:B------:R-:W-:-:S08]  /*49230*/  NOP ;  /* 0x0000000000007918 */ /* 0x000fd00000000000 */
[----:B------:R-:W-:Y:S04]  /*49240*/  STL.64 [R1+0x140], R8 ;  /* 0x0001400801007387 */ /* 0x000fe80000100a00 */
[----:B------:R0:W-:Y:S04]  /*49250*/  STL.64 [R1+0x148], R10 ;  /* 0x0001480a01007387 */ /* 0x0001e80000100a00 */
[----:B0-----:R-:W3:Y:S04]  /*49260*/  LDL.LU.64 R10, [R1+0x3870] ;  /* 0x00387000010a7983 */ /* 0x001ee80000300a00 */
[----:B------:R-:W3:Y:S04]  /*49270*/  LDL.LU.64 R8, [R1+0x3868] ;  /* 0x0038680001087983 */ /* 0x000ee80000300a00 */
[----:B------:R-:W-:Y:S01]  /*49280*/  STL.64 [R1+0x3710], R12 ;  /* 0x0037100c01007387 */ /* 0x000fe20000100a00 */
[----:B---3--:R-:W-:Y:S03]  /*49290*/  HMMA.16816.F32.BF16 R4, R4, R16, R8 ;  /* 0x000000100404723c */ /* 0x008fe60000041808 */
[----:B------:R-:W2:Y:S04]  /*492a0*/  LDL.LU.64 R10, [R1+0x3860] ;  /* 0x00386000010a7983 */ /* 0x000ea80000300a00 */
[----:B------:R-:W3:-:S15]  /*492b0*/  LDL.LU.64 R8, [R1+0x3858] ;  /* 0x0038580001087983 */ /* 0x000ede0000300a00 */
[----:B------:R-:W-:-:S01]  /*492c0*/  NOP ;  /* 0x0000000000007918 */ /* 0x000fc20000000000 */
[----:B------:R2:W-:Y:S04]  /*492d0*/  STL.64 [R1+0x130], R4 ;  /* 0x0001300401007387 */ /* 0x0005e80000100a00 */
[----:B------:R-:W-:Y:S01]  /*492e0*/  STL.64 [R1+0x138], R6 ;  /* 0x0001380601007387 */ /* 0x000fe20000100a00 */
[----:B--2---:R-:W-:-:S03]  /*492f0*/  MOV R4, R10 ;  /* 0x0000000a00047202 */ /* 0x004fc60000000f00 */
[----:B------:R-:W3:Y:S01]  /*49300*/  LDL.LU R10, [R1+0x3854] ;  /* 0x00385400010a7983 */ /* 0x000ee20000300800 */
[----:B------:R-:W-:-:S03]  /*49310*/  MOV R5, R11 ;  /* 0x0000000b00057202 */ /* 0x000fc60000000f00 */
[----:B------:R-:W3:Y:S04]  /*49320*/  LDL.LU R11, [R1+0x3850] ;  /* 0x00385000010b7983 */ /* 0x000ee80000300800 */
[----:B----4-:R-:W-:Y:S04]  /*49330*/  STL.64 [R1+0x3720], R18 ;  /* 0x0037201201007387 */ /* 0x010fe80000100a00 */
[----:B------:R0:W-:Y:S04]  /*49340*/  STL.64 [R1+0x3718], R16 ;  /* 0x0037181001007387 */ /* 0x0001e80000100a00 */
[----:B0-----:R-:W2:Y:S04]  /*49350*/  LDL.LU R16, [R1+0x100] ;  /* 0x0001000001107983 */ /* 0x001ea80000300800 */
[----:B------:R-:W2:Y:S04]  /*49360*/  LDL.LU R17, [R1+0x104] ;  /* 0x0001040001117983 */ /* 0x000ea80000300800 */
[----:B------:R-:W2:Y:S04]  /*49370*/  LDL.LU R18, [R1+0x108] ;  /* 0x0001080001127983 */ /* 0x000ea80000300800 */
[----:B------:R-:W2:Y:S01]  /*49380*/  LDL.LU R19, [R1+0x10c] ;  /* 0x00010c0001137983 */ /* 0x000ea20000300800 */
[----:B---3--:R-:W-:Y:S03]  /*49390*/  HMMA.16816.F32.BF16 R20, R8, R20, R24 ;  /* 0x000000140814723c */ /* 0x008fe60000041818 */
[----:B------:R-:W3:Y:S04]  /*493a0*/  LDL.LU.64 R26, [R1+0x3848] ;  /* 0x00384800011a7983 */ /* 0x000ee80000300a00 */
[----:B------:R-:W3:-:S15]  /*493b0*/  LDL.LU.64 R24, [R1+0x3840] ;  /* 0x0038400001187983 */ /* 0x000ede0000300a00 */
[----:B------:R-:W-:-:S01]  /*493c0*/  NOP ;  /* 0x0000000000007918 */ /* 0x000fc20000000000 */
[----:B------:R0:W-:Y:S04]  /*493d0*/  STL.64 [R1+0x120], R20 ;  /* 0x0001201401007387 */ /* 0x0001e80000100a00 */
[----:B------:R3:W-:Y:S04]  /*493e0*/  STL.64 [R1+0x128], R22 ;  /* 0x0001281601007387 */ /* 0x0007e80000100a00 */
[----:B0-----:R-:W3:Y:S01]  /*493f0*/  LDL.LU.64 R20, [R1+0x3838] ;  /* 0x0038380001147983 */ /* 0x001ee20000300a00 */
[C---:B--2---:R-:W-:Y:S06]  /*49400*/  HMMA.16816.F32.BF16 R4, R8.reuse, R4, R16 ;  /* 0x000000040804723c */ /* 0x044fec0000041810 */
[----:B---3--:R-:W-:Y:S01]  /*49410*/  HMMA.16816.F32.BF16 R20, R8, R20, R24 ;  /* 0x000000140814723c */ /* 0x008fe20000041818 */
[----:B------:R-:W2:Y:S04]  /*49420*/  LDL.LU.64 R26, [R1+0x3830] ;  /* 0x00383000011a7983 */ /* 0x000ea80000300a00 */
[----:B------:R-:W3:Y:S01]  /*49430*/  LDL.LU.64 R24, [R1+0x3828] ;  /* 0x0038280001187983 */ /* 0x000ee20000300a00 */
[----:B------:R-:W-:-:S15]  /*49440*/  MOV R12, R2 ;  /* 0x00000002000c7202 */ /* 0x000fde0000000f00 */
[----:B------:R-:W-:-:S02]  /*49450*/  NOP ;  /* 0x0000000000007918 */ /* 0x000fc40000000000 */
[----:B------:R-:W-:Y:S04]  /*49460*/  STL.64 [R1+0x110], R20 ;  /* 0x0001101401007387 */ /* 0x000fe80000100a00 */
[----:B------:R0:W-:Y:S04]  /*49470*/  STL.64 [R1+0x118], R22 ;  /* 0x0001181601007387 */ /* 0x0001e80000100a00 */
[----:B0-----:R-:W4:Y:S04]  /*49480*/  LDL.LU.64 R22, [R1+0x3820] ;  /* 0x0038200001167983 */ /* 0x001f280000300a00 */
[----:B------:R-:W4:Y:S04]  /*49490*/  LDL.LU.64 R20, [R1+0x3818] ;  /* 0x0038180001147983 */ /* 0x000f280000300a00 */
[----:B------:R-:W4:Y:S04]  /*494a0*/  LDL.LU R2, [R1+0x3814] ;  /* 0x0038140001027983 */ /* 0x000f280000300800 */
[----:B------:R-:W-:Y:S04]  /*494b0*/  STL.64 [R1+0x100], R4 ;  /* 0x0001000401007387 */ /* 0x000fe80000100a00 */
[----:B------:R-:W-:Y:S01]  /*494c0*/  STL.64 [R1+0x108], R6 ;  /* 0x0001080601007387 */ /* 0x000fe20000100a00 */
[----:B--2---:R-:W-:-:S03]  /*494d0*/  MOV R13, R26 ;  /* 0x0000001a000d7202 */ /* 0x004fc60000000f00 */
[----:B------:R-:W2:Y:S04]  /*494e0*/  LDL.LU R26, [R1+0x3810] ;  /* 0x00381000011a7983 */ /* 0x000ea80000300800 */
[----:B------:R0:W-:Y:S02]  /*494f0*/  STL.64 [R1+0x3728], R12 ;  /* 0x0037280c01007387 */ /* 0x0001e40000100a00 */
[----:B0-----:R-:W-:Y:S01]  /*49500*/  IMAD.MOV.U32 R12, RZ, RZ, R27 ;  /* 0x000000ffff0c7224 */ /* 0x001fe200078e001b */
[----:B------:R-:W-:Y:S01]  /*49510*/  MOV R13, R28 ;  /* 0x0000001c000d7202 */ /* 0x000fe20000000f00 */
[----:B------:R-:W2:Y:S04]  /*49520*/  LDL.LU R27, [R1+0x380c] ;  /* 0x00380c00011b7983 */ /* 0x000ea80000300800 */
[----:B------:R-:W2:Y:S04]  /*49530*/  LDL.LU R28, [R1+0x3808] ;  /* 0x00380800011c7983 */ /* 0x000ea80000300800 */
[----:B------:R3:W-:Y:S04]  /*49540*/  STL.64 [R1+0x3740], R12 ;  /* 0x0037400c01007387 */ /* 0x0007e80000100a00 */
[----:B------:R-:W4:Y:S04]  /*49550*/  LDL.LU R16, [R1+0x270] ;  /* 0x0002700001107983 */ /* 0x000f280000300800 */
[----:B------:R-:W4:Y:S04]  /*49560*/  LDL.LU R17, [R1+0x274] ;  /* 0x0002740001117983 */ /* 0x000f280000300800 */
[----:B------:R-:W2:Y:S04]  /*49570*/  LDL.LU R18, [R1+0x278] ;  /* 0x0002780001127983 */ /* 0x000ea80000300800 */
[----:B------:R-:W2:Y:S01]  /*49580*/  LDL.LU R19, [R1+0x27c] ;  /* 0x00027c0001137983 */ /* 0x000ea20000300800 */
[----:B---3--:R-:W-:-:S02]  /*49590*/  MOV R12, R25 ;  /* 0x00000019000c7202 */ /* 0x008fc40000000f00 */
[----:B------:R-:W-:-:S05]  /*495a0*/  MOV R13, R24 ;  /* 0x00000018000d7202 */ /* 0x000fca0000000f00 */
[----:B------:R-:W-:Y:S04]  /*495b0*/  STL.64 [R1+0x3758], R12 ;  /* 0x0037580c01007387 */ /* 0x000fe80000100a00 */
[----:B--2---:R-:W-:Y:S04]  /*495c0*/  STL.64 [R1+0x3738], R18 ;  /* 0x0037381201007387 */ /* 0x004fe80000100a00 */
[----:B----4-:R0:W-:Y:S04]  /*495d0*/  STL.64 [R1+0x3730], R16 ;  /* 0x0037301001007387 */ /* 0x0101e80000100a00 */
[----:B0-----:R-:W2:Y:S04]  /*495e0*/  LDL.LU R16, [R1+0x280] ;  /* 0x0002800001107983 */ /* 0x001ea80000300800 */
[----:B------:R-:W2:Y:S04]  /*495f0*/  LDL.LU R17, [R1+0x284] ;  /* 0x0002840001117983 */ /* 0x000ea80000300800 */
[----:B------:R-:W3:Y:S04]  /*49600*/  LDL.LU R18, [R1+0x288] ;  /* 0x0002880001127983 */ /* 0x000ee80000300800 */
[----:B------:R-:W3:Y:S01]  /*49610*/  LDL.LU R19, [R1+0x28c] ;  /* 0x00028c0001137983 */ /* 0x000ee20000300800 */
[----:B------:R-:W-:Y:S01]  /*49620*/  MOV R12, R23 ;  /* 0x00000017000c7202 */ /* 0x000fe20000000f00 */
[----:B------:R-:W-:-:S05]  /*49630*/  IMAD.MOV.U32 R13, RZ, RZ, R22 ;  /* 0x000000ffff0d7224 */ /* 0x000fca00078e0016 */
[----:B------:R-:W-:Y:S04]  /*49640*/  STL.64 [R1+0x3770], R12 ;  /* 0x0037700c01007387 */ /* 0x000fe80000100a00 */
[----:B---3--:R-:W-:Y:S04]  /*49650*/  STL.64 [R1+0x3750], R18 ;  /* 0x0037501201007387 */ /* 0x008fe80000100a00 */
[----:B--2---:R0:W-:Y:S04]  /*49660*/  STL.64 [R1+0x3748], R16 ;  /* 0x0037481001007387 */ /* 0x0041e80000100a00 */
[----:B0-----:R-:W2:Y:S04]  /*49670*/  LDL.LU R16, [R1+0x290] ;  /* 0x0002900001107983 */ /* 0x001ea80000300800 */
[----:B------:R-:W2:Y:S04]  /*49680*/  LDL.LU R17, [R1+0x294] ;  /* 0x0002940001117983 */ /* 0x000ea80000300800 */
[----:B------:R-:W3:Y:S04]  /*49690*/  LDL.LU R18, [R1+0x298] ;  /* 0x0002980001127983 */ /* 0x000ee80000300800 */
[----:B------:R-:W3:Y:S04]  /*496a0*/  LDL.LU R19, [R1+0x29c] ;  /* 0x00029c0001137983 */ /* 0x000ee80000300800 */
[----:B------:R-:W4:Y:S04]  /*496b0*/  LDL.LU R4, [R1+0x2d0] ;  /* 0x0002d00001047983 */ /* 0x000f280000300800 */
[----:B------:R-:W4:Y:S04]  /*496c0*/  LDL.LU R5, [R1+0x2d4] ;  /* 0x0002d40001057983 */ /* 0x000f280000300800 */
[----:B------:R-:W2:Y:S04]  /*496d0*/  LDL.LU R6, [R1+0x2d8] ;  /* 0x0002d80001067983 */ /* 0x000ea80000300800 */
[----:B------:R-:W2:Y:S01]  /*496e0*/  LDL.LU R7, [R1+0x2dc] ;  /* 0x0002dc0001077983 */ /* 0x000ea20000300800 */
[----:B------:R-:W-:-:S02]  /*496f0*/  MOV R13, R20 ;  /* 0x00000014000d7202 */ /* 0x000fc40000000f00 */
[----:B------:R-:W-:Y:S01]  /*49700*/  MOV R12, R21 ;  /* 0x00000015000c7202 */ /* 0x000fe20000000f00 */
[----:B--2---:R-:W-:Y:S04]  /*49710*/  STL.64 [R1+0x37f8], R6 ;  /* 0x0037f80601007387 */ /* 0x004fe80000100a00 */
[----:B----4-:R0:W-:Y:S04]  /*49720*/  STL.64 [R1+0x37f0], R4 ;  /* 0x0037f00401007387 */ /* 0x0101e80000100a00 */
[----:B------:R-:W2:Y:S04]  /*49730*/  LDL.LU R20, [R1+0xe0] ;  /* 0x0000e00001147983 */ /* 0x000ea80000300800 */
[----:B------:R-:W2:Y:S04]  /*49740*/  LDL.LU R21, [R1+0xe4] ;  /* 0x0000e40001157983 */ /* 0x000ea80000300800 */
[----:B------:R-:W2:Y:S04]  /*49750*/  LDL.LU R22, [R1+0xe8] ;  /* 0x0000e80001167983 */ /* 0x000ea80000300800 */
[----:B------:R-:W2:Y:S04]  /*49760*/  LDL.LU R23, [R1+0xec] ;  /* 0x0000ec0001177983 */ /* 0x000ea80000300800 */
[----:B------:R-:W4:Y:S04]  /*49770*/  LDL.LU R24, [R1] ;  /* 0x0000000001187983 */ /* 0x000f280000300800 */
[----:B------:R-:W4:Y:S04]  /*49780*/  LDL.LU R25, [R1+0x4] ;  /* 0x0000040001197983 */ /* 0x000f280000300800 */
[----:B0-----:R-:W4:Y:S04]  /*49790*/  LDL.LU R4, [R1+0xf0] ;  /* 0x0000f00001047983 */ /* 0x001f280000300800 */
[----:B------:R-:W4:Y:S04]  /*497a0*/  LDL.LU R5, [R1+0xf4] ;  /* 0x0000f40001057983 */ /* 0x000f280000300800 */
[----:B------:R-:W4:Y:S04]  /*497b0*/  LDL.LU R6, [R1+0xf8] ;  /* 0x0000f80001067983 */ /* 0x000f280000300800 */
[----:B------:R-:W4:Y:S04]  /*497c0*/  LDL.LU R7, [R1+0xfc] ;  /* 0x0000fc0001077983 */ /* 0x000f280000300800 */
[----:B------:R-:W-:Y:S04]  /*497d0*/  STL.64 [R1+0x3788], R12 ;  /* 0x0037880c01007387 */ /* 0x000fe80000100a00 */
[----:B---3--:R-:W-:Y:S04]  /*497e0*/  STL.64 [R1+0x3768], R18 ;  /* 0x0037681201007387 */ /* 0x008fe80000100a00 */
[----:B------:R0:W-:Y:S04]  /*497f0*/  STL.64 [R1+0x3760], R16 ;  /* 0x0037601001007387 */ /* 0x0001e80000100a00 */
[----:B0-----:R-:W3:Y:S04]  /*49800*/  LDL.LU R16, [R1+0x2a0] ;  /* 0x0002a00001107983 */ /* 0x001ee80000300800 */
[----:B------:R-:W3:Y:S04]  /*49810*/  LDL.LU R17, [R1+0x2a4] ;  /* 0x0002a40001117983 */ /* 0x000ee80000300800 */
[----:B------:R-:W2:Y:S04]  /*49820*/  LDL.LU R18, [R1+0x2a8] ;  /* 0x0002a80001127983 */ /* 0x000ea80000300800 */
[----:B------:R-:W2:Y:S01]  /*49830*/  LDL.LU R19, [R1+0x2ac] ;  /* 0x0002ac0001137983 */ /* 0x000ea20000300800 */
[----:B------:R-:W-:-:S02]  /*49840*/  MOV R12, R29 ;  /* 0x0000001d000c7202 */ /* 0x000fc40000000f00 */
[----:B------:R-:W-:Y:S01]  /*49850*/  MOV R13, R3 ;  /* 0x00000003000d7202 */ /* 0x000fe20000000f00 */
[----:B------:R-:W4:Y:S04]  /*49860*/  LDL.LU R29, [R1+0x3804] ;  /* 0x00380400011d7983 */ /* 0x000f280000300800 */
[----:B------:R-:W4:Y:S04]  /*49870*/  LDL.LU R3, [R1+0x3800] ;  /* 0x0038000001037983 */ /* 0x000f280000300800 */
[----:B------:R-:W-:Y:S04]  /*49880*/  STL.64 [R1+0x37a8], R14 ;  /* 0x0037a80e01007387 */ /* 0x000fe80000100a00 */
[----:B------:R-:W-:Y:S04]  /*49890*/  STL.64 [R1+0x37a0], R12 ;  /* 0x0037a00c01007387 */ /* 0x000fe80000100a00 */
[----:B--2---:R-:W-:Y:S04]  /*498a0*/  STL.64 [R1+0x3780], R18 ;  /* 0x0037801201007387 */ /* 0x004fe80000100a00 */
[----:B---3--:R0:W-:Y:S04]  /*498b0*/  STL.64 [R1+0x3778], R16 ;  /* 0x0037781001007387 */ /* 0x0081e80000100a00 */
[----:B0-----:R-:W2:Y:S04]  /*498c0*/  LDL.LU R16, [R1+0x2b0] ;  /* 0x0002b00001107983 */ /* 0x001ea80000300800 */
[----:B------:R-:W2:Y:S04]  /*498d0*/  LDL.LU R17, [R1+0x2b4] ;  /* 0x0002b40001117983 */ /* 0x000ea80000300800 */
[----:B------:R-:W3:Y:S01]  /*498e0*/  LDL.LU R18, [R1+0x2b8] ;  /* 0x0002b80001127983 */ /* 0x000ee20000300800 */
[----:B----4-:R-:W-:Y:S01]  /*498f0*/  MOV R19, R3 ;  /* 0x0000000300137202 */ /* 0x010fe20000000f00 */
[----:B------:R-:W-:Y:S01]  /*49900*/  IMAD.MOV.U32 R12, RZ, RZ, R27 ;  /* 0x000000ffff0c7224 */ /* 0x000fe200078e001b */
[----:B------:R-:W-:-:S02]  /*49910*/  MOV R13, R26 ;  /* 0x0000001a000d7202 */ /* 0x000fc40000000f00 */
[C---:B------:R-:W-:Y:S01]  /*49920*/  HMMA.16816.F32.BF16 R24, R8.reuse, R24, R4 ;  /* 0x000000180818723c */ /* 0x040fe20000041804 */
[----:B---3--:R-:W-:Y:S04]  /*49930*/  STL.64 [R1+0x3798], R18 ;  /* 0x0037981201007387 */ /* 0x008fe80000100a00 */
[----:B--2---:R0:W-:Y:S04]  /*49940*/  STL.64 [R1+0x3790], R16 ;  /* 0x0037901001007387 */ /* 0x0041e80000100a00 */
[----:B0-----:R-:W2:Y:S04]  /*49950*/  LDL.LU R16, [R1+0x2c0] ;  /* 0x0002c00001107983 */ /* 0x001ea80000300800 */
[----:B------:R-:W2:Y:S04]  /*49960*/  LDL.LU R17, [R1+0x2c4] ;  /* 0x0002c40001117983 */ /* 0x000ea80000300800 */
[----:B------:R-:W3:Y:S04]  /*49970*/  LDL.LU R18, [R1+0x2c8] ;  /* 0x0002c80001127983 */ /* 0x000ee80000300800 */
[----:B------:R-:W3:Y:S04]  /*49980*/  LDL.LU R19, [R1+0x2cc] ;  /* 0x0002cc0001137983 */ /* 0x000ee80000300800 */
[----:B---3--:R-:W-:Y:S04]  /*49990*/  STL.64 [R1+0x37b8], R18 ;  /* 0x0037b81201007387 */ /* 0x008fe80000100a00 */
[----:B--2---:R0:W-:Y:S04]  /*499a0*/  STL.64 [R1+0x37b0], R16 ;  /* 0x0037b01001007387 */ /* 0x0041e80000100a00 */
[----:B0-----:R-:W2:Y:S04]  /*499b0*/  LDL.LU R16, [R1+0x260] ;  /* 0x0002600001107983 */ /* 0x001ea80000300800 */
[----:B------:R-:W2:Y:S04]  /*499c0*/  LDL.LU R17, [R1+0x264] ;  /* 0x0002640001117983 */ /* 0x000ea80000300800 */
[----:B------:R-:W2:Y:S04]  /*499d0*/  LDL.LU R18, [R1+0x268] ;  /* 0x0002680001127983 */ /* 0x000ea80000300800 */
[----:B------:R-:W2:Y:S04]  /*499e0*/  LDL.LU R19, [R1+0x26c] ;  /* 0x00026c0001137983 */ /* 0x000ea80000300800 */
[----:B------:R-:W3:Y:S04]  /*499f0*/  LDL.LU.64 R6, [R1+0x37f8] ;  /* 0x0037f80001067983 */ /* 0x000ee80000300a00 */
[----:B------:R-:W3:Y:S04]  /*49a00*/  LDL.LU.64 R4, [R1+0x37f0] ;  /* 0x0037f00001047983 */ /* 0x000ee80000300a00 */
[----:B------:R-:W-:Y:S04]  /*49a10*/  STL.64 [R1+0xf0], R24 ;  /* 0x0000f01801007387 */ /* 0x000fe80000100a00 */
[----:B------:R0:W-:Y:S04]  /*49a20*/  STL.64 [R1+0xf8], R26 ;  /* 0x0000f81a01007387 */ /* 0x0001e80000100a00 */
[----:B0-----:R-:W4:Y:S04]  /*49a30*/  LDL.LU.64 R26, [R1+0x37e8] ;  /* 0x0037e800011a7983 */ /* 0x001f280000300a00 */
[----:B------:R-:W2:Y:S02]  /*49a40*/  LDL.LU.64 R24, [R1+0x37e0] ;  /* 0x0037e00001187983 */ /* 0x000ea40000300a00 */
[----:B--2---:R-:W-:-:S15]  /*49a50*/  HMMA.16816.F32.BF16 R20, R8, R24, R20 ;  /* 0x000000180814723c */ /* 0x004fde0000041814 */
[----:B------:R-:W-:-:S08]  /*49a60*/  NOP ;  /* 0x0000000000007918 */ /* 0x000fd00000000000 */
[----:B------:R-:W-:Y:S01]  /*49a70*/  STL.64 [R1+0xe0], R20 ;  /* 0x0000e01401007387 */ /* 0x000fe20000100a00 */
[----:B------:R-:W-:-:S03]  /*49a80*/  MOV R3, R23 ;  /* 0x0000001700037202 */ /* 0x000fc60000000f00 */
[----:B------:R0:W-:Y:S04]  /*49a90*/  STL [R1+0xe8], R22 ;  /* 0x0000e81601007387 */ /* 0x0001e80000100800 */
[----:B0-----:R-:W2:Y:S04]  /*49aa0*/  LDL.LU.64 R22, [R1+0x37d8] ;  /* 0x0037d80001167983 */ /* 0x001ea80000300a00 */
[----:B------:R-:W3:Y:S01]  /*49ab0*/  LDL.LU.64 R20, [R1+0x37d0] ;  /* 0x0037d00001147983 */ /* 0x000ee20000300a00 */
[----:B------:R-:W-:-:S15]  /*49ac0*/  HMMA.16816.F32.BF16 R12, R8, R12, R16 ;  /* 0x0000000c080c723c */ /* 0x000fde0000041810 */
[----:B------:R-:W-:-:S09]  /*49ad0*/  NOP ;  /* 0x0000000000007918 */ /* 0x000fd20000000000 */
[----:B------:R-:W-:Y:S01]  /*49ae0*/  IMAD.MOV.U32 R25, RZ, RZ, R14 ;  /* 0x000000ffff197224 */ /* 0x000fe200078e000e */
[----:B------:R-:W-:Y:S01]  /*49af0*/  MOV R24, R15 ;  /* 0x0000000f00187202 */ /* 0x000fe20000000f00 */
[----:B---3--:R-:W-:Y:S07]  /*49b00*/  HMMA.16816.F32.BF16 R4, R8, R20, R4 ;  /* 0x000000140804723c */ /* 0x008fee0000041804 */
[----:B------:R-:W-:Y:S02]  /*49b10*/  MOV R20, R12 ;  /* 0x0000000c00147202 */ /* 0x000fe40000000f00 */
[----:B------:R-:W-:-:S14]  /*49b20*/  MOV R21, R13 ;  /* 0x0000000d00157202 */ /* 0x000fdc0000000f00 */
[----:B------:R4:W-:Y:S04]  /*49b30*/  STL.64 [R1+0x3548], R6 ;  /* 0x0035480601007387 */ /* 0x0009e80000100a00 */
[----:B------:R2:W-:Y:S01]  /*49b40*/  STL.64 [R1+0x3540], R4 ;  /* 0x0035400401007387 */ /* 0x0005e20000100a00 */
[----:B----4-:R-:W-:Y:S02]  /*49b50*/  MOV R6, R27 ;  /* 0x0000001b00067202 */ /* 0x010fe40000000f00 */
[----:B--2---:R-:W-:Y:S01]  /*49b60*/  MOV R4, R22 ;  /* 0x0000001600047202 */ /* 0x004fe20000000f00 */
[----:B------:R-:W-:Y:S01]  /*49b70*/  IMAD.MOV.U32 R5, RZ, RZ, R26 ;  /* 0x000000ffff057224 */ /* 0x000fe200078e001a */
[----:B------:R-:W2:Y:S01]  /*49b80*/  LDL.LU R22, [R1+0x37cc] ;  /* 0x0037cc0001167983 */ /* 0x000ea20000300800 */
[----:B------:R-:W-:-:S03]  /*49b90*/  MOV R7, R23 ;  /* 0x0000001700077202 */ /* 0x000fc60000000f00 */
[----:B------:R-:W3:Y:S04]  /*49ba0*/  LDL.LU R26, [R1+0x37c8] ;  /* 0x0037c800011a7983 */ /* 0x000ee80000300800 */
[----:B------:R-:W3:Y:S04]  /*49bb0*/  LDL.LU R27, [R1+0x37c4] ;  /* 0x0037c400011b7983 */ /* 0x000ee80000300800 */
[----:B------:R-:W2:Y:S04]  /*49bc0*/  LDL.LU R23, [R1+0x37c0] ;  /* 0x0037c00001177983 */ /* 0x000ea80000300800 */
[----:B------:R-:W4:Y:S04]  /*49bd0*/  LDL.LU.64 R18, [R1+0x37b8] ;  /* 0x0037b80001127983 */ /* 0x000f280000300a00 */
[----:B------:R-:W4:Y:S04]  /*49be0*/  LDL.LU.64 R16, [R1+0x37b0] ;  /* 0x0037b00001107983 */ /* 0x000f280000300a00 */
[----:B------:R-:W2:Y:S04]  /*49bf0*/  LDL.LU.64 R14, [R1+0x37a8] ;  /* 0x0037a800010e7983 */ /* 0x000ea80000300a00 */
[----:B------:R-:W4:Y:S04]  /*49c00*/  LDL.LU.64 R12, [R1+0x37a0] ;  /* 0x0037a000010c7983 */ /* 0x000f280000300a00 */
[----:B---3--:R-:W-:Y:S04]  /*49c10*/  STL.64 [R1+0x3698], R26 ;  /* 0x0036981a01007387 */ /* 0x008fe80000100a00 */
[----:B------:R2:W-:Y:S02]  /*49c20*/  STL.64 [R1+0x3690], R24 ;  /* 0x0036901801007387 */ /* 0x0005e40000100a00 */
[----:B--2---:R-:W-:-:S02]  /*49c30*/  MOV R24, R15 ;  /* 0x0000000f00187202 */ /* 0x004fc40000000f00 */
[----:B------:R-:W-:Y:S02]  /*49c40*/  MOV R25, R14 ;  /* 0x0000000e00197202 */ /* 0x000fe40000000f00 */
[C---:B----4-:R-:W-:Y:S01]  /*49c50*/  HMMA.16816.F32.BF16 R12, R8.reuse, R12, R16 ;  /* 0x0000000c080c723c */ /* 0x050fe20000041810 */
[----:B------:R-:W-:Y:S04]  /*49c60*/  STL.64 [R1+0x3688], R22 ;  /* 0x0036881601007387 */ /* 0x000fe80000100a00 */
[----:B------:R0:W-:Y:S04]  /*49c70*/  STL.64 [R1+0x3680], R20 ;  /* 0x0036801401007387 */ /* 0x0001e80000100a00 */
[----:B0-----:R-:W2:Y:S04]  /*49c80*/  LDL.LU R20, [R1+0x250] ;  /* 0x0002500001147983 */ /* 0x001ea80000300800 */
[----:B------:R-:W2:Y:S04]  /*49c90*/  LDL.LU R21, [R1+0x254] ;  /* 0x0002540001157983 */ /* 0x000ea80000300800 */
[----:B------:R-:W2:Y:S04]  /*49ca0*/  LDL.LU R22, [R1+0x258] ;  /* 0x0002580001167983 */ /* 0x000ea80000300800 */
[----:B------:R-:W2:Y:S04]  /*49cb0*/  LDL.LU R23, [R1+0x25c] ;  /* 0x00025c0001177983 */ /* 0x000ea80000300800 */
[----:B------:R-:W3:Y:S04]  /*49cc0*/  LDL.LU.64 R18, [R1+0x3798] ;  /* 0x0037980001127983 */ /* 0x000ee80000300a00 */
[----:B------:R-:W3:Y:S04]  /*49cd0*/  LDL.LU.64 R16, [R1+0x3790] ;  /* 0x0037900001107983 */ /* 0x000ee80000300a00 */
[----:B------:R0:W-:Y:S04]  /*49ce0*/  STL.64 [R1+0x2c0], R12 ;  /* 0x0002c00c01007387 */ /* 0x0001e80000100a00 */
[----:B------:R3:W-:Y:S04]  /*49cf0*/  STL.64 [R1+0x2c8], R14 ;  /* 0x0002c80e01007387 */ /* 0x0007e80000100a00 */
[----:B0-----:R-:W3:Y:S02]  /*49d00*/  LDL.LU.64 R12, [R1+0x3788] ;  /* 0x00378800010c7983 */ /* 0x001ee40000300a00 */
[----:B---3--:R-:W-:Y:S02]  /*49d10*/  HMMA.16816.F32.BF16 R12, R8, R12, R16 ;  /* 0x0000000c080c723c */ /* 0x008fe40000041810 */
[----:B------:R-:W3:Y:S04]  /*49d20*/  LDL.LU.64 R18, [R1+0x3780] ;  /* 0x0037800001127983 */ /* 0x000ee80000300a00 */
[----:B------:R-:W3:-:S15]  /*49d30*/  LDL.LU.64 R16, [R1+0x3778] ;  /* 0x0037780001107983 */ /* 0x000ede0000300a00 */
[----:B------:R-:W-:-:S02]  /*49d40*/  NOP ;  /* 0x0000000000007918 */ /* 0x000fc40000000000 */
        /* <DEDUP_REMOVED lines=26> */
[----:B------:R-:W4:-:S15]  /*49ef0*/  LDL.LU.64 R16, [R1+0x3718] ;  /* 0x0037180001107983 */ /* 0x000f1e0000300a00 */
[----:B------:R-:W-:-:S02]  /*49f00*/  NOP ;  /* 0x0000000000007918 */ /* 0x000fc40000000000 */
[----:B------:R0:W-:Y:S04]  /*49f10*/  STL.64 [R1+0x270], R12 ;  /* 0x0002700c01007387 */ /* 0x0001e80000100a00 */
[----:B------:R1:W-:Y:S04]  /*49f20*/  STL.64 [R1+0x278], R14 ;  /* 0x0002780e01007387 */ /* 0x0003e80000100a00 */
[----:B0-----:R-:W3:Y:S01]  /*49f30*/  LDL.LU.64 R12, [R1+0x3710] ;  /* 0x00371000010c7983 */ /* 0x001ee20000300a00 */
[C---:B--2---:R-:W-:Y:S06]  /*49f40*/  HMMA.16816.F32.BF16 R20, R8.reuse, R24, R20 ;  /* 0x000000180814723c */ /* 0x044fec0000041814 */
[----:B---3--:R-:W-:Y:S01]  /*49f50*/  HMMA.16816.F32.BF16 R4, R8, R12, R4 ;  /* 0x0000000c0804723c */ /* 0x008fe20000041804 */
[----:B------:R-:W4:-:S15]  /*49f60*/  LDL.LU R12, [R1+0x230] ;  /* 0x00023000010c7983 */ /* 0x000f1e0000300800 */
[----:B------:R-:W-:-:S01]  /*49f70*/  NOP ;  /* 0x0000000000007918 */ /* 0x000fc20000000000 */
[----:B------:R0:W-:Y:S04]  /*49f80*/  STL.64 [R1+0x430], R20 ;  /* 0x0004301401007387 */ /* 0x0001e80000100a00 */
[----:B------:R2:W-:Y:S04]  /*49f90*/  STL.64 [R1+0x438], R22 ;  /* 0x0004381601007387 */ /* 0x0005e80000100a00 */
[----:B------:R-:W-:Y:S04]  /*49fa0*/  STL.64 [R1+0x420], R4 ;  /* 0x0004200401007387 */ /* 0x000fe80000100a00 */
[----:B------:R-:W-:Y:S04]  /*49fb0*/  STL.64 [R1+0x428], R6 ;  /* 0x0004280601007387 */ /* 0x000fe80000100a00 */
[----:B------:R-:W4:Y:S04]  /*49fc0*/  LDL.LU R13, [R1+0x234] ;  /* 0x00023400010d7983 */ /* 0x000f280000300800 */
[----:B-1----:R-:W4:Y:S04]  /*49fd0*/  LDL.LU R14, [R1+0x238] ;  /* 0x00023800010e7983 */ /* 0x002f280000300800 */
[----:B------:R-:W4:Y:S04]  /*49fe0*/  LDL.LU R15, [R1+0x23c] ;  /* 0x00023c00010f7983 */ /* 0x000f280000300800 */
[----:B------:R-:W3:Y:S04]  /*49ff0*/  LDL.LU.64 R26, [R1+0x8] ;  /* 0x00000800011a7983 */ /* 0x000ee80000300a00 */
[----:B---3--:R1:W-:Y:S04]  /*4a000*/  STL.64 [R1+0x36b0], R26 ;  /* 0x0036b01a01007387 */ /* 0x0083e80000100a00 */
[----:B0-----:R-:W3:Y:S04]  /*4a010*/  LDL.LU R20, [R1+0x1e0] ;  /* 0x0001e00001147983 */ /* 0x001ee80000300800 */
[----:B------:R-:W3:Y:S04]  /*4a020*/  LDL.LU R21, [R1+0x1e4] ;  /* 0x0001e40001157983 */ /* 0x000ee80000300800 */
[----:B--2---:R-:W2:Y:S04]  /*4a030*/  LDL.LU R22, [R1+0x1e8] ;  /* 0x0001e80001167983 */ /* 0x004ea80000300800 */
[----:B------:R-:W2:Y:S04]  /*4a040*/  LDL.LU R23, [R1+0x1ec] ;  /* 0x0001ec0001177983 */ /* 0x000ea80000300800 */
[----:B-1----:R-:W4:Y:S04]  /*4a050*/  LDL.LU.64 R26, [R1+0x18] ;  /* 0x00001800011a7983 */ /* 0x002f280000300a00 */
[----:B----4-:R0:W-:Y:S04]  /*4a060*/  STL.64 [R1+0x36c8], R26 ;  /* 0x0036c81a01007387 */ /* 0x0101e80000100a00 */
[----:B------:R-:W4:Y:S04]  /*4a070*/  LDL.LU R24, [R1+0x210] ;  /* 0x0002100001187983 */ /* 0x000f280000300800 */
[----:B------:R-:W4:Y:S04]  /*4a080*/  LDL.LU R25, [R1+0x214] ;  /* 0x0002140001197983 */ /* 0x000f280000300800 */
[----:B0-----:R-:W3:Y:S04]  /*4a090*/  LDL.LU R26, [R1+0x218] ;  /* 0x00021800011a7983 */ /* 0x001ee80000300800 */
[----:B------:R-:W3:Y:S04]  /*4a0a0*/  LDL.LU R27, [R1+0x21c] ;  /* 0x00021c00011b7983 */ /* 0x000ee80000300800 */
[----:B------:R-:W2:Y:S04]  /*4a0b0*/  LDL.LU R4, [R1+0x220] ;  /* 0x0002200001047983 */ /* 0x000ea80000300800 */
[----:B------:R-:W2:Y:S04]  /*4a0c0*/  LDL.LU R5, [R1+0x224] ;  /* 0x0002240001057983 */ /* 0x000ea80000300800 */
[----:B------:R-:W2:Y:S04]  /*4a0d0*/  LDL.LU R6, [R1+0x228] ;  /* 0x0002280001067983 */ /* 0x000ea80000300800 */
[----:B------:R-:W2:Y:S04]  /*4a0e0*/  LDL.LU R7, [R1+0x22c] ;  /* 0x00022c0001077983 */ /* 0x000ea80000300800 */
[----:B---3--:R0:W-:Y:S04]  /*4a0f0*/  STL.64 [R1+0x36e8], R26 ;  /* 0x0036e81a01007387 */ /* 0x0081e80000100a00 */
[----:B----4-:R-:W-:Y:S04]  /*4a100*/  STL.64 [R1+0x36e0], R24 ;  /* 0x0036e01801007387 */ /* 0x010fe80000100a00 */
[----:B0-----:R-:W3:Y:S04]  /*4a110*/  LDL.LU.64 R26, [R1+0x38] ;  /* 0x00003800011a7983 */ /* 0x001ee80000300a00 */
[----:B--2---:R-:W-:Y:S04]  /*4a120*/  STL.64 [R1+0x36a8], R22 ;  /* 0x0036a81601007387 */ /* 0x004fe80000100a00 */
[----:B------:R0:W-:Y:S04]  /*4a130*/  STL.64 [R1+0x36a0], R20 ;  /* 0x0036a01401007387 */ /* 0x0001e80000100a00 */
[----:B0-----:R-:W2:Y:S04]  /*4a140*/  LDL.LU R20, [R1+0x1f0] ;  /* 0x0001f00001147983 */ /* 0x001ea80000300800 */
[----:B------:R-:W2:Y:S04]  /*4a150*/  LDL.LU R21, [R1+0x1f4] ;  /* 0x0001f40001157983 */ /* 0x000ea80000300800 */
[----:B------:R-:W4:Y:S04]  /*4a160*/  LDL.LU R22, [R1+0x1f8] ;  /* 0x0001f80001167983 */ /* 0x000f280000300800 */
[----:B------:R-:W4:Y:S04]  /*4a170*/  LDL.LU R23, [R1+0x1fc] ;  /* 0x0001fc0001177983 */ /* 0x000f280000300800 */
[----:B----4-:R-:W-:Y:S04]  /*4a180*/  STL.64 [R1+0x36c0], R22 ;  /* 0x0036c01601007387 */ /* 0x010fe80000100a00 */
[----:B--2---:R0:W-:Y:S04]  /*4a190*/  STL.64 [R1+0x36b8], R20 ;  /* 0x0036b81401007387 */ /* 0x0041e80000100a00 */
[----:B0-----:R-:W2:Y:S04]  /*4a1a0*/  LDL.LU R20, [R1+0x200] ;  /* 0x0002000001147983 */ /* 0x001ea80000300800 */
[----:B------:R-:W2:Y:S04]  /*4a1b0*/  LDL.LU R21, [R1+0x204] ;  /* 0x0002040001157983 */ /* 0x000ea80000300800 */
[----:B------:R-:W4:Y:S04]  /*4a1c0*/  LDL.LU R22, [R1+0x208] ;  /* 0x0002080001167983 */ /* 0x000f280000300800 */
[----:B------:R-:W4:Y:S01]  /*4a1d0*/  LDL.LU R23, [R1+0x20c] ;  /* 0x00020c0001177983 */ /* 0x000f220000300800 */
[----:B------:R-:W-:Y:S03]  /*4a1e0*/  HMMA.16816.F32.BF16 R8, R8, R16, R12 ;  /* 0x000000100808723c */ /* 0x000fe6000004180c */
[----:B----4-:R0:W-:Y:S04]  /*4a1f0*/  STL.64 [R1+0x36d8], R22 ;  /* 0x0036d81601007387 */ /* 0x0101e80000100a00 */
[----:B--2---:R-:W-:Y:S04]  /*4a200*/  STL.64 [R1+0x36d0], R20 ;  /* 0x0036d01401007387 */ /* 0x004fe80000100a00 */
[----:B0-----:R-:W2:Y:S04]  /*4a210*/  LDL.LU.64 R22, [R1+0x28] ;  /* 0x0000280001167983 */ /* 0x001ea80000300a00 */
[----:B------:R-:W4:Y:S04]  /*4a220*/  LDL.LU.64 R14, [R1+0x3708] ;  /* 0x00370800010e7983 */ /* 0x000f280000300a00 */
[----:B------:R-:W3:Y:S04]  /*4a230*/  LDL.LU.64 R12, [R1+0x3700] ;  /* 0x00370000010c7983 */ /* 0x000ee80000300a00 */
[----:B------:R4:W-:Y:S04]  /*4a240*/  STL.64 [R1+0x350], R8 ;  /* 0x0003500801007387 */ /* 0x0009e80000100a00 */
[----:B------:R0:W-:Y:S01]  /*4a250*/  STL.64 [R1+0x358], R10 ;  /* 0x0003580a01007387 */ /* 0x0001e20000100a00 */
[----:B----4-:R-:W-:Y:S01]  /*4a260*/  MOV R8, R14 ;  /* 0x0000000e00087202 */ /* 0x010fe20000000f00 */
[----:B------:R-:W-:-:S02]  /*4a270*/  IMAD.MOV.U32 R9, RZ, RZ, R15 ;  /* 0x000000ffff097224 */ /* 0x000fc400078e000f */
[----:B------:R-:W3:Y:S04]  /*4a280*/  LDL.LU R14, [R1+0x36fc] ;  /* 0x0036fc00010e7983 */ /* 0x000ee80000300800 */
[----:B------:R-:W3:Y:S01]  /*4a290*/  LDL.LU R15, [R1+0x36f8] ;  /* 0x0036f800010f7983 */ /* 0x000ee20000300800 */
[----:B0-----:R-:W-:Y:S02]  /*4a2a0*/  MOV R10, R2 ;  /* 0x00000002000a7202 */ /* 0x001fe40000000f00 */
[----:B------:R-:W-:Y:S01]  /*4a2b0*/  MOV R11, R0 ;  /* 0x00000000000b7202 */ /* 0x000fe20000000f00 */
[----:B------:R-:W4:Y:S04]  /*4a2c0*/  LDL.LU R2, [R1+0x36f4] ;  /* 0x0036f40001027983 */ /* 0x000f280000300800 */
[----:B------:R-:W4:Y:S04]  /*4a2d0*/  LDL.LU R0, [R1+0x36f0] ;  /* 0x0036f00001007983 */ /* 0x000f280000300800 */
[----:B------:R-:W-:Y:S04]  /*4a2e0*/  STL.64 [R1+0x3678], R10 ;  /* 0x0036780a01007387 */ /* 0x000fe80000100a00 */
[----:B------:R0:W-:Y:S04]  /*4a2f0*/  STL.64 [R1+0x3670], R8 ;  /* 0x0036700801007387 */ /* 0x0001e80000100a00 */
[----:B0-----:R-:W4:Y:S04]  /*4a300*/  LDL.LU R8, [R1+0x1d0] ;  /* 0x0001d00001087983 */ /* 0x001f280000300800 */
[----:B------:R-:W4:Y:S04]  /*4a310*/  LDL.LU R9, [R1+0x1d4] ;  /* 0x0001d40001097983 */ /* 0x000f280000300800 */
[----:B------:R-:W-:Y:S01]  /*4a320*/  STL.64 [R1+0x35c0], R18 ;  /* 0x0035c01201007387 */ /* 0x000fe20000100a00 */
[----:B---3--:R-:W-:-:S15]  /*4a330*/  HMMA.16816.F32.BF16 R4, R12, R26, R4 ;  /* 0x0000001a0c04723c */ /* 0x008fde0000041804 */
[----:B------:R-:W-:-:S08]  /*4a340*/  NOP ;  /* 0x0000000000007918 */ /* 0x000fd00000000000 */
[----:B------:R0:W-:Y:S04]  /*4a350*/  STL.64 [R1+0x340], R4 ;  /* 0x0003400401007387 */ /* 0x0001e80000100a00 */
[----:B------:R2:W-:Y:S01]  /*4a360*/  STL.64 [R1+0x348], R6 ;  /* 0x0003480601007387 */ /* 0x0005e20000100a00 */
[----:B0-----:R-:W-:Y:S02]  /*4a370*/  MOV R5, R26 ;  /* 0x0000001a00057202 */ /* 0x001fe40000000f00 */
[----:B------:R-:W-:Y:S02]  /*4a380*/  MOV R4, R27 ;  /* 0x0000001b00047202 */ /* 0x000fe40000000f00 */
[----:B------:R-:W3:Y:S04]  /*4a390*/  LDL.LU.64 R26, [R1+0x36e8] ;  /* 0x0036e800011a7983 */ /* 0x000ee80000300a00 */
[----:B------:R-:W3:Y:S01]  /*4a3a0*/  LDL.LU.64 R24, [R1+0x36e0] ;  /* 0x0036e00001187983 */ /* 0x000ee20000300a00 */
[----:B--2---:R-:W-:Y:S01]  /*4a3b0*/  MOV R7, R22 ;  /* 0x0000001600077202 */ /* 0x004fe20000000f00 */
[----:B------:R-:W-:Y:S01]  /*4a3c0*/  IMAD.MOV.U32 R6, RZ, RZ, R23 ;  /* 0x000000ffff067224 */ /* 0x000fe200078e0017 */
[----:B----4-:R-:W-:Y:S01]  /*4a3d0*/  MOV R19, R0 ;  /* 0x0000000000137202 */ /* 0x010fe20000000f00 */
[----:B------:R-:W-:Y:S01]  /*4a3e0*/  IMAD.MOV.U32 R18, RZ, RZ, R2 ;  /* 0x000000ffff127224 */ /* 0x000fe200078e0002 */
[----:B---3--:R-:W-:Y:S01]  /*4a3f0*/  HMMA.16816.F32.BF16 R24, R12, R22, R24 ;  /* 0x000000160c18723c */ /* 0x008fe20000041818 */
[----:B------:R-:W2:Y:S04]  /*4a400*/  LDL.LU.64 R22, [R1+0x36d8] ;  /* 0x0036d80001167983 */ /* 0x000ea80000300a00 */
[----:B------:R-:W2:-:S15]  /*4a410*/  LDL.LU.64 R20, [R1+0x36d0] ;  /* 0x0036d00001147983 */ /* 0x000e9e0000300a00 */
[----:B------:R-:W-:-:S03]  /*4a420*/  NOP ;  /* 0x0000000000007918 */ /* 0x000fc60000000000 */
[----:B------:R-:W-:Y:S01]  /*4a430*/  STL.64 [R1+0x330], R24 ;  /* 0x0003301801007387 */ /* 0x000fe20000100a00 */
[----:B------:R-:W-:Y:S02]  /*4a440*/  MOV R2, R26 ;  /* 0x0000001a00027202 */ /* 0x000fe40000000f00 */
[----:B------:R-:W-:Y:S02]  /*4a450*/  MOV R0, R27 ;  /* 0x0000001b00007202 */ /* 0x000fe40000000f00 */
[----:B------:R-:W2:Y:S04]  /*4a460*/  LDL.LU.64 R26, [R1+0x36c8] ;  /* 0x0036c800011a7983 */ /* 0x000ea80000300a00 */
[----:B------:R-:W-:Y:S04]  /*4a470*/  STL [R1+0x3524], R0 ;  /* 0x0035240001007387 */ /* 0x000fe80000100800 */
[----:B------:R0:W-:Y:S01]  /*4a480*/  STL [R1+0x3520], R2 ;  /* 0x0035200201007387 */ /* 0x0001e20000100800 */
[----:B--2---:R-:W-:Y:S06]  /*4a490*/  HMMA.16816.F32.BF16 R20, R12, R26, R20 ;  /* 0x0000001a0c14723c */ /* 0x004fec0000041814 */
[----:B0-----:R-:W-:-:S02]  /*4a4a0*/  MOV R2, R26 ;  /* 0x0000001a00027202 */ /* 0x001fc40000000f00 */
[----:B------:R-:W-:-:S15]  /*4a4b0*/  MOV R0, R27 ;  /* 0x0000001b00007202 */ /* 0x000fde0000000f00 */
[----:B------:R-:W-:Y:S04]  /*4a4c0*/  STL.64 [R1+0x410], R20 ;  /* 0x0004101401007387 */ /* 0x000fe80000100a00 */
[----:B------:R0:W-:Y:S04]  /*4a4d0*/  STL.64 [R1+0x418], R22 ;  /* 0x0004181601007387 */ /* 0x0001e80000100a00 */
[----:B0-----:R-:W2:Y:S04]  /*4a4e0*/  LDL.LU.64 R22, [R1+0x36c0] ;  /* 0x0036c00001167983 */ /* 0x001ea80000300a00 */
[----:B------:R-:W2:Y:S04]  /*4a4f0*/  LDL.LU.64 R20, [R1+0x36b8] ;  /* 0x0036b80001147983 */ /* 0x000ea80000300a00 */
[----:B------:R-:W2:Y:S01]  /*4a500*/  LDL.LU.64 R26, [R1+0x36b0] ;  /* 0x0036b000011a7983 */ /* 0x000ea20000300a00 */
[----:B------:R-:W-:-:S02]  /*4a510*/  MOV R10, R29 ;  /* 0x0000001d000a7202 */ /* 0x000fc40000000f00 */
[----:B------:R-:W-:Y:S01]  /*4a520*/  MOV R11, R28 ;  /* 0x0000001c000b7202 */ /* 0x000fe20000000f00 */
[----:B--2---:R-:W-:Y:S06]  /*4a530*/  HMMA.16816.F32.BF16 R20, R12, R26, R20 ;  /* 0x0000001a0c14723c */ /* 0x004fec0000041814 */
[----:B------:R-:W-:Y:S01]  /*4a540*/  IMAD.MOV.U32 R29, RZ, RZ, R26 ;  /* 0x000000ffff1d7224 */ /* 0x000fe200078e001a */
[----:B------:R-:W-:-:S15]  /*4a550*/  MOV R28, R27 ;  /* 0x0000001b001c7202 */ /* 0x000fde0000000f00 */
[----:B------:R-:W-:-:S01]  /*4a560*/  NOP ;  /* 0x0000000000007918 */ /* 0x000fc20000000000 */
[----:B------:R-:W-:Y:S04]  /*4a570*/  STL.64 [R1+0x400], R20 ;  /* 0x0004001401007387 */ /* 0x000fe80000100a00 */
[----:B------:R0:W-:Y:S04]  /*4a580*/  STL.64 [R1+0x408], R22 ;  /* 0x0004081601007387 */ /* 0x0001e80000100a00 */
[----:B0-----:R-:W2:Y:S04]  /*4a590*/  LDL.LU.64 R22, [R1+0x36a8] ;  /* 0x0036a80001167983 */ /* 0x001ea80000300a00 */
[----:B------:R-:W2:Y:S04]  /*4a5a0*/  LDL.LU.64 R20, [R1+0x36a0] ;  /* 0x0036a00001147983 */ /* 0x000ea80000300a00 */
[----:B------:R-:W2:Y:S04]  /*4a5b0*/  LDL.LU.64 R26, [R1+0x3698] ;  /* 0x00369800011a7983 */ /* 0x000ea80000300a00 */
[----:B------:R-:W3:Y:S01]  /*4a5c0*/  LDL.LU.64 R24, [R1+0x3690] ;  /* 0x0036900001187983 */ /* 0x000ee20000300a00 */
[----:B--2---:R-:W-:-:S15]  /*4a5d0*/  HMMA.16816.F32.BF16 R20, R12, R26, R20 ;  /* 0x0000001a0c14723c */ /* 0x004fde0000041814 */
[----:B------:R-:W-:-:S08]  /*4a5e0*/  NOP ;  /* 0x0000000000007918 */ /* 0x000fd00000000000 */
[----:B------:R-:W-:Y:S04]  /*4a5f0*/  STL.64 [R1+0x3f0], R20 ;  /* 0x0003f01401007387 */ /* 0x000fe80000100a00 */
[----:B------:R0:W-:Y:S04]  /*4a600*/  STL.64 [R1+0x3f8], R22 ;  /* 0x0003f81601007387 */ /* 0x0001e80000100a00 */
[----:B0-----:R-:W2:Y:S04]  /*4a610*/  LDL.LU.64 R22, [R1+0x3688] ;  /* 0x0036880001167983 */ /* 0x001ea80000300a00 */
[----:B------:R-:W4:Y:S04]  /*4a620*/  LDL.LU.64 R20, [R1+0x3680] ;  /* 0x0036800001147983 */ /* 0x000f280000300a00 */
[----:B------:R-:W-:Y:S04]  /*4a630*/  STL.64 [R1+0x3558], R26 ;  /* 0x0035581a01007387 */ /* 0x000fe80000100a00 */
[----:B---3--:R0:W-:Y:S04]  /*4a640*/  STL.64 [R1+0x3550], R24 ;  /* 0x0035501801007387 */ /* 0x0081e80000100a00 */
[----:B0-----:R-:W3:Y:S04]  /*4a650*/  LDL.LU R24, [R1+0x1b0] ;  /* 0x0001b00001187983 */ /* 0x001ee80000300800 */
[----:B------:R-:W3:Y:S04]  /*4a660*/  LDL.LU R25, [R1+0x1b4] ;  /* 0x0001b40001197983 */ /* 0x000ee80000300800 */
[----:B------:R-:W3:Y:S04]  /*4a670*/  LDL.LU R26, [R1+0x1b8] ;  /* 0x0001b800011a7983 */ /* 0x000ee80000300800 */
[----:B------:R-:W3:Y:S01]  /*4a680*/  LDL.LU R27, [R1+0x1bc] ;  /* 0x0001bc00011b7983 */ /* 0x000ee20000300800 */
[----:B--2---:R-:W-:-:S15]  /*4a690*/  HMMA.16816.F32.BF16 R8, R12, R22, R8 ;  /* 0x000000160c08723c */ /* 0x004fde0000041808 */
[----:B------:R-:W-:-:S08]  /*4a6a0*/  NOP ;  /* 0x0000000000007918 */ /* 0x000fd00000000000 */
[----:B------:R-:W-:Y:S04]  /*4a6b0*/  STL.64 [R1+0x3e0], R8 ;  /* 0x0003e00801007387 */ /* 0x000fe80000100a00 */
[----:B------:R0:W-:Y:S04]  /*4a6c0*/  STL.64 [R1+0x3e8], R10 ;  /* 0x0003e80a01007387 */ /* 0x0001e80000100a00 */
[----:B0-----:R-:W2:Y:S04]  /*4a6d0*/  LDL.LU.64 R10, [R1+0x3678] ;  /* 0x00367800010a7983 */ /* 0x001ea80000300a00 */
[----:B------:R-:W2:Y:S04]  /*4a6e0*/  LDL.LU.64 R8, [R1+0x3670] ;  /* 0x0036700001087983 */ /* 0x000ea80000300a00 */
[----:B------:R0:W-:Y:S04]  /*4a6f0*/  STL.64 [R1+0x3568], R22 ;  /* 0x0035681601007387 */ /* 0x0001e80000100a00 */
[----:B----4-:R-:W-:Y:S04]  /*4a700*/  STL.64 [R1+0x3560], R20 ;  /* 0x0035601401007387 */ /* 0x010fe80000100a00 */
[----:B0-----:R-:W2:Y:S02]  /*4a710*/  LDL.LU.64 R22, [R1+0x58] ;  /* 0x0000580001167983 */ /* 0x001ea40000300a00 */
[----:B--2---:R-:W-:-:S15]  /*4a720*/  HMMA.16816.F32.BF16 R8, R12, R22, R8 ;  /* 0x000000160c08723c */ /* 0x004fde0000041808 */
[----:B------:R-:W-:-:S08]  /*4a730*/  NOP ;  /* 0x0000000000007918 */ /* 0x000fd00000000000 */
[----:B------:R0:W-:Y:S04]  /*4a740*/  STL.64 [R1+0x3d0], R8 ;  /* 0x0003d00801007387 */ /* 0x0001e80000100a00 */
[----:B------:R-:W-:Y:S01]  /*4a750*/  STL.64 [R1+0x3d8], R10 ;  /* 0x0003d80a01007387 */ /* 0x000fe20000100a00 */
[----:B0-----:R-:W-:Y:S02]  /*4a760*/  MOV R9, R22 ;  /* 0x0000001600097202 */ /* 0x001fe40000000f00 */
[----:B------:R-:W-:-:S05]  /*4a770*/  MOV R8, R23 ;  /* 0x0000001700087202 */ /* 0x000fca0000000f00 */
[----:B------:R3:W-:Y:S02]  /*4a780*/  STL.64 [R1+0x3570], R8 ;  /* 0x0035700801007387 */ /* 0x0007e40000100a00 */
[----:B---3--:R-:W-:Y:S02]  /*4a790*/  HMMA.16816.F32.BF16 R8, R12, R18, R24 ;  /* 0x000000120c08723c */ /* 0x008fe40000041818 */
[----:B------:R-:W2:-:S15]  /*4a7a0*/  LDL.LU R24, [R1+0xf0] ;  /* 0x0000f00001187983 */ /* 0x000e9e0000300800 */
[----:B------:R-:W-:-:S06]  /*4a7b0*/  NOP ;  /* 0x0000000000007918 */ /* 0x000fcc0000000000 */
[----:B------:R-:W-:Y:S04]  /*4a7c0*/  STL.64 [R1+0x3c0], R8 ;  /* 0x0003c00801007387 */ /* 0x000fe80000100a00 */
[----:B------:R-:W-:Y:S04]  /*4a7d0*/  STL.64 [R1+0x3c8], R10 ;  /* 0x0003c80a01007387 */ /* 0x000fe80000100a00 */
[----:B------:R-:W2:Y:S04]  /*4a7e0*/  LDL.LU R25, [R1+0xf4] ;  /* 0x0000f40001197983 */ /* 0x000ea80000300800 */
[----:B------:R-:W3:Y:S04]  /*4a7f0*/  LDL.LU R26, [R1+0xf8] ;  /* 0x0000f800011a7983 */ /* 0x000ee80000300800 */
[----:B------:R-:W3:Y:S01]  /*4a800*/  LDL.LU R27, [R1+0xfc] ;  /* 0x0000fc00011b7983 */ /* 0x000ee20000300800 */
[----:B------:R-:W-:Y:S01]  /*4a810*/  MOV R22, R2 ;  /* 0x0000000200167202 */ /* 0x000fe20000000f00 */
[----:B------:R-:W-:-:S02]  /*4a820*/  IMAD.MOV.U32 R23, RZ, RZ, R0 ;  /* 0x000000ffff177224 */ /* 0x000fc400078e0000 */
[----:B---3--:R0:W-:Y:S04]  /*4a830*/  STL.64 [R1+0x3580], R26 ;  /* 0x0035801a01007387 */ /* 0x0081e80000100a00 */
[----:B--2---:R-:W-:Y:S04]  /*4a840*/  STL.64 [R1+0x3578], R24 ;  /* 0x0035781801007387 */ /* 0x004fe80000100a00 */
[----:B------:R1:W-:Y:S01]  /*4a850*/  STL.64 [R1+0x3588], R22 ;  /* 0x0035881601007387 */ /* 0x0003e20000100a00 */
[----:B0-----:R-:W-:Y:S02]  /*4a860*/  MOV R26, R7 ;  /* 0x00000007001a7202 */ /* 0x001fe40000000f00 */
[----:B------:R-:W-:-:S05]  /*4a870*/  MOV R27, R6 ;  /* 0x00000006001b7202 */ /* 0x000fca0000000f00 */
[----:B------:R0:W-:Y:S04]  /*4a880*/  STL.64 [R1+0x3590], R26 ;  /* 0x0035901a01007387 */ /* 0x0001e80000100a00 */
[----:B------:R-:W2:Y:S04]  /*4a890*/  LDL.LU R20, [R1+0x110] ;  /* 0x0001100001147983 */ /* 0x000ea80000300800 */
[----:B------:R-:W2:Y:S04]  /*4a8a0*/  LDL.LU R21, [R1+0x114] ;  /* 0x0001140001157983 */ /* 0x000ea80000300800 */
[----:B-1----:R-:W3:Y:S04]  /*4a8b0*/  LDL.LU R22, [R1+0x118] ;  /* 0x0001180001167983 */ /* 0x002ee80000300800 */
[----:B------:R-:W3:Y:S01]  /*4a8c0*/  LDL.LU R23, [R1+0x11c] ;  /* 0x00011c0001177983 */ /* 0x000ee20000300800 */
[----:B0-----:R-:W-:-:S02]  /*4a8d0*/  MOV R26, R5 ;  /* 0x00000005001a7202 */ /* 0x001fc40000000f00 */
[----:B------:R-:W-:Y:S01]  /*4a8e0*/  MOV R27, R4 ;  /* 0x00000004001b7202 */ /* 0x000fe20000000f00 */
[----:B---3--:R-:W-:Y:S04]  /*4a8f0*/  STL.64 [R1+0x35a0], R22 ;  /* 0x0035a01601007387 */ /* 0x008fe80000100a00 */
[----:B--2---:R-:W-:Y:S04]  /*4a900*/  STL.64 [R1+0x3598], R20 ;  /* 0x0035981401007387 */ /* 0x004fe80000100a00 */
[----:B------:R0:W-:Y:S04]  /*4a910*/  STL.64 [R1+0x35b8], R26 ;  /* 0x0035b81a01007387 */ /* 0x0001e80000100a00 */
[----:B------:R-:W2:Y:S04]  /*4a920*/  LDL.LU R24, [R1+0x130] ;  /* 0x0001300001187983 */ /* 0x000ea80000300800 */
[----:B------:R-:W2:Y:S04]  /*4a930*/  LDL.LU R25, [R1+0x134] ;  /* 0x0001340001197983 */ /* 0x000ea80000300800 */
[----:B0-----:R-:W3:Y:S04]  /*4a940*/  LDL.LU R26, [R1+0x138] ;  /* 0x00013800011a7983 */ /* 0x001ee80000300800 */
[----:B------:R-:W3:Y:S04]  /*4a950*/  LDL.LU R27, [R1+0x13c] ;  /* 0x00013c00011b7983 */ /* 0x000ee80000300800 */
[----:B---3--:R-:W-:Y:S04]  /*4a960*/  STL.64 [R1+0x35d0], R26 ;  /* 0x0035d01a01007387 */ /* 0x008fe80000100a00 */
[----:B--2---:R0:W-:Y:S04]  /*4a970*/  STL.64 [R1+0x35c8], R24 ;  /* 0x0035c81801007387 */ /* 0x0041e80000100a00 */
[----:B0-----:R-:W2:Y:S04]  /*4a980*/  LDL.LU R24, [R1+0x140] ;  /* 0x0001400001187983 */ /* 0x001ea80000300800 */
[----:B------:R-:W2:Y:S04]  /*4a990*/  LDL.LU R25, [R1+0x144] ;  /* 0x0001440001197983 */ /* 0x000ea80000300800 */
[----:B------:R-:W3:Y:S04]  /*4a9a0*/  LDL.LU R26, [R1+0x148] ;  /* 0x00014800011a7983 */ /* 0x000ee80000300800 */
[----:B------:R-:W3:Y:S04]  /*4a9b0*/  LDL.LU R27, [R1+0x14c] ;  /* 0x00014c00011b7983 */ /* 0x000ee80000300800 */
[----:B---3--:R0:W-:Y:S04]  /*4a9c0*/  STL.64 [R1+0x35e0], R26 ;  /* 0x0035e01a01007387 */ /* 0x0081e80000100a00 */
[----:B--2---:R-:W-:Y:S04]  /*4a9d0*/  STL.64 [R1+0x35d8], R24 ;  /* 0x0035d81801007387 */ /* 0x004fe80000100a00 */
[----:B0-----:R-:W2:Y:S04]  /*4a9e0*/  LDL R26, [R1+0x88] ;  /* 0x00008800011a7983 */ /* 0x001ea80000100800 */
[----:B------:R-:W2:Y:S04]  /*4a9f0*/  LDL R27, [R1+0x8c] ;  /* 0x00008c00011b7983 */ /* 0x000ea80000100800 */
[----:B--2---:R0:W-:Y:S04]  /*4aa00*/  STL.64 [R1+0x35f0], R26 ;  /* 0x0035f01a01007387 */ /* 0x0041e80000100a00 */
[----:B0-----:R-:W2:Y:S04]  /*4aa10*/  LDL.LU.64 R26, [R1+0x98] ;  /* 0x00009800011a7983 */ /* 0x001ea80000300a00 */
[----:B--2---:R0:W-:Y:S04]  /*4aa20*/  STL.64 [R1+0x3608], R26 ;  /* 0x0036081a01007387 */ /* 0x0041e80000100a00 */
[----:B0-----:R-:W2:Y:S04]  /*4aa30*/  LDL R26, [R1+0xa8] ;  /* 0x0000a800011a7983 */ /* 0x001ea80000100800 */
[----:B------:R-:W2:Y:S04]  /*4aa40*/  LDL R27, [R1+0xac] ;  /* 0x0000ac00011b7983 */ /* 0x000ea80000100800 */
[----:B--2---:R-:W-:Y:S04]  /*4aa50*/  STL.64 [R1+0x3620], R26 ;  /* 0x0036201a01007387 */ /* 0x004fe80000100a00 */
[----:B------:R-:W2:Y:S04]  /*4aa60*/  LDL.LU.64 R18, [R1+0x78] ;  /* 0x0000780001127983 */ /* 0x000ea80000300a00 */
[----:B--2---:R0:W-:Y:S04]  /*4aa70*/  STL.64 [R1+0x35e8], R18 ;  /* 0x0035e81201007387 */ /* 0x0041e80000100a00 */
[----:B------:R-:W2:Y:S04]  /*4aa80*/  LDL.LU R16, [R1+0x150] ;  /* 0x0001500001107983 */ /* 0x000ea80000300800 */
[----:B------:R-:W2:Y:S04]  /*4aa90*/  LDL.LU R17, [R1+0x154] ;  /* 0x0001540001117983 */ /* 0x000ea80000300800 */
[----:B0-----:R-:W3:Y:S04]  /*4aaa0*/  LDL.LU R18, [R1+0x158] ;  /* 0x0001580001127983 */ /* 0x001ee80000300800 */
[----:B------:R-:W3:Y:S04]  /*4aab0*/  LDL.LU R19, [R1+0x15c] ;  /* 0x00015c0001137983 */ /* 0x000ee80000300800 */
[----:B------:R-:W4:Y:S04]  /*4aac0*/  LDL.LU.64 R26, [R1+0xb8] ;  /* 0x0000b800011a7983 */ /* 0x000f280000300a00 */
[----:B----4-:R0:W-:Y:S04]  /*4aad0*/  STL.64 [R1+0x3638], R26 ;  /* 0x0036381a01007387 */ /* 0x0101e80000100a00 */
[----:B0-----:R-:W4:Y:S04]  /*4aae0*/  LDL R26, [R1+0xc8] ;  /* 0x0000c800011a7983 */ /* 0x001f280000100800 */
[----:B------:R-:W4:Y:S04]  /*4aaf0*/  LDL R27, [R1+0xcc] ;  /* 0x0000cc00011b7983 */ /* 0x000f280000100800 */
[----:B----4-:R-:W-:Y:S04]  /*4ab00*/  STL.64 [R1+0x3650], R26 ;  /* 0x0036501a01007387 */ /* 0x010fe80000100a00 */
[----:B---3--:R-:W-:Y:S04]  /*4ab10*/  STL.64 [R1+0x3600], R18 ;  /* 0x0036001201007387 */ /* 0x008fe80000100a00 */
[----:B--2---:R0:W-:Y:S04]  /*4ab20*/  STL.64 [R1+0x35f8], R16 ;  /* 0x0035f81001007387 */ /* 0x0041e80000100a00 */
[----:B0-----:R-:W2:Y:S04]  /*4ab30*/  LDL.LU R16, [R1+0x160] ;  /* 0x0001600001107983 */ /* 0x001ea80000300800 */
[----:B------:R-:W2:Y:S04]  /*4ab40*/  LDL.LU R17, [R1+0x164] ;  /* 0x0001640001117983 */ /* 0x000ea80000300800 */
[----:B------:R-:W3:Y:S04]  /*4ab50*/  LDL.LU R18, [R1+0x168] ;  /* 0x0001680001127983 */ /* 0x000ee80000300800 */
[----:B------:R-:W3:Y:S04]  /*4ab60*/  LDL.LU R19, [R1+0x16c] ;  /* 0x00016c0001137983 */ /* 0x000ee80000300800 */
[----:B------:R-:W4:Y:S04]  /*4ab70*/  LDL.LU.64 R26, [R1+0xd8] ;  /* 0x0000d800011a7983 */ /* 0x000f280000300a00 */
        /* <DEDUP_REMOVED lines=24> */
[----:B------:R-:W3:Y:S04]  /*4ad00*/  LDL.LU R20, [R1+0x120] ;  /* 0x0001200001147983 */ /* 0x000ee80000300800 */
[----:B------:R-:W3:Y:S04]  /*4ad10*/  LDL.LU R21, [R1+0x124] ;  /* 0x0001240001157983 */ /* 0x000ee80000300800 */
[----:B------:R-:W3:Y:S04]  /*4ad20*/  LDL.LU R22, [R1+0x128] ;  /* 0x0001280001167983 */ /* 0x000ee80000300800 */
[----:B------:R-:W3:Y:S04]  /*4ad30*/  LDL.LU R23, [R1+0x12c] ;  /* 0x00012c0001177983 */ /* 0x000ee80000300800 */
[----:B------:R-:W3:Y:S04]  /*4ad40*/  LDL.LU R8, [R1+0x100] ;  /* 0x0001000001087983 */ /* 0x000ee80000300800 */
[----:B------:R-:W3:Y:S04]  /*4ad50*/  LDL.LU R9, [R1+0x104] ;  /* 0x0001040001097983 */ /* 0x000ee80000300800 */
[----:B------:R-:W3:Y:S01]  /*4ad60*/  LDL.LU R10, [R1+0x108] ;  /* 0x00010800010a7983 */ /* 0x000ee20000300800 */
[----:B------:R-:W-:-:S03]  /*4ad70*/  IMAD.MOV.U32 R7, RZ, RZ, R3 ;  /* 0x000000ffff077224 */ /* 0x000fc600078e0003 */
[----:B------:R-:W3:Y:S04]  /*4ad80*/  LDL.LU R11, [R1+0x10c] ;  /* 0x00010c00010b7983 */ /* 0x000ee80000300800 */
[----:B------:R-:W3:Y:S04]  /*4ad90*/  LDL.LU R4, [R1+0xe0] ;  /* 0x0000e00001047983 */ /* 0x000ee80000300800 */
[----:B------:R-:W3:Y:S04]  /*4ada0*/  LDL.LU R5, [R1+0xe4] ;  /* 0x0000e40001057983 */ /* 0x000ee80000300800 */
[----:B------:R-:W3:Y:S04]  /*4adb0*/  LDL.LU R6, [R1+0xe8] ;  /* 0x0000e80001067983 */ /* 0x000ee80000300800 */
[----:B------:R-:W3:Y:S01]  /*4adc0*/  LDL.LU R3, [R1+0x3668] ;  /* 0x0036680001037983 */ /* 0x000ee20000300800 */
[----:B----4-:R-:W-:-:S02]  /*4add0*/  MOV R0, R26 ;  /* 0x0000001a00007202 */ /* 0x010fc40000000f00 */
[----:B------:R-:W-:Y:S01]  /*4ade0*/  MOV R2, R27 ;  /* 0x0000001b00027202 */ /* 0x000fe20000000f00 */
[----:B--2---:R-:W-:-:S15]  /*4adf0*/  HMMA.16816.F32.BF16 R16, R12, R26, R16 ;  /* 0x0000001a0c10723c */ /* 0x004fde0000041810 */
[----:B------:R-:W-:-:S08]  /*4ae00*/  NOP ;  /* 0x0000000000007918 */ /* 0x000fd00000000000 */
[----:B------:R-:W-:Y:S04]  /*4ae10*/  STL.64 [R1+0x3b0], R16 ;  /* 0x0003b01001007387 */ /* 0x000fe80000100a00 */
[----:B------:R0:W-:Y:S04]  /*4ae20*/  STL.64 [R1+0x3b8], R18 ;  /* 0x0003b81201007387 */ /* 0x0001e80000100a00 */
[----:B0-----:R-:W2:Y:S04]  /*4ae30*/  LDL.LU.64 R18, [R1+0x3660] ;  /* 0x0036600001127983 */ /* 0x001ea80000300a00 */
[----:B------:R-:W2:Y:S04]  /*4ae40*/  LDL.LU.64 R16, [R1+0x3658] ;  /* 0x0036580001107983 */ /* 0x000ea80000300a00 */
[----:B------:R-:W2:Y:S04]  /*4ae50*/  LDL.LU.64 R26, [R1+0x3650] ;  /* 0x00365000011a7983 */ /* 0x000ea80000300a00 */
[----:B------:R-:W-:Y:S04]  /*4ae60*/  STL [R1+0x352c], R2 ;  /* 0x00352c0201007387 */ /* 0x000fe80000100800 */
[----:B------:R-:W-:Y:S01]  /*4ae70*/  STL [R1+0x3528], R0 ;  /* 0x0035280001007387 */ /* 0x000fe20000100800 */
[----:B--2---:R-:W-:Y:S03]  /*4ae80*/  HMMA.16816.F32.BF16 R24, R12, R26, R16 ;  /* 0x0000001a0c18723c */ /* 0x004fe60000041810 */
[----:B------:R-:W2:Y:S04]  /*4ae90*/  LDL.LU.64 R18, [R1+0x3648] ;  /* 0x0036480001127983 */ /* 0x000ea80000300a00 */
[----:B------:R-:W2:-:S15]  /*4aea0*/  LDL.LU.64 R16, [R1+0x3640] ;  /* 0x0036400001107983 */ /* 0x000e9e0000300a00 */
[----:B------:R-:W-:-:S01]  /*4aeb0*/  NOP ;  /* 0x0000000000007918 */ /* 0x000fc20000000000 */
[----:B------:R-:W-:Y:S04]  /*4aec0*/  STL.64 [R1+0x3a0], R24 ;  /* 0x0003a01801007387 */ /* 0x000fe80000100a00 */
[----:B------:R0:W-:Y:S04]  /*4aed0*/  STL.64 [R1+0x3a8], R26 ;  /* 0x0003a81a01007387 */ /* 0x0001e80000100a00 */
[----:B0-----:R-:W2:Y:S02]  /*4aee0*/  LDL.LU.64 R26, [R1+0x3638] ;  /* 0x00363800011a7983 */ /* 0x001ea40000300a00 */
[----:B--2---:R-:W-:Y:S06]  /*4aef0*/  HMMA.16816.F32.BF16 R16, R12, R26, R16 ;  /* 0x0000001a0c10723c */ /* 0x004fec0000041810 */
[----:B------:R-:W-:-:S02]  /*4af00*/  MOV R2, R26 ;  /* 0x0000001a00027202 */ /* 0x000fc40000000f00 */
[----:B------:R-:W-:-:S15]  /*4af10*/  MOV R0, R27 ;  /* 0x0000001b00007202 */ /* 0x000fde0000000f00 */
        /* <DEDUP_REMOVED lines=26> */
[----:B------:R-:W2:-:S15]  /*4b0c0*/  LDL.LU.64 R18, [R1+0x35e8] ;  /* 0x0035e80001127983 */ /* 0x000e9e0000300a00 */
[----:B------:R-:W-:-:S05]  /*4b0d0*/  NOP ;  /* 0x0000000000007918 */ /* 0x000fca0000000000 */
[----:B------:R-:W-:Y:S04]  /*4b0e0*/  STL.64 [R1+0x450], R24 ;  /* 0x0004501801007387 */ /* 0x000fe80000100a00 */
[----:B------:R0:W-:Y:S04]  /*4b0f0*/  STL.64 [R1+0x458], R26 ;  /* 0x0004581a01007387 */ /* 0x0001e80000100a00 */
[----:B0-----:R-:W4:Y:S04]  /*4b100*/  LDL.LU.64 R26, [R1+0x35e0] ;  /* 0x0035e000011a7983 */ /* 0x001f280000300a00 */
[----:B------:R-:W4:Y:S01]  /*4b110*/  LDL.LU.64 R24, [R1+0x35d8] ;  /* 0x0035d80001187983 */ /* 0x000f220000300a00 */
[----:B--2---:R-:W-:-:S02]  /*4b120*/  MOV R2, R18 ;  /* 0x0000001200027202 */ /* 0x004fc40000000f00 */
[----:B------:R-:W-:Y:S01]  /*4b130*/  MOV R0, R19 ;  /* 0x0000001300007202 */ /* 0x000fe20000000f00 */
[----:B----4-:R-:W-:-:S15]  /*4b140*/  HMMA.16816.F32.BF16 R24, R12, R18, R24 ;  /* 0x000000120c18723c */ /* 0x010fde0000041818 */
[----:B------:R-:W-:-:S08]  /*4b150*/  NOP ;  /* 0x0000000000007918 */ /* 0x000fd00000000000 */
[----:B------:R-:W-:Y:S04]  /*4b160*/  STL.64 [R1+0x440], R24 ;  /* 0x0004401801007387 */ /* 0x000fe80000100a00 */
[----:B------:R0:W-:Y:S04]  /*4b170*/  STL.64 [R1+0x448], R26 ;  /* 0x0004481a01007387 */ /* 0x0001e80000100a00 */
[----:B0-----:R-:W2:Y:S04]  /*4b180*/  LDL.LU.64 R26, [R1+0x35d0] ;  /* 0x0035d000011a7983 */ /* 0x001ea80000300a00 */
[----:B------:R-:W2:Y:S04]  /*4b190*/  LDL.LU.64 R24, [R1+0x35c8] ;  /* 0x0035c80001187983 */ /* 0x000ea80000300a00 */
[----:B------:R-:W2:Y:S02]  /*4b1a0*/  LDL.LU.64 R18, [R1+0x35c0] ;  /* 0x0035c00001127983 */ /* 0x000ea40000300a00 */
[----:B--2---:R-:W-:Y:S02]  /*4b1b0*/  HMMA.16816.F32.BF16 R12, R12, R18, R24 ;  /* 0x000000120c0c723c */ /* 0x004fe40000041818 */
[----:B------:R-:W3:Y:S04]  /*4b1c0*/  LDL.LU.64 R26, [R1+0x35b8] ;  /* 0x0035b800011a7983 */ /* 0x000ee80000300a00 */
[----:B------:R-:W3:Y:S04]  /*4b1d0*/  LDL.LU.64 R18, [R1+0x35b0] ;  /* 0x0035b00001127983 */ /* 0x000ee80000300a00 */
[----:B------:R-:W3:-:S13]  /*4b1e0*/  LDL.LU.64 R16, [R1+0x35a8] ;  /* 0x0035a80001107983 */ /* 0x000eda0000300a00 */
[----:B------:R-:W-:Y:S04]  /*4b1f0*/  STL.64 [R1+0x360], R12 ;  /* 0x0003600c01007387 */ /* 0x000fe80000100a00 */
[----:B------:R-:W-:Y:S01]  /*4b200*/  STL.64 [R1+0x368], R14 ;  /* 0x0003680e01007387 */ /* 0x000fe20000100a00 */
[----:B---3--:R-:W-:Y:S03]  /*4b210*/  HMMA.16816.F32.BF16 R24, R16, R26, R20 ;  /* 0x0000001a1018723c */ /* 0x008fe60000041814 */
[----:B------:R-:W2:Y:S04]  /*4b220*/  LDL.LU.64 R22, [R1+0x35a0] ;  /* 0x0035a00001167983 */ /* 0x000ea80000300a00 */
[----:B------:R-:W2:-:S15]  /*4b230*/  LDL.LU.64 R20, [R1+0x3598] ;  /* 0x0035980001147983 */ /* 0x000e9e0000300a00 */
[----:B------:R-:W-:-:S01]  /*4b240*/  NOP ;  /* 0x0000000000007918 */ /* 0x000fc20000000000 */
        /* <DEDUP_REMOVED lines=8> */
[----:B0-----:R-:W3:Y:S04]  /*4b2d0*/  LDL.LU.64 R26, [R1+0x3580] ;  /* 0x00358000011a7983 */ /* 0x001ee80000300a00 */
[----:B------:R-:W3:Y:S01]  /*4b2e0*/  LDL.LU.64 R24, [R1+0x3578] ;  /* 0x0035780001187983 */ /* 0x000ee20000300a00 */
[----:B------:R-:W-:Y:S01]  /*4b2f0*/  MOV R14, R29 ;  /* 0x0000001d000e7202 */ /* 0x000fe20000000f00 */
[----:B------:R-:W-:Y:S01]  /*4b300*/  IMAD.MOV.U32 R15, RZ, RZ, R28 ;  /* 0x000000ffff0f7224 */ /* 0x000fe200078e001c */
[----:B--2---:R-:W-:Y:S01]  /*4b310*/  HMMA.16816.F32.BF16 R20, R16, R22, R8 ;  /* 0x000000161014723c */ /* 0x004fe20000041808 */
[----:B------:R-:W2:-:S15]  /*4b320*/  LDL.LU.64 R8, [R1+0x3570] ;  /* 0x0035700001087983 */ /* 0x000e9e0000300a00 */
[----:B------:R-:W-:-:S07]  /*4b330*/  NOP ;  /* 0x0000000000007918 */ /* 0x000fce0000000000 */
[----:B------:R-:W-:Y:S04]  /*4b340*/  STL.64 [R1+0x300], R20 ;  /* 0x0003001401007387 */ /* 0x000fe80000100a00 */
[----:B------:R0:W-:Y:S04]  /*4b350*/  STL.64 [R1+0x308], R22 ;  /* 0x0003081601007387 */ /* 0x0001e80000100a00 */
[----:B0-----:R-:W4:Y:S01]  /*4b360*/  LDL.LU.64 R22, [R1+0x3568] ;  /* 0x0035680001167983 */ /* 0x001f220000300a00 */
[----:B---3--:R-:W-:Y:S03]  /*4b370*/  HMMA.16816.F32.BF16 R12, R16, R14, R24 ;  /* 0x0000000e100c723c */ /* 0x008fe60000041818 */
[----:B------:R-:W3:Y:S04]  /*4b380*/  LDL.LU.64 R20, [R1+0x3560] ;  /* 0x0035600001147983 */ /* 0x000ee80000300a00 */
[----:B------:R-:W2:Y:S04]  /*4b390*/  LDL.LU.64 R26, [R1+0x3558] ;  /* 0x00355800011a7983 */ /* 0x000ea80000300a00 */
[----:B------:R-:W3:-:S13]  /*4b3a0*/  LDL.LU.64 R24, [R1+0x3550] ;  /* 0x0035500001187983 */ /* 0x000eda0000300a00 */
[----:B------:R-:W-:Y:S02]  /*4b3b0*/  MOV R28, R15 ;  /* 0x0000000f001c7202 */ /* 0x000fe40000000f00 */
[----:B------:R-:W-:Y:S01]  /*4b3c0*/  MOV R29, R14 ;  /* 0x0000000e001d7202 */ /* 0x000fe20000000f00 */
[----:B------:R0:W-:Y:S04]  /*4b3d0*/  STL.64 [R1+0x2f0], R12 ;  /* 0x0002f00c01007387 */ /* 0x0001e80000100a00 */
[----:B------:R-:W-:Y:S04]  /*4b3e0*/  STL [R1+0x3374], R28 ;  /* 0x0033741c01007387 */ /* 0x000fe80000100800 */
[----:B------:R-:W-:Y:S01]  /*4b3f0*/  STL [R1+0x3370], R29 ;  /* 0x0033701d01007387 */ /* 0x000fe20000100800 */
[----:B--2---:R-:W-:-:S15]  /*4b400*/  HMMA.16816.F32.BF16 R4, R16, R26, R4 ;  /* 0x0000001a1004723c */ /* 0x004fde0000041804 */
[----:B------:R-:W-:-:S08]  /*4b410*/  NOP ;  /* 0x0000000000007918 */ /* 0x000fd00000000000 */
[----:B------:R1:W-:Y:S01]  /*4b420*/  STL [R1+0x2e0], R4 ;  /* 0x0002e00401007387 */ /* 0x0003e20000100800 */
[----:B0-----:R-:W-:Y:S01]  /*4b430*/  MOV R13, R6 ;  /* 0x00000006000d7202 */ /* 0x001fe20000000f00 */
[----:B------:R-:W-:Y:S01]  /*4b440*/  IMAD.MOV.U32 R12, RZ, RZ, R7 ;  /* 0x000000ffff0c7224 */ /* 0x000fe200078e0007 */
[----:B------:R-:W-:Y:S01]  /*4b450*/  MOV R14, R5 ;  /* 0x00000005000e7202 */ /* 0x000fe20000000f00 */
[----:B------:R-:W4:Y:S04]  /*4b460*/  LDL.LU.64 R6, [R1+0x3548] ;  /* 0x0035480001067983 */ /* 0x000f280000300a00 */
[----:B-1----:R-:W4:Y:S04]  /*4b470*/  LDL.LU.64 R4, [R1+0x3540] ;  /* 0x0035400001047983 */ /* 0x002f280000300a00 */
[----:B------:R-:W-:Y:S04]  /*4b480*/  STL [R1+0x337c], R13 ;  /* 0x00337c0d01007387 */ /* 0x000fe80000100800 */
[----:B------:R-:W-:Y:S01]  /*4b490*/  STL [R1+0x3378], R14 ;  /* 0x0033780e01007387 */ /* 0x000fe20000100800 */
[----:B----4-:R-:W-:-:S15]  /*4b4a0*/  HMMA.16816.F32.BF16 R4, R16, R22, R4 ;  /* 0x000000161004723c */ /* 0x010fde0000041804 */
[----:B------:R-:W-:-:S08]  /*4b4b0*/  NOP ;  /* 0x0000000000007918 */ /* 0x000fd00000000000 */
[----:B------:R-:W-:Y:S04]  /*4b4c0*/  STL.64 [R1+0x2d0], R4 ;  /* 0x0002d00401007387 */ /* 0x000fe80000100a00 */
[----:B------:R0:W-:Y:S04]  /*4b4d0*/  STL.64 [R1+0x2d8], R6 ;  /* 0x0002d80601007387 */ /* 0x0001e80000100a00 */
[----:B0-----:R-:W2:Y:S01]  /*4b4e0*/  LDL.LU R7, [R1+0x460] ;  /* 0x0004600001077983 */ /* 0x001ea20000300800 */
[----:B------:R-:W-:Y:S02]  /*4b4f0*/  MOV R26, R9 ;  /* 0x00000009001a7202 */ /* 0x000fe40000000f00 */
[----:B------:R-:W-:-:S02]  /*4b500*/  MOV R27, R8 ;  /* 0x00000008001b7202 */ /* 0x000fc40000000f00 */
[----:B---3--:R-:W-:Y:S02]  /*4b510*/  MOV R22, R25 ;  /* 0x0000001900167202 */ /* 0x008fe40000000f00 */
[----:B------:R-:W-:Y:S01]  /*4b520*/  MOV R23, R24 ;  /* 0x0000001800177202 */ /* 0x000fe20000000f00 */
[----:B--2---:R-:W0:Y:S04]  /*4b530*/  LDSM.16.M88.4 R8, [R7+UR6+0x28080] ;  /* 0x028080060708783b */ /* 0x004e280008000200 */
[----:B------:R-:W-:Y:S04]  /*4b540*/  STL [R1+0x3500], R7 ;  /* 0x0035000701007387 */ /* 0x000fe80000100800 */
[----:B------:R-:W1:Y:S04]  /*4b550*/  LDSM.16.M88.4 R4, [R3+UR6+0x80] ;  /* 0x000080060304783b */ /* 0x000e680008000200 */
[----:B0-----:R-:W-:Y:S04]  /*4b560*/  STL.64 [R1+0x3448], R10 ;  /* 0x0034480a01007387 */ /* 0x001fe80000100a00 */
[----:B------:R-:W-:Y:S04]  /*4b570*/  STL.64 [R1+0x3440], R8 ;  /* 0x0034400801007387 */ /* 0x000fe80000100a00 */
[----:B------:R-:W0:Y:S04]  /*4b580*/  LDSM.16.M88.4 R8, [R3+UR6+0x2080] ;  /* 0x002080060308783b */ /* 0x000e280008000200 */
[----:B-1----:R-:W-:Y:S04]  /*4b590*/  STL.64 [R1+0x130], R4 ;  /* 0x0001300401007387 */ /* 0x002fe80000100a00 */
[----:B------:R1:W-:Y:S02]  /*4b5a0*/  STL.64 [R1+0x138], R6 ;  /* 0x0001380601007387 */ /* 0x0003e40000100a00 */
[----:B-1----:R-:W-:Y:S06]  /*4b5b0*/  HMMA.16816.F32.BF16 R4, R16, R26, R20 ;  /* 0x0000001a1004723c */ /* 0x002fec0000041814 */
[----:B------:R-:W-:Y:S04]  /*4b5c0*/  STL.64 [R1+0x3518], R18 ;  /* 0x0035181201007387 */ /* 0x000fe80000100a00 */
[----:B------:R-:W-:Y:S04]  /*4b5d0*/  LDSM.16.M88.4 R24, [R3+UR6+0x6080] ;  /* 0x006080060318783b */ /* 0x000fe80008000200 */
[----:B------:R-:W-:Y:S04]  /*4b5e0*/  LDSM.16.M88.4 R20, [R3+UR6+0x8080] ;  /* 0x008080060314783b */ /* 0x000fe80008000200 */
[----:B0-----:R-:W-:Y:S04]  /*4b5f0*/  STL.64 [R1+0x120], R8 ;  /* 0x0001200801007387 */ /* 0x001fe80000100a00 */
[----:B------:R-:W-:Y:S04]  /*4b600*/  STL.64 [R1+0x128], R10 ;  /* 0x0001280a01007387 */ /* 0x000fe80000100a00 */
[----:B------:R-:W-:Y:S04]  /*4b610*/  STL.64 [R1+0x3510], R16 ;  /* 0x0035101001007387 */ /* 0x000fe80000100a00 */
[----:B------:R-:W-:Y:S04]  /*4b620*/  STL.64 [R1+0x1b0], R4 ;  /* 0x0001b00401007387 */ /* 0x000fe80000100a00 */
[----:B------:R-:W-:Y:S04]  /*4b630*/  STL.64 [R1+0x1b8], R6 ;  /* 0x0001b80601007387 */ /* 0x000fe80000100a00 */
[----:B------:R-:W2:Y:S04]  /*4b640*/  LDL.LU R15, [R1+0x4a4] ;  /* 0x0004a400010f7983 */ /* 0x000ea80000300800 */
[----:B------:R-:W0:Y:S04]  /*4b650*/  LDSM.16.M88.4 R4, [R3+UR6+0x4080] ;  /* 0x004080060304783b */ /* 0x000e280008000200 */
[----:B------:R-:W1:Y:S04]  /*4b660*/  LDSM.16.M88.4 R8, [R3+UR6+0xa080] ;  /* 0x00a080060308783b */ /* 0x000e680008000200 */
[----:B------:R-:W-:Y:S04]  /*4b670*/  LDSM.16.M88.4 R16, [R3+UR6+0x10080] ;  /* 0x010080060310783b */ /* 0x000fe80008000200 */
[----:B--2---:R-:W-:Y:S04]  /*4b680*/  STL [R1+0x3454], R15 ;  /* 0x0034540f01007387 */ /* 0x004fe80000100800 */
[----:B------:R-:W-:Y:S04]  /*4b690*/  STL [R1+0x3450], R12 ;  /* 0x0034500c01007387 */ /* 0x000fe80000100800 */
[----:B0-----:R-:W-:Y:S04]  /*4b6a0*/  STL.64 [R1+0x110], R4 ;  /* 0x0001100401007387 */ /* 0x001fe80000100a00 */
[----:B------:R-:W-:Y:S04]  /*4b6b0*/  STL.64 [R1+0x118], R6 ;  /* 0x0001180601007387 */ /* 0x000fe80000100a00 */
[----:B------:R-:W0:Y:S04]  /*4b6c0*/  LDSM.16.M88.4 R4, [R3+UR6+0xc080] ;  /* 0x00c080060304783b */ /* 0x000e280008000200 */
[----:B------:R-:W-:Y:S04]  /*4b6d0*/  STL.64 [R1+0x108], R26 ;  /* 0x0001081a01007387 */ /* 0x000fe80000100a00 */
[----:B-1----:R-:W-:Y:S04]  /*4b6e0*/  STL.64 [R1+0xe0], R8 ;  /* 0x0000e00801007387 */ /* 0x002fe80000100a00 */
[----:B------:R1:W-:Y:S04]  /*4b6f0*/  STL.64 [R1+0xe8], R10 ;  /* 0x0000e80a01007387 */ /* 0x0003e80000100a00 */
[----:B------:R-:W-:Y:S04]  /*4b700*/  STL.64 [R1+0x3430], R24 ;  /* 0x0034301801007387 */ /* 0x000fe80000100a00 */
[----:B0-----:R-:W-:Y:S04]  /*4b710*/  STL.64 [R1+0x140], R4 ;  /* 0x0001400401007387 */ /* 0x001fe80000100a00 */
[----:B------:R-:W-:Y:S04]  /*4b720*/  STL.64 [R1+0x148], R6 ;  /* 0x0001480601007387 */ /* 0x000fe80000100a00 */
[----:B------:R-:W0:Y:S04]  /*4b730*/  LDSM.16.M88.4 R4, [R3+UR6+0xe080] ;  /* 0x00e080060304783b */ /* 0x000e280008000200 */
[----:B-1----:R-:W2:Y:S04]  /*4b740*/  LDL.LU R10, [R1+0x68] ;  /* 0x00006800010a7983 */ /* 0x002ea80000300800 */
[----:B0-----:R-:W-:Y:S04]  /*4b750*/  STL.64 [R1+0x1e0], R4 ;  /* 0x0001e00401007387 */ /* 0x001fe80000100a00 */
[----:B------:R-:W-:Y:S04]  /*4b760*/  STL.64 [R1+0x1e8], R6 ;  /* 0x0001e80601007387 */ /* 0x000fe80000100a00 */
[----:B------:R-:W2:Y:S04]  /*4b770*/  LDL.LU R11, [R1+0x6c] ;  /* 0x00006c00010b7983 */ /* 0x000ea80000300800 */
[----:B--2---:R0:W-:Y:S04]  /*4b780*/  STL.64 [R1+0x3458], R10 ;  /* 0x0034580a01007387 */ /* 0x0041e80000100a00 */
[----:B------:R-:W2:Y:S04]  /*4b790*/  LDL.LU R12, [R1+0x350] ;  /* 0x00035000010c7983 */ /* 0x000ea80000300800 */
[----:B------:R-:W2:Y:S04]  /*4b7a0*/  LDL.LU R13, [R1+0x354] ;  /* 0x00035400010d7983 */ /* 0x000ea80000300800 */
[----:B------:R-:W3:Y:S04]  /*4b7b0*/  LDL.LU R14, [R1+0x358] ;  /* 0x00035800010e7983 */ /* 0x000ee80000300800 */
[----:B------:R-:W3:Y:S01]  /*4b7c0*/  LDL.LU R15, [R1+0x35c] ;  /* 0x00035c00010f7983 */ /* 0x000ee20000300800 */
[----:B0-----:R-:W-:Y:S01]  /*4b7d0*/  IMAD.MOV.U32 R10, RZ, RZ, R2 ;  /* 0x000000ffff0a7224 */ /* 0x001fe200078e0002 */
[----:B------:R-:W-:-:S02]  /*4b7e0*/  MOV R11, R0 ;  /* 0x00000000000b7202 */ /* 0x000fc40000000f00 */
[----:B---3--:R-:W-:Y:S04]  /*4b7f0*/  STL.64 [R1+0x3468], R14 ;  /* 0x0034680e01007387 */ /* 0x008fe80000100a00 */
[----:B--2---:R0:W-:Y:S04]  /*4b800*/  STL.64 [R1+0x3460], R12 ;  /* 0x0034600c01007387 */ /* 0x0041e80000100a00 */
[----:B------:R-:W2:Y:S04]  /*4b810*/  LDL.LU R2, [R1+0x353c] ;  /* 0x00353c0001027983 */ /* 0x000ea80000300800 */
[----:B------:R-:W3:Y:S04]  /*4b820*/  LDL.LU R0, [R1+0x3538] ;  /* 0x0035380001007983 */ /* 0x000ee80000300800 */
[----:B------:R1:W-:Y:S04]  /*4b830*/  STL.64 [R1+0x3470], R10 ;  /* 0x0034700a01007387 */ /* 0x0003e80000100a00 */
[----:B0-----:R-:W4:Y:S04]  /*4b840*/  LDL.LU R12, [R1+0x420] ;  /* 0x00042000010c7983 */ /* 0x001f280000300800 */
[----:B------:R-:W4:Y:S04]  /*4b850*/  LDL.LU R13, [R1+0x424] ;  /* 0x00042400010d7983 */ /* 0x000f280000300800 */
[----:B------:R-:W2:Y:S04]  /*4b860*/  LDL.LU R14, [R1+0x428] ;  /* 0x00042800010e7983 */ /* 0x000ea80000300800 */
[----:B------:R-:W2:Y:S04]  /*4b870*/  LDL.LU R15, [R1+0x42c] ;  /* 0x00042c00010f7983 */ /* 0x000ea80000300800 */
[----:B--2---:R-:W-:Y:S04]  /*4b880*/  STL.64 [R1+0x3480], R14 ;  /* 0x0034800e01007387 */ /* 0x004fe80000100a00 */
[----:B----4-:R-:W-:Y:S04]  /*4b890*/  STL.64 [R1+0x3478], R12 ;  /* 0x0034780c01007387 */ /* 0x010fe80000100a00 */
[----:B-1----:R-:W2:Y:S04]  /*4b8a0*/  LDL.LU R10, [R1+0x88] ;  /* 0x00008800010a7983 */ /* 0x002ea80000300800 */
[----:B------:R-:W2:Y:S04]  /*4b8b0*/  LDL.LU R11, [R1+0x8c] ;  /* 0x00008c00010b7983 */ /* 0x000ea80000300800 */
[----:B--2---:R3:W-:Y:S02]  /*4b8c0*/  STL.64 [R1+0x3488], R10 ;  /* 0x0034880a01007387 */ /* 0x0047e40000100a00 */
[----:B---3--:R-:W-:-:S02]  /*4b8d0*/  MOV R10, R0 ;  /* 0x00000000000a7202 */ /* 0x008fc40000000f00 */
[----:B------:R-:W-:Y:S01]  /*4b8e0*/  MOV R11, R2 ;  /* 0x00000002000b7202 */ /* 0x000fe20000000f00 */
[----:B------:R-:W2:Y:S04]  /*4b8f0*/  LDL.LU R0, [R1+0x3534] ;  /* 0x0035340001007983 */ /* 0x000ea80000300800 */
[----:B------:R-:W3:Y:S04]  /*4b900*/  LDL.LU R2, [R1+0x3530] ;  /* 0x0035300001027983 */ /* 0x000ee80000300800 */
[----:B------:R0:W-:Y:S04]  /*4b910*/  STL.64 [R1+0x34a0], R10 ;  /* 0x0034a00a01007387 */ /* 0x0001e80000100a00 */
[----:B------:R-:W4:Y:S04]  /*4b920*/  LDL.LU R12, [R1+0x430] ;  /* 0x00043000010c7983 */ /* 0x000f280000300800 */
[----:B------:R-:W4:Y:S04]  /*4b930*/  LDL.LU R13, [R1+0x434] ;  /* 0x00043400010d7983 */ /* 0x000f280000300800 */
[----:B------:R-:W2:Y:S04]  /*4b940*/  LDL.LU R14, [R1+0x438] ;  /* 0x00043800010e7983 */ /* 0x000ea80000300800 */
[----:B------:R-:W2:Y:S04]  /*4b950*/  LDL.LU R15, [R1+0x43c] ;  /* 0x00043c00010f7983 */ /* 0x000ea80000300800 */
[----:B0-----:R-:W3:Y:S04]  /*4b960*/  LDL.LU R10, [R1+0xa8] ;  /* 0x0000a800010a7983 */ /* 0x001ee80000300800 */
[----:B------:R-:W3:Y:S04]  /*4b970*/  LDL.LU R11, [R1+0xac] ;  /* 0x0000ac00010b7983 */ /* 0x000ee80000300800 */
[----:B---3--:R-:W-:Y:S04]  /*4b980*/  STL.64 [R1+0x34b8], R10 ;  /* 0x0034b80a01007387 */ /* 0x008fe80000100a00 */
[----:B--2---:R-:W-:Y:S04]  /*4b990*/  STL.64 [R1+0x3498], R14 ;  /* 0x0034980e01007387 */ /* 0x004fe80000100a00 */
[----:B----4-:R0:W-:Y:S04]  /*4b9a0*/  STL.64 [R1+0x3490], R12 ;  /* 0x0034900c01007387 */ /* 0x0101e80000100a00 */
[----:B0-----:R-:W2:Y:S04]  /*4b9b0*/  LDL.LU R12, [R1+0x270] ;  /* 0x00027000010c7983 */ /* 0x001ea80000300800 */
[----:B------:R-:W2:Y:S04]  /*4b9c0*/  LDL.LU R13, [R1+0x274] ;  /* 0x00027400010d7983 */ /* 0x000ea80000300800 */
[----:B------:R-:W3:Y:S04]  /*4b9d0*/  LDL.LU R14, [R1+0x278] ;  /* 0x00027800010e7983 */ /* 0x000ee80000300800 */
[----:B------:R-:W3:Y:S01]  /*4b9e0*/  LDL.LU R15, [R1+0x27c] ;  /* 0x00027c00010f7983 */ /* 0x000ee20000300800 */
[----:B------:R-:W-:Y:S01]  /*4b9f0*/  MOV R10, R2 ;  /* 0x00000002000a7202 */ /* 0x000fe20000000f00 */
[----:B------:R-:W-:-:S02]  /*4ba00*/  IMAD.MOV.U32 R11, RZ, RZ, R0 ;  /* 0x000000ffff0b7224 */ /* 0x000fc400078e0000 */
[----:B------:R-:W4:Y:S04]  /*4ba10*/  LDL.LU R2, [R1+0x352c] ;  /* 0x00352c0001027983 */ /* 0x000f280000300800 */
[----:B------:R-:W4:Y:S04]  /*4ba20*/  LDL.LU R0, [R1+0x3528] ;  /* 0x0035280001007983 */ /* 0x000f280000300800 */
        /* <DEDUP_REMOVED lines=10> */
[----:B------:R-:W2:Y:S04]  /*4bad0*/  LDL.LU R7, [R1+0x4c] ;  /* 0x00004c0001077983 */ /* 0x000ea80000300800 */
[----:B----4-:R-:W-:Y:S04]  /*4bae0*/  STL.64 [R1+0x34e8], R10 ;  /* 0x0034e80a01007387 */ /* 0x010fe80000100a00 */
[----:B---3--:R-:W-:Y:S04]  /*4baf0*/  STL.64 [R1+0x34c8], R14 ;  /* 0x0034c80e01007387 */ /* 0x008fe80000100a00 */
[----:B--2---:R0:W-:Y:S04]  /*4bb00*/  STL.64 [R1+0x34c0], R12 ;  /* 0x0034c00c01007387 */ /* 0x0041e80000100a00 */
[----:B0-----:R-:W2:Y:S04]  /*4bb10*/  LDL.LU R12, [R1+0x290] ;  /* 0x00029000010c7983 */ /* 0x001ea80000300800 */
[----:B------:R-:W2:Y:S04]  /*4bb20*/  LDL.LU R13, [R1+0x294] ;  /* 0x00029400010d7983 */ /* 0x000ea80000300800 */
[----:B------:R-:W3:Y:S04]  /*4bb30*/  LDL.LU R14, [R1+0x298] ;  /* 0x00029800010e7983 */ /* 0x000ee80000300800 */
[----:B------:R-:W3:Y:S01]  /*4bb40*/  LDL.LU R15, [R1+0x29c] ;  /* 0x00029c00010f7983 */ /* 0x000ee20000300800 */
[----:B------:R-:W-:-:S02]  /*4bb50*/  MOV R10, R0 ;  /* 0x00000000000a7202 */ /* 0x000fc40000000f00 */
[----:B------:R-:W-:Y:S01]  /*4bb60*/  MOV R11, R2 ;  /* 0x00000002000b7202 */ /* 0x000fe20000000f00 */
[----:B------:R-:W4:Y:S04]  /*4bb70*/  LDL.LU R0, [R1+0x3524] ;  /* 0x0035240001007983 */ /* 0x000f280000300800 */
[----:B------:R-:W4:Y:S04]  /*4bb80*/  LDL.LU R2, [R1+0x3520] ;  /* 0x0035200001027983 */ /* 0x000f280000300800 */
[----:B------:R0:W-:Y:S04]  /*4bb90*/  STL.64 [R1+0x3508], R10 ;  /* 0x0035080a01007387 */ /* 0x0001e80000100a00 */
[----:B------:R-:W4:Y:S04]  /*4bba0*/  LDL.LU R8, [R1+0x2c0] ;  /* 0x0002c00001087983 */ /* 0x000f280000300800 */
[----:B------:R-:W4:Y:S04]  /*4bbb0*/  LDL.LU R9, [R1+0x2c4] ;  /* 0x0002c40001097983 */ /* 0x000f280000300800 */
[----:B0-----:R-:W4:Y:S04]  /*4bbc0*/  LDL.LU R10, [R1+0x2c8] ;  /* 0x0002c800010a7983 */ /* 0x001f280000300800 */
[----:B------:R-:W4:Y:S04]  /*4bbd0*/  LDL.LU R11, [R1+0x2cc] ;  /* 0x0002cc00010b7983 */ /* 0x000f280000300800 */
        /* <DEDUP_REMOVED lines=16> */
[----:B------:R-:W-:Y:S04]  /*4bce0*/  STL.64 [R1+0xf8], R22 ;  /* 0x0000f81601007387 */ /* 0x000fe80000100a00 */
[----:B------:R0:W-:Y:S04]  /*4bcf0*/  STL.64 [R1+0x3438], R20 ;  /* 0x0034381401007387 */ /* 0x0001e80000100a00 */
[----:B0-----:R-:W3:Y:S04]  /*4bd00*/  LDL.LU.64 R20, [R1+0x130] ;  /* 0x0001300001147983 */ /* 0x001ee80000300a00 */
        /* <DEDUP_REMOVED lines=14> */
[----:B0-----:R-:W4:Y:S04]  /*4bdf0*/  LDL.LU.64 R18, [R1+0x3518] ;  /* 0x0035180001127983 */ /* 0x001f280000300a00 */
[----:B------:R-:W4:Y:S02]  /*4be00*/  LDL.LU.64 R16, [R1+0x3510] ;  /* 0x0035100001107983 */ /* 0x000f240000300a00 */
[----:B----4-:R-:W-:Y:S02]  /*4be10*/  HMMA.16816.F32.BF16 R4, R16, R6, R8 ;  /* 0x000000061004723c */ /* 0x010fe40000041808 */
[----:B------:R-:W2:-:S15]  /*4be20*/  LDL.LU.64 R10, [R1+0x3508] ;  /* 0x00350800010a7983 */ /* 0x000e9e0000300a00 */
[----:B------:R-:W-:-:S06]  /*4be30*/  NOP ;  /* 0x0000000000007918 */ /* 0x000fcc0000000000 */
        /* <DEDUP_REMOVED lines=9> */
[----:B0-----:R-:W-:Y:S01]  /*4bed0*/  STL.64 [R1+0x1f0], R4 ;  /* 0x0001f00401007387 */ /* 0x001fe20000100a00 */
[----:B------:R-:W-:-:S03]  /*4bee0*/  MOV R29, R7 ;  /* 0x00000007001d7202 */ /* 0x000fc60000000f00 */
[----:B------:R0:W-:Y:S04]  /*4bef0*/  STL.64 [R1+0x1f8], R6 ;  /* 0x0001f80601007387 */ /* 0x0001e80000100a00 */
[----:B0-----:R-:W4:Y:S01]  /*4bf00*/  LDL.LU R7, [R1+0x3500] ;  /* 0x0035000001077983 */ /* 0x001f220000300800 */
[----:B------:R-:W-:Y:S01]  /*4bf10*/  MOV R28, R6 ;  /* 0x00000006001c7202 */ /* 0x000fe20000000f00 */
[C---:B--2---:R-:W-:Y:S02]  /*4bf20*/  HMMA.16816.F32.BF16 R8, R16.reuse, R10, R12 ;  /* 0x0000000a1008723c */ /* 0x044fe4000004180c */
[----:B----4-:R-:W0:Y:S04]  /*4bf30*/  LDSM.16.M88.4 R4, [R7+UR6+0x29080] ;  /* 0x029080060704783b */ /* 0x010e280008000200 */
[----:B0-----:R-:W-:Y:S04]  /*4bf40*/  STL.64 [R1+0x3330], R6 ;  /* 0x0033300601007387 */ /* 0x001fe80000100a00 */
[----:B------:R0:W-:Y:S04]  /*4bf50*/  STL.64 [R1+0x3328], R4 ;  /* 0x0033280401007387 */ /* 0x0001e80000100a00 */
[----:B0-----:R-:W2:Y:S04]  /*4bf60*/  LDL.LU R4, [R1+0x330] ;  /* 0x0003300001047983 */ /* 0x001ea80000300800 */
[----:B------:R-:W2:Y:S04]  /*4bf70*/  LDL.LU R5, [R1+0x334] ;  /* 0x0003340001057983 */ /* 0x000ea80000300800 */
[----:B------:R-:W4:Y:S04]  /*4bf80*/  LDL.LU.64 R14, [R1+0x34f8] ;  /* 0x0034f800010e7983 */ /* 0x000f280000300a00 */
[----:B------:R-:W4:Y:S04]  /*4bf90*/  LDL.LU.64 R12, [R1+0x34f0] ;  /* 0x0034f000010c7983 */ /* 0x000f280000300a00 */
        /* <DEDUP_REMOVED lines=46> */
[----:B------:R-:W4:Y:S04]  /*4c280*/  LDL.LU R15, [R1+0x3454] ;  /* 0x00345400010f7983 */ /* 0x000f280000300800 */
[----:B------:R-:W4:Y:S04]  /*4c290*/  LDL.LU R12, [R1+0x3450] ;  /* 0x00345000010c7983 */ /* 0x000f280000300800 */
[----:B------:R-:W2:Y:S04]  /*4c2a0*/  LDL.LU.64 R10, [R1+0x3448] ;  /* 0x00344800010a7983 */ /* 0x000ea80000300a00 */
[----:B------:R-:W2:Y:S09]  /*4c2b0*/  LDL.LU.64 R8, [R1+0x3440] ;  /* 0x0034400001087983 */ /* 0x000eb20000300a00 */
[----:B------:R0:W-:Y:S04]  /*4c2c0*/  STL.64 [R1+0x1a0], R16 ;  /* 0x0001a01001007387 */ /* 0x0001e80000100a00 */
[----:B------:R-:W-:Y:S04]  /*4c2d0*/  STL.64 [R1+0x1a8], R18 ;  /* 0x0001a81201007387 */ /* 0x000fe80000100a00 */
[----:B0-----:R-:W4:Y:S01]  /*4c2e0*/  LDL.LU.64 R16, [R1+0x120] ;  /* 0x0001200001107983 */ /* 0x001f220000300a00 */
[----:B------:R-:W-:Y:S01]  /*4c2f0*/  IMAD.MOV.U32 R6, RZ, RZ, R2 ;  /* 0x000000ffff067224 */ /* 0x000fe200078e0002 */
[----:B------:R-:W-:-:S02]  /*4c300*/  MOV R7, R0 ;  /* 0x0000000000077202 */ /* 0x000fc40000000f00 */
[----:B---3--:R-:W-:Y:S02]  /*4c310*/  MOV R13, R20 ;  /* 0x00000014000d7202 */ /* 0x008fe40000000f00 */
[----:B------:R-:W-:Y:S01]  /*4c320*/  MOV R14, R21 ;  /* 0x00000015000e7202 */ /* 0x000fe20000000f00 */
[C---:B--2---:R-:W-:Y:S01]  /*4c330*/  HMMA.16816.F32.BF16 R24, R8.reuse, R20, R24 ;  /* 0x000000140818723c */ /* 0x044fe20000041818 */
[----:B------:R-:W2:Y:S05]  /*4c340*/  LDL.LU.64 R20, [R1+0x3438] ;  /* 0x0034380001147983 */ /* 0x000eaa0000300a00 */
[----:B----4-:R-:W-:-:S15]  /*4c350*/  HMMA.16816.F32.BF16 R4, R8, R16, R4 ;  /* 0x000000100804723c */ /* 0x010fde0000041804 */
[----:B------:R-:W-:-:S03]  /*4c360*/  NOP ;  /* 0x0000000000007918 */ /* 0x000fc60000000000 */
[----:B------:R-:W-:Y:S01]  /*4c370*/  MOV R2, R26 ;  /* 0x0000001a00027202 */ /* 0x000fe20000000f00 */
[----:B------:R-:W-:Y:S01]  /*4c380*/  IMAD.MOV.U32 R0, RZ, RZ, R27 ;  /* 0x000000ffff007224 */ /* 0x000fe200078e001b */
[----:B------:R0:W-:Y:S04]  /*4c390*/  STL.64 [R1+0x190], R24 ;  /* 0x0001901801007387 */ /* 0x0001e80000100a00 */
[----:B0-----:R-:W3:Y:S04]  /*4c3a0*/  LDL.LU.64 R24, [R1+0x3430] ;  /* 0x0034300001187983 */ /* 0x001ee80000300a00 */
[----:B------:R-:W-:Y:S04]  /*4c3b0*/  STL [R1+0x31c4], R2 ;  /* 0x0031c40201007387 */ /* 0x000fe80000100800 */
[----:B------:R-:W-:Y:S04]  /*4c3c0*/  STL [R1+0x31c0], R0 ;  /* 0x0031c00001007387 */ /* 0x000fe80000100800 */
[----:B------:R0:W-:Y:S02]  /*4c3d0*/  STL.64 [R1+0x180], R4 ;  /* 0x0001800401007387 */ /* 0x0001e40000100a00 */
[----:B0-----:R-:W-:-:S02]  /*4c3e0*/  MOV R5, R16 ;  /* 0x0000001000057202 */ /* 0x001fc40000000f00 */
[----:B------:R-:W-:Y:S02]  /*4c3f0*/  MOV R4, R17 ;  /* 0x0000001100047202 */ /* 0x000fe40000000f00 */
[----:B------:R-:W0:Y:S04]  /*4c400*/  LDSM.16.M88.4 R16, [R15+UR6+0x28080] ;  /* 0x028080060f10783b */ /* 0x000e280008000200 */
[----:B------:R-:W-:Y:S04]  /*4c410*/  STL.64 [R1+0x188], R6 ;  /* 0x0001880601007387 */ /* 0x000fe80000100a00 */
[----:B------:R1:W-:Y:S04]  /*4c420*/  STL.64 [R1+0x3380], R4 ;  /* 0x0033800401007387 */ /* 0x0003e80000100a00 */
[----:B-1----:R-:W3:Y:S04]  /*4c430*/  LDL.LU R4, [R1+0x400] ;  /* 0x0004000001047983 */ /* 0x002ee80000300800 */
[----:B------:R-:W3:Y:S04]  /*4c440*/  LDL.LU R5, [R1+0x404] ;  /* 0x0004040001057983 */ /* 0x000ee80000300800 */
[----:B------:R-:W3:Y:S04]  /*4c450*/  LDL.LU R6, [R1+0x408] ;  /* 0x0004080001067983 */ /* 0x000ee80000300800 */
[----:B------:R-:W3:Y:S04]  /*4c460*/  LDL.LU R7, [R1+0x40c] ;  /* 0x00040c0001077983 */ /* 0x000ee80000300800 */
[----:B------:R-:W-:Y:S04]  /*4c470*/  STL.64 [R1+0x3390], R14 ;  /* 0x0033900e01007387 */ /* 0x000fe80000100a00 */
[----:B------:R1:W-:Y:S04]  /*4c480*/  STL.64 [R1+0x3388], R12 ;  /* 0x0033880c01007387 */ /* 0x0003e80000100a00 */
[----:B-1----:R-:W4:Y:S04]  /*4c490*/  LDL.LU R12, [R1+0x410] ;  /* 0x00041000010c7983 */ /* 0x002f280000300800 */
[----:B------:R-:W4:Y:S04]  /*4c4a0*/  LDL.LU R13, [R1+0x414] ;  /* 0x00041400010d7983 */ /* 0x000f280000300800 */
[----:B------:R-:W4:Y:S04]  /*4c4b0*/  LDL.LU R14, [R1+0x418] ;  /* 0x00041800010e7983 */ /* 0x000f280000300800 */
[----:B------:R-:W4:Y:S04]  /*4c4c0*/  LDL.LU R15, [R1+0x41c] ;  /* 0x00041c00010f7983 */ /* 0x000f280000300800 */
[----:B0-----:R-:W-:Y:S04]  /*4c4d0*/  STL.64 [R1+0x31d0], R18 ;  /* 0x0031d01201007387 */ /* 0x001fe80000100a00 */
[----:B------:R0:W-:Y:S04]  /*4c4e0*/  STL.64 [R1+0x31c8], R16 ;  /* 0x0031c81001007387 */ /* 0x0001e80000100a00 */
[----:B0-----:R-:W4:Y:S02]  /*4c4f0*/  LDL.LU.64 R16, [R1+0x110] ;  /* 0x0001100001107983 */ /* 0x001f240000300a00 */
[----:B----4-:R-:W-:Y:S06]  /*4c500*/  HMMA.16816.F32.BF16 R12, R8, R16, R12 ;  /* 0x00000010080c723c */ /* 0x010fec000004180c */
[----:B------:R-:W-:-:S02]  /*4c510*/  MOV R23, R16 ;  /* 0x0000001000177202 */ /* 0x000fc40000000f00 */
[----:B------:R-:W-:-:S15]  /*4c520*/  MOV R22, R17 ;  /* 0x0000001100167202 */ /* 0x000fde0000000f00 */
[----:B------:R-:W-:Y:S04]  /*4c530*/  STL.64 [R1+0x170], R12 ;  /* 0x0001700c01007387 */ /* 0x000fe80000100a00 */
[----:B------:R-:W4:Y:S01]  /*4c540*/  LDL.LU.64 R16, [R1+0x220] ;  /* 0x0002200001107983 */ /* 0x000f220000300a00 */
[----:B---3--:R-:W-:Y:S01]  /*4c550*/  HMMA.16816.F32.BF16 R4, R8, R24, R4 ;  /* 0x000000180804723c */ /* 0x008fe20000041804 */
[----:B------:R-:W-:Y:S01]  /*4c560*/  MOV R0, R15 ;  /* 0x0000000f00007202 */ /* 0x000fe20000000f00 */
[----:B------:R-:W-:Y:S01]  /*4c570*/  IMAD.MOV.U32 R2, RZ, RZ, R14 ;  /* 0x000000ffff027224 */ /* 0x000fe200078e000e */
[----:B----4-:R0:W-:Y:S04]  /*4c580*/  STL.64 [R1+0x3398], R16 ;  /* 0x0033981001007387 */ /* 0x0101e80000100a00 */
[----:B------:R-:W-:Y:S04]  /*4c590*/  STL [R1+0x32bc], R0 ;  /* 0x0032bc0001007387 */ /* 0x000fe80000100800 */
[----:B------:R-:W-:-:S12]  /*4c5a0*/  STL [R1+0x32b8], R2 ;  /* 0x0032b80201007387 */ /* 0x000fd80000100800 */
[----:B------:R-:W-:Y:S04]  /*4c5b0*/  STL.64 [R1+0x160], R4 ;  /* 0x0001600401007387 */ /* 0x000fe80000100a00 */
[----:B------:R-:W-:Y:S04]  /*4c5c0*/  STL [R1+0x168], R6 ;  /* 0x0001680601007387 */ /* 0x000fe80000100800 */
[----:B0-----:R-:W3:Y:S04]  /*4c5d0*/  LDL.LU.64 R16, [R1+0x240] ;  /* 0x0002400001107983 */ /* 0x001ee80000300a00 */
[----:B---3--:R0:W-:Y:S04]  /*4c5e0*/  STL.64 [R1+0x33b0], R16 ;  /* 0x0033b01001007387 */ /* 0x0081e80000100a00 */
[----:B0-----:R-:W3:Y:S04]  /*4c5f0*/  LDL.64 R16, [R1+0x250] ;  /* 0x0002500001107983 */ /* 0x001ee80000100a00 */
[----:B---3--:R0:W-:Y:S04]  /*4c600*/  STL.64 [R1+0x33c8], R16 ;  /* 0x0033c81001007387 */ /* 0x0081e80000100a00 */
[----:B------:R-:W3:Y:S04]  /*4c610*/  LDL.LU R12, [R1+0x380] ;  /* 0x00038000010c7983 */ /* 0x000ee80000300800 */
[----:B------:R-:W3:Y:S04]  /*4c620*/  LDL.LU R13, [R1+0x384] ;  /* 0x00038400010d7983 */ /* 0x000ee80000300800 */
[----:B------:R-:W4:Y:S04]  /*4c630*/  LDL.LU R14, [R1+0x388] ;  /* 0x00038800010e7983 */ /* 0x000f280000300800 */
[----:B------:R-:W4:Y:S04]  /*4c640*/  LDL.LU R15, [R1+0x38c] ;  /* 0x00038c00010f7983 */ /* 0x000f280000300800 */
[----:B0-----:R-:W2:Y:S04]  /*4c650*/  LDL.LU.64 R16, [R1+0x260] ;  /* 0x0002600001107983 */ /* 0x001ea80000300a00 */
[----:B--2---:R0:W-:Y:S04]  /*4c660*/  STL.64 [R1+0x33e0], R16 ;  /* 0x0033e01001007387 */ /* 0x0041e80000100a00 */
[----:B0-----:R-:W2:Y:S04]  /*4c670*/  LDL.64 R16, [R1+0x1e0] ;  /* 0x0001e00001107983 */ /* 0x001ea80000100a00 */
[----:B--2---:R0:W-:Y:S04]  /*4c680*/  STL.64 [R1+0x33f8], R16 ;  /* 0x0033f81001007387 */ /* 0x0041e80000100a00 */
[----:B0-----:R-:W2:Y:S04]  /*4c690*/  LDL.LU.64 R16, [R1+0x140] ;  /* 0x0001400001107983 */ /* 0x001ea80000300a00 */
[----:B--2---:R-:W-:Y:S04]  /*4c6a0*/  STL.64 [R1+0x3410], R16 ;  /* 0x0034101001007387 */ /* 0x004fe80000100a00 */
[----:B----4-:R-:W-:Y:S04]  /*4c6b0*/  STL.64 [R1+0x33a8], R14 ;  /* 0x0033a80e01007387 */ /* 0x010fe80000100a00 */
[----:B---3--:R0:W-:Y:S04]  /*4c6c0*/  STL.64 [R1+0x33a0], R12 ;  /* 0x0033a00c01007387 */ /* 0x0081e80000100a00 */
[----:B0-----:R-:W2:Y:S04]  /*4c6d0*/  LDL.LU R12, [R1+0x390] ;  /* 0x00039000010c7983 */ /* 0x001ea80000300800 */
[----:B------:R-:W2:Y:S04]  /*4c6e0*/  LDL.LU R13, [R1+0x394] ;  /* 0x00039400010d7983 */ /* 0x000ea80000300800 */
[----:B------:R-:W3:Y:S04]  /*4c6f0*/  LDL.LU R14, [R1+0x398] ;  /* 0x00039800010e7983 */ /* 0x000ee80000300800 */
[----:B------:R-:W3:Y:S04]  /*4c700*/  LDL.LU R15, [R1+0x39c] ;  /* 0x00039c00010f7983 */ /* 0x000ee80000300800 */
[----:B------:R-:W4:Y:S04]  /*4c710*/  LDL R16, [R1+0xe0] ;  /* 0x0000e00001107983 */ /* 0x000f280000100800 */
        /* <DEDUP_REMOVED lines=23> */
[----:B------:R-:W3:Y:S01]  /*4c890*/  LDL.LU R15, [R1+0x3cc] ;  /* 0x0003cc00010f7983 */ /* 0x000ee20000300800 */
[----:B----4-:R-:W-:Y:S03]  /*4c8a0*/  HMMA.16816.F32.BF16 R16, R8, R20, R16 ;  /* 0x000000140810723c */ /* 0x010fe60000041810 */
[----:B---3--:R-:W-:Y:S04]  /*4c8b0*/  STL.64 [R1+0x3408], R14 ;  /* 0x0034080e01007387 */ /* 0x008fe80000100a00 */
[----:B--2---:R0:W-:Y:S04]  /*4c8c0*/  STL.64 [R1+0x3400], R12 ;  /* 0x0034000c01007387 */ /* 0x0041e80000100a00 */
[----:B0-----:R-:W2:Y:S04]  /*4c8d0*/  LDL.LU R12, [R1+0x3d0] ;  /* 0x0003d000010c7983 */ /* 0x001ea80000300800 */
[----:B------:R-:W2:Y:S04]  /*4c8e0*/  LDL.LU R13, [R1+0x3d4] ;  /* 0x0003d400010d7983 */ /* 0x000ea80000300800 */
[----:B------:R-:W3:Y:S04]  /*4c8f0*/  LDL.LU R14, [R1+0x3d8] ;  /* 0x0003d800010e7983 */ /* 0x000ee80000300800 */
[----:B------:R-:W3:Y:S01]  /*4c900*/  LDL.LU R15, [R1+0x3dc] ;  /* 0x0003dc00010f7983 */ /* 0x000ee20000300800 */
[----:B------:R-:W-:-:S03]  /*4c910*/  MOV R3, R7 ;  /* 0x0000000700037202 */ /* 0x000fc60000000f00 */
[----:B---3--:R-:W-:Y:S04]  /*4c920*/  STL.64 [R1+0x3420], R14 ;  /* 0x0034200e01007387 */ /* 0x008fe80000100a00 */
[----:B--2---:R0:W-:Y:S04]  /*4c930*/  STL.64 [R1+0x3418], R12 ;  /* 0x0034180c01007387 */ /* 0x0041e80000100a00 */
[----:B0-----:R-:W2:Y:S04]  /*4c940*/  LDL.LU R12, [R1+0x3e0] ;  /* 0x0003e000010c7983 */ /* 0x001ea80000300800 */
[----:B------:R-:W2:Y:S04]  /*4c950*/  LDL.LU R13, [R1+0x3e4] ;  /* 0x0003e400010d7983 */ /* 0x000ea80000300800 */
[----:B------:R-:W2:Y:S04]  /*4c960*/  LDL.LU R14, [R1+0x3e8] ;  /* 0x0003e800010e7983 */ /* 0x000ea80000300800 */
[----:B------:R-:W2:Y:S04]  /*4c970*/  LDL.LU R15, [R1+0x3ec] ;  /* 0x0003ec00010f7983 */ /* 0x000ea80000300800 */
[----:B------:R-:W3:Y:S04]  /*4c980*/  LDL.64 R4, [R1+0x230] ;  /* 0x0002300001047983 */ /* 0x000ee80000100a00 */
[----:B------:R0:W-:Y:S04]  /*4c990*/  STL.64 [R1+0x32f0], R24 ;  /* 0x0032f01801007387 */ /* 0x0001e80000100a00 */
[----:B0-----:R-:W4:Y:S04]  /*4c9a0*/  LDL.LU R24, [R1+0x370] ;  /* 0x0003700001187983 */ /* 0x001f280000300800 */
[----:B------:R-:W4:Y:S04]  /*4c9b0*/  LDL.LU R25, [R1+0x374] ;  /* 0x0003740001197983 */ /* 0x000f280000300800 */
[----:B------:R-:W4:Y:S04]  /*4c9c0*/  LDL.LU R26, [R1+0x378] ;  /* 0x00037800011a7983 */ /* 0x000f280000300800 */
[----:B------:R-:W4:Y:S04]  /*4c9d0*/  LDL.LU R27, [R1+0x37c] ;  /* 0x00037c00011b7983 */ /* 0x000f280000300800 */
[----:B------:R-:W-:Y:S04]  /*4c9e0*/  STL [R1+0x32c0], R3 ;  /* 0x0032c00301007387 */ /* 0x000fe80000100800 */
[----:B------:R0:W-:Y:S04]  /*4c9f0*/  STL.64 [R1+0x150], R16 ;  /* 0x0001501001007387 */ /* 0x0001e80000100a00 */
[----:B------:R2:W-:Y:S04]  /*4ca00*/  STL.64 [R1+0x158], R18 ;  /* 0x0001581201007387 */ /* 0x0005e80000100a00 */
[----:B0-----:R-:W2:Y:S04]  /*4ca10*/  LDL.LU.64 R16, [R1+0x3428] ;  /* 0x0034280001107983 */ /* 0x001ea80000300a00 */
[----:B------:R-:W-:Y:S01]  /*4ca20*/  STL.64 [R1+0x32f8], R20 ;  /* 0x0032f81401007387 */ /* 0x000fe20000100a00 */
[----:B--2---:R-:W-:Y:S03]  /*4ca30*/  HMMA.16816.F32.BF16 R16, R8, R16, R12 ;  /* 0x000000100810723c */ /* 0x004fe6000004180c */
[----:B------:R-:W2:Y:S04]  /*4ca40*/  LDL.LU.64 R14, [R1+0x3420] ;  /* 0x00342000010e7983 */ /* 0x000ea80000300a00 */
[----:B------:R-:W2:-:S15]  /*4ca50*/  LDL.LU.64 R12, [R1+0x3418] ;  /* 0x00341800010c7983 */ /* 0x000e9e0000300a00 */
[----:B------:R-:W-:-:S01]  /*4ca60*/  NOP ;  /* 0x0000000000007918 */ /* 0x000fc20000000000 */
[----:B------:R0:W-:Y:S04]  /*4ca70*/  STL.64 [R1+0xd0], R16 ;  /* 0x0000d01001007387 */ /* 0x0001e80000100a00 */
[----:B------:R-:W-:Y:S04]  /*4ca80*/  STL.64 [R1+0xd8], R18 ;  /* 0x0000d81201007387 */ /* 0x000fe80000100a00 */
        /* <DEDUP_REMOVED lines=11> */
[----:B--2---:R-:W-:Y:S06]  /*4cb40*/  HMMA.16816.F32.BF16 R12, R8, R16, R12 ;  /* 0x00000010080c723c */ /* 0x004fec000004180c */
[----:B------:R-:W-:-:S15]  /*4cb50*/  IMAD.MOV.U32 R3, RZ, RZ, R17 ;  /* 0x000000ffff037224 */ /* 0x000fde00078e0011 */
[----:B------:R-:W-:-:S02]  /*4cb60*/  NOP ;  /* 0x0000000000007918 */ /* 0x000fc40000000000 */
[----:B------:R-:W-:Y:S04]  /*4cb70*/  STL.64 [R1+0xb0], R12 ;  /* 0x0000b00c01007387 */ /* 0x000fe80000100a00 */
[----:B------:R0:W-:Y:S04]  /*4cb80*/  STL.64 [R1+0xb8], R14 ;  /* 0x0000b80e01007387 */ /* 0x0001e80000100a00 */
[----:B0-----:R-:W2:Y:S04]  /*4cb90*/  LDL.LU.64 R14, [R1+0x33f0] ;  /* 0x0033f000010e7983 */ /* 0x001ea80000300a00 */
[----:B------:R-:W2:Y:S04]  /*4cba0*/  LDL.LU.64 R12, [R1+0x33e8] ;  /* 0x0033e800010c7983 */ /* 0x000ea80000300a00 */
[----:B------:R-:W2:Y:S04]  /*4cbb0*/  LDL.LU.64 R16, [R1+0x33e0] ;  /* 0x0033e00001107983 */ /* 0x000ea80000300a00 */
[----:B------:R-:W-:Y:S01]  /*4cbc0*/  STL [R1+0x32cc], R3 ;  /* 0x0032cc0301007387 */ /* 0x000fe20000100800 */
        /* <DEDUP_REMOVED lines=11> */
[----:B------:R-:W-:-:S15]  /*4cc80*/  MOV R3, R17 ;  /* 0x0000001100037202 */ /* 0x000fde0000000f00 */
        /* <DEDUP_REMOVED lines=8> */
[----:B------:R-:W-:Y:S01]  /*4cd10*/  MOV R0, R16 ;  /* 0x0000001000007202 */ /* 0x000fe20000000f00 */
[----:B------:R-:W-:-:S15]  /*4cd20*/  IMAD.MOV.U32 R2, RZ, RZ, R17 ;  /* 0x000000ffff027224 */ /* 0x000fde00078e0011 */
[----:B------:R-:W-:-:S01]  /*4cd30*/  NOP ;  /* 0x0000000000007918 */ /* 0x000fc20000000000 */
[----:B------:R-:W-:Y:S04]  /*4cd40*/  STL.64 [R1+0x80], R12 ;  /* 0x0000800c01007387 */ /* 0x000fe80000100a00 */
[----:B------:R0:W-:Y:S04]  /*4cd50*/  STL.64 [R1+0x88], R14 ;  /* 0x0000880e01007387 */ /* 0x0001e80000100a00 */
[----:B0-----:R-:W2:Y:S04]  /*4cd60*/  LDL.LU.64 R14, [R1+0x33a8] ;  /* 0x0033a800010e7983 */ /* 0x001ea80000300a00 */
[----:B------:R-:W2:Y:S04]  /*4cd70*/  LDL.LU.64 R12, [R1+0x33a0] ;  /* 0x0033a000010c7983 */ /* 0x000ea80000300a00 */
[----:B------:R-:W4:Y:S01]  /*4cd80*/  LDL.LU.64 R16, [R1+0x3398] ;  /* 0x0033980001107983 */ /* 0x000f220000300a00 */
[----:B---3--:R-:W-:-:S03]  /*4cd90*/  MOV R3, R5 ;  /* 0x0000000500037202 */ /* 0x008fc60000000f00 */
[----:B------:R-:W-:Y:S04]  /*4cda0*/  STL [R1+0x32e0], R2 ;  /* 0x0032e00201007387 */ /* 0x000fe80000100800 */
[----:B------:R-:W-:Y:S01]  /*4cdb0*/  STL [R1+0x32dc], R0 ;  /* 0x0032dc0001007387 */ /* 0x000fe20000100800 */
[C---:B--2---:R-:W-:Y:S06]  /*4cdc0*/  HMMA.16816.F32.BF16 R12, R8.reuse, R4, R12 ;  /* 0x00000004080c723c */ /* 0x044fec000004180c */
[----:B----4-:R-:W-:-:S15]  /*4cdd0*/  HMMA.16816.F32.BF16 R24, R8, R16, R24 ;  /* 0x000000100818723c */ /* 0x010fde0000041818 */
[----:B------:R-:W-:-:S02]  /*4cde0*/  NOP ;  /* 0x0000000000007918 */ /* 0x000fc40000000000 */
[----:B------:R-:W-:Y:S04]  /*4cdf0*/  STL.64 [R1+0x70], R12 ;  /* 0x0000700c01007387 */ /* 0x000fe80000100a00 */
[----:B------:R0:W-:Y:S04]  /*4ce00*/  STL.64 [R1+0x78], R14 ;  /* 0x0000780e01007387 */ /* 0x0001e80000100a00 */
[----:B0-----:R-:W2:Y:S04]  /*4ce10*/  LDL.LU.64 R14, [R1+0x3390] ;  /* 0x00339000010e7983 */ /* 0x001ea80000300a00 */
[----:B------:R-:W3:Y:S04]  /*4ce20*/  LDL.LU.64 R12, [R1+0x3388] ;  /* 0x00338800010c7983 */ /* 0x000ee80000300a00 */
[----:B------:R-:W4:Y:S04]  /*4ce30*/  LDL.LU.64 R4, [R1+0x3380] ;  /* 0x0033800001047983 */ /* 0x000f280000300a00 */
[----:B------:R-:W-:Y:S04]  /*4ce40*/  STL [R1+0x32e4], R3 ;  /* 0x0032e40301007387 */ /* 0x000fe80000100800 */
[----:B------:R0:W-:Y:S04]  /*4ce50*/  STL.64 [R1+0x60], R24 ;  /* 0x0000601801007387 */ /* 0x0001e80000100a00 */
[----:B------:R1:W-:Y:S04]  /*4ce60*/  STL.64 [R1+0x68], R26 ;  /* 0x0000681a01007387 */ /* 0x0003e80000100a00 */
[----:B0-----:R-:W2:Y:S04]  /*4ce70*/  LDL.LU R24, [R1+0x300] ;  /* 0x0003000001187983 */ /* 0x001ea80000300800 */
[----:B------:R-:W2:Y:S04]  /*4ce80*/  LDL.LU R25, [R1+0x304] ;  /* 0x0003040001197983 */ /* 0x000ea80000300800 */
[----:B-1----:R-:W3:Y:S04]  /*4ce90*/  LDL.LU R26, [R1+0x308] ;  /* 0x00030800011a7983 */ /* 0x002ee80000300800 */
[----:B------:R-:W3:Y:S01]  /*4cea0*/  LDL.LU R27, [R1+0x30c] ;  /* 0x00030c00011b7983 */ /* 0x000ee20000300800 */
[----:B----4-:R-:W-:Y:S01]  /*4ceb0*/  IMAD.MOV.U32 R21, RZ, RZ, R4 ;  /* 0x000000ffff157224 */ /* 0x010fe200078e0004 */
[----:B------:R-:W-:-:S02]  /*4cec0*/  MOV R20, R5 ;  /* 0x0000000500147202 */ /* 0x000fc40000000f00 */
[----:B---3--:R-:W-:Y:S04]  /*4ced0*/  STL.64 [R1+0x3308], R26 ;  /* 0x0033081a01007387 */ /* 0x008fe80000100a00 */
[----:B--2---:R-:W-:Y:S04]  /*4cee0*/  STL.64 [R1+0x3300], R24 ;  /* 0x0033001801007387 */ /* 0x004fe80000100a00 */
[----:B------:R-:W2:Y:S04]  /*4cef0*/  LDL.LU R4, [R1+0x360] ;  /* 0x0003600001047983 */ /* 0x000ea80000300800 */
[----:B------:R-:W2:Y:S04]  /*4cf00*/  LDL.LU R5, [R1+0x364] ;  /* 0x0003640001057983 */ /* 0x000ea80000300800 */
[----:B------:R-:W3:Y:S04]  /*4cf10*/  LDL.LU R6, [R1+0x368] ;  /* 0x0003680001067983 */ /* 0x000ee80000300800 */
[----:B------:R-:W3:Y:S04]  /*4cf20*/  LDL.LU R7, [R1+0x36c] ;  /* 0x00036c0001077983 */ /* 0x000ee80000300800 */
[----:B---3--:R-:W-:Y:S04]  /*4cf30*/  STL.64 [R1+0x3340], R6 ;  /* 0x0033400601007387 */ /* 0x008fe80000100a00 */
[----:B--2---:R0:W-:Y:S04]  /*4cf40*/  STL.64 [R1+0x3338], R4 ;  /* 0x0033380401007387 */ /* 0x0041e80000100a00 */
[----:B0-----:R-:W2:Y:S04]  /*4cf50*/  LDL.LU.64 R4, [R1+0x200] ;  /* 0x0002000001047983 */ /* 0x001ea80000300a00 */
[----:B--2---:R0:W-:Y:S04]  /*4cf60*/  STL.64 [R1+0x3358], R4 ;  /* 0x0033580401007387 */ /* 0x0041e80000100a00 */
[----:B0-----:R-:W2:Y:S04]  /*4cf70*/  LDL.64 R4, [R1+0x210] ;  /* 0x0002100001047983 */ /* 0x001ea80000100a00 */
[----:B------:R0:W-:Y:S02]  /*4cf80*/  STL.64 [R1+0x3310], R20 ;  /* 0x0033101401007387 */ /* 0x0001e40000100a00 */
[----:B0-----:R-:W-:-:S02]  /*4cf90*/  MOV R20, R13 ;  /* 0x0000000d00147202 */ /* 0x001fc40000000f00 */
[----:B------:R-:W-:Y:S01]  /*4cfa0*/  MOV R21, R14 ;  /* 0x0000000e00157202 */ /* 0x000fe20000000f00 */
[----:B------:R-:W3:Y:S04]  /*4cfb0*/  LDL.LU R13, [R1+0x337c] ;  /* 0x00337c00010d7983 */ /* 0x000ee80000300800 */
[----:B------:R-:W4:Y:S04]  /*4cfc0*/  LDL.LU R14, [R1+0x3378] ;  /* 0x00337800010e7983 */ /* 0x000f280000300800 */
[----:B------:R-:W-:Y:S04]  /*4cfd0*/  STL.64 [R1+0x3350], R22 ;  /* 0x0033501601007387 */ /* 0x000fe80000100a00 */
[----:B------:R0:W-:Y:S04]  /*4cfe0*/  STL.64 [R1+0x3348], R20 ;  /* 0x0033481401007387 */ /* 0x0001e80000100a00 */
[----:B0-----:R-:W2:Y:S04]  /*4cff0*/  LDL.LU R20, [R1+0x440] ;  /* 0x0004400001147983 */ /* 0x001ea80000300800 */
[----:B------:R-:W2:Y:S04]  /*4d000*/  LDL.LU R21, [R1+0x444] ;  /* 0x0004440001157983 */ /* 0x000ea80000300800 */
[----:B------:R-:W3:Y:S04]  /*4d010*/  LDL.LU R22, [R1+0x448] ;  /* 0x0004480001167983 */ /* 0x000ee80000300800 */
[----:B------:R-:W3:Y:S01]  /*4d020*/  LDL.LU R23, [R1+0x44c] ;  /* 0x00044c0001177983 */ /* 0x000ee20000300800 */
[----:B------:R-:W-:Y:S01]  /*4d030*/  MOV R0, R17 ;  /* 0x0000001100007202 */ /* 0x000fe20000000f00 */
[----:B------:R-:W-:-:S02]  /*4d040*/  IMAD.MOV.U32 R19, RZ, RZ, R12 ;  /* 0x000000ffff137224 */ /* 0x000fc400078e000c */
        /* <DEDUP_REMOVED lines=9> */
[----:B------:R-:W3:Y:S01]  /*4d0e0*/  LDL.LU R27, [R1+0x31c] ;  /* 0x00031c00011b7983 */ /* 0x000ee20000300800 */
[----:B----4-:R-:W-:-:S02]  /*4d0f0*/  MOV R17, R14 ;  /* 0x0000000e00117202 */ /* 0x010fc40000000f00 */
[----:B------:R-:W-:Y:S02]  /*4d100*/  MOV R18, R13 ;  /* 0x0000000d00127202 */ /* 0x000fe40000000f00 */
[----:B------:R-:W0:Y:S01]  /*4d110*/  LDSM.16.M88.4 R12, [R15+UR6+0x29080] ;  /* 0x029080060f0c783b */ /* 0x000e220008000200 */
[----:B------:R-:W-:Y:S02]  /*4d120*/  MOV R2, R16 ;  /* 0x0000001000027202 */ /* 0x000fe40000000f00 */
[----:B------:R-:W-:Y:S01]  /*4d130*/  MOV R3, R5 ;  /* 0x0000000500037202 */ /* 0x000fe20000000f00 */
[----:B--2---:R-:W-:Y:S01]  /*4d140*/  HMMA.16816.F32.BF16 R20, R8, R4, R20 ;  /* 0x000000040814723c */ /* 0x004fe20000041814 */
[----:B---3--:R-:W-:Y:S04]  /*4d150*/  STL.64 [R1+0x3320], R26 ;  /* 0x0033201a01007387 */ /* 0x008fe80000100a00 */
[----:B------:R1:W-:Y:S04]  /*4d160*/  STL.64 [R1+0x3318], R24 ;  /* 0x0033181801007387 */ /* 0x0003e80000100a00 */
[----:B-1----:R-:W2:Y:S04]  /*4d170*/  LDL.LU R24, [R1+0x320] ;  /* 0x0003200001187983 */ /* 0x002ea80000300800 */
[----:B------:R-:W2:Y:S04]  /*4d180*/  LDL.LU R25, [R1+0x324] ;  /* 0x0003240001197983 */ /* 0x000ea80000300800 */
[----:B------:R-:W2:Y:S04]  /*4d190*/  LDL.LU R26, [R1+0x328] ;  /* 0x00032800011a7983 */ /* 0x000ea80000300800 */
[----:B------:R-:W2:Y:S04]  /*4d1a0*/  LDL.LU R27, [R1+0x32c] ;  /* 0x00032c00011b7983 */ /* 0x000ea80000300800 */
[----:B------:R-:W3:Y:S04]  /*4d1b0*/  LDL.LU R16, [R1+0x2e0] ;  /* 0x0002e00001107983 */ /* 0x000ee80000300800 */
[----:B------:R-:W-:Y:S04]  /*4d1c0*/  STL [R1+0x32ec], R0 ;  /* 0x0032ec0001007387 */ /* 0x000fe80000100800 */
[----:B------:R-:W-:Y:S04]  /*4d1d0*/  STL [R1+0x32e8], R2 ;  /* 0x0032e80201007387 */ /* 0x000fe80000100800 */
[----:B0-----:R0:W-:Y:S04]  /*4d1e0*/  STL.64 [R1+0x3090], R14 ;  /* 0x0030900e01007387 */ /* 0x0011e80000100a00 */
[----:B------:R1:W-:Y:S01]  /*4d1f0*/  STL.64 [R1+0x3088], R12 ;  /* 0x0030880c01007387 */ /* 0x0003e20000100a00 */
[----:B0-----:R-:W-:-:S02]  /*4d200*/  MOV R14, R28 ;  /* 0x0000001c000e7202 */ /* 0x001fc40000000f00 */
[----:B------:R-:W-:Y:S01]  /*4d210*/  MOV R15, R29 ;  /* 0x0000001d000f7202 */ /* 0x000fe20000000f00 */
[----:B-1----:R-:W4:Y:S04]  /*4d220*/  LDL.LU R12, [R1+0x1f0] ;  /* 0x0001f000010c7983 */ /* 0x002f280000300800 */
[----:B------:R-:W4:Y:S04]  /*4d230*/  LDL.LU R13, [R1+0x1f4] ;  /* 0x0001f400010d7983 */ /* 0x000f280000300800 */
[----:B------:R-:W3:Y:S04]  /*4d240*/  LDL.LU R28, [R1+0x3374] ;  /* 0x00337400011c7983 */ /* 0x000ee80000300800 */
[----:B------:R-:W3:Y:S04]  /*4d250*/  LDL.LU R29, [R1+0x3370] ;  /* 0x00337000011d7983 */ /* 0x000ee80000300800 */
[----:B------:R-:W-:Y:S04]  /*4d260*/  STL.64 [R1+0x50], R20 ;  /* 0x0000501401007387 */ /* 0x000fe80000100a00 */
[----:B------:R0:W-:Y:S04]  /*4d270*/  STL.64 [R1+0x58], R22 ;  /* 0x0000581601007387 */ /* 0x0001e80000100a00 */
[----:B0-----:R-:W2:Y:S04]  /*4d280*/  LDL.LU.64 R22, [R1+0x3368] ;  /* 0x0033680001167983 */ /* 0x001ea80000300a00 */
[----:B------:R-:W2:Y:S04]  /*4d290*/  LDL.LU.64 R20, [R1+0x3360] ;  /* 0x0033600001147983 */ /* 0x000ea80000300a00 */
[----:B------:R-:W2:Y:S02]  /*4d2a0*/  LDL.LU.64 R4, [R1+0x3358] ;  /* 0x0033580001047983 */ /* 0x000ea40000300a00 */
[----:B--2---:R-:W-:Y:S06]  /*4d2b0*/  HMMA.16816.F32.BF16 R20, R8, R4, R20 ;  /* 0x000000040814723c */ /* 0x004fec0000041814 */
[----:B------:R-:W-:Y:S01]  /*4d2c0*/  MOV R0, R4 ;  /* 0x0000000400007202 */ /* 0x000fe20000000f00 */
[----:B------:R-:W-:-:S15]  /*4d2d0*/  IMAD.MOV.U32 R2, RZ, RZ, R5 ;  /* 0x000000ffff027224 */ /* 0x000fde00078e0005 */
[----:B------:R-:W-:-:S01]  /*4d2e0*/  NOP ;  /* 0x0000000000007918 */ /* 0x000fc20000000000 */
[----:B------:R-:W-:Y:S04]  /*4d2f0*/  STL.64 [R1+0x40], R20 ;  /* 0x0000401401007387 */ /* 0x000fe80000100a00 */
[----:B------:R0:W-:Y:S04]  /*4d300*/  STL.64 [R1+0x48], R22 ;  /* 0x0000481601007387 */ /* 0x0001e80000100a00 */
[----:B0-----:R-:W2:Y:S04]  /*4d310*/  LDL.LU.64 R22, [R1+0x3350] ;  /* 0x0033500001167983 */ /* 0x001ea80000300a00 */
[----:B------:R-:W3:Y:S04]  /*4d320*/  LDL.LU.64 R20, [R1+0x3348] ;  /* 0x0033480001147983 */ /* 0x000ee80000300a00 */
[----:B------:R-:W4:Y:S04]  /*4d330*/  LDL.LU.64 R6, [R1+0x3340] ;  /* 0x0033400001067983 */ /* 0x000f280000300a00 */
[----:B------:R-:W4:Y:S02]  /*4d340*/  LDL.LU.64 R4, [R1+0x3338] ;  /* 0x0033380001047983 */ /* 0x000f240000300a00 */
[----:B----4-:R-:W-:Y:S02]  /*4d350*/  HMMA.16816.F32.BF16 R8, R8, R12, R4 ;  /* 0x0000000c0808723c */ /* 0x010fe40000041804 */
[----:B------:R-:W3:Y:S04]  /*4d360*/  LDL.LU.64 R6, [R1+0x3330] ;  /* 0x0033300001067983 */ /* 0x000ee80000300a00 */
[----:B------:R-:W3:-:S15]  /*4d370*/  LDL.LU.64 R4, [R1+0x3328] ;  /* 0x0033280001047983 */ /* 0x000ede0000300a00 */
[----:B------:R-:W-:-:S02]  /*4d380*/  NOP ;  /* 0x0000000000007918 */ /* 0x000fc40000000000 */
[----:B------:R0:W-:Y:S04]  /*4d390*/  STL.64 [R1+0x30], R8 ;  /* 0x0000300801007387 */ /* 0x0001e80000100a00 */
[----:B------:R-:W-:Y:S04]  /*4d3a0*/  STL.64 [R1+0x38], R10 ;  /* 0x0000380a01007387 */ /* 0x000fe80000100a00 */
[----:B0-----:R-:W4:Y:S04]  /*4d3b0*/  LDL.LU R8, [R1+0x2f0] ;  /* 0x0002f00001087983 */ /* 0x001f280000300800 */
[----:B------:R-:W4:Y:S04]  /*4d3c0*/  LDL.LU R9, [R1+0x2f4] ;  /* 0x0002f40001097983 */ /* 0x000f280000300800 */
[----:B------:R-:W-:Y:S04]  /*4d3d0*/  STL.64 [R1+0x31e0], R14 ;  /* 0x0031e00e01007387 */ /* 0x000fe80000100a00 */
[----:B------:R2:W-:Y:S02]  /*4d3e0*/  STL.64 [R1+0x31d8], R12 ;  /* 0x0031d80c01007387 */ /* 0x0005e40000100a00 */
[----:B--2---:R-:W-:-:S02]  /*4d3f0*/  MOV R12, R23 ;  /* 0x00000017000c7202 */ /* 0x004fc40000000f00 */
[----:B------:R-:W-:Y:S02]  /*4d400*/  MOV R13, R22 ;  /* 0x00000016000d7202 */ /* 0x000fe40000000f00 */
[----:B---3--:R-:W-:Y:S01]  /*4d410*/  HMMA.16816.F32.BF16 R20, R4, R20, R24 ;  /* 0x000000140414723c */ /* 0x008fe20000041818 */
[----:B------:R-:W2:Y:S04]  /*4d420*/  LDL.LU.64 R26, [R1+0x3320] ;  /* 0x00332000011a7983 */ /* 0x000ea80000300a00 */
[----:B------:R-:W2:-:S15]  /*4d430*/  LDL.LU.64 R24, [R1+0x3318] ;  /* 0x0033180001187983 */ /* 0x000e9e0000300a00 */
[----:B------:R-:W-:-:S03]  /*4d440*/  NOP ;  /* 0x0000000000007918 */ /* 0x000fc60000000000 */
[----:B------:R0:W-:Y:S04]  /*4d450*/  STL.64 [R1+0x20], R20 ;  /* 0x0000201401007387 */ /* 0x0001e80000100a00 */
[----:B0-----:R-:W2:Y:S01]  /*4d460*/  LDL.LU.64 R20, [R1+0x3310] ;  /* 0x0033100001147983 */ /* 0x001ea20000300a00 */
[----:B------:R-:W-:Y:S02]  /*4d470*/  MOV R11, R28 ;  /* 0x0000001c000b7202 */ /* 0x000fe40000000f00 */
[----:B------:R-:W-:Y:S01]  /*4d480*/  MOV R10, R29 ;  /* 0x0000001d000a7202 */ /* 0x000fe20000000f00 */
[----:B------:R-:W-:Y:S01]  /*4d490*/  IMAD.MOV.U32 R29, RZ, RZ, R22 ;  /* 0x000000ffff1d7224 */ /* 0x000fe200078e0016 */
[----:B------:R-:W-:-:S05]  /*4d4a0*/  MOV R28, R23 ;  /* 0x00000017001c7202 */ /* 0x000fca0000000f00 */
[----:B------:R-:W-:Y:S04]  /*4d4b0*/  STL [R1+0x319c], R28 ;  /* 0x00319c1c01007387 */ /* 0x000fe80000100800 */
[----:B------:R-:W-:Y:S01]  /*4d4c0*/  STL [R1+0x3198], R29 ;  /* 0x0031981d01007387 */ /* 0x000fe20000100800 */
[----:B--2---:R-:W-:Y:S03]  /*4d4d0*/  HMMA.16816.F32.BF16 R20, R4, R20, R24 ;  /* 0x000000140414723c */ /* 0x004fe60000041818 */
[----:B------:R-:W2:Y:S04]  /*4d4e0*/  LDL.LU.64 R26, [R1+0x3308] ;  /* 0x00330800011a7983 */ /* 0x000ea80000300a00 */
[----:B------:R-:W2:-:S15]  /*4d4f0*/  LDL.LU.64 R24, [R1+0x3300] ;  /* 0x0033000001187983 */ /* 0x000e9e0000300a00 */
[----:B------:R-:W-:-:S01]  /*4d500*/  NOP ;  /* 0x0000000000007918 */ /* 0x000fc20000000000 */
[----:B------:R0:W-:Y:S04]  /*4d510*/  STL.64 [R1+0x10], R20 ;  /* 0x0000101401007387 */ /* 0x0001e80000100a00 */
[----:B------:R-:W-:Y:S04]  /*4d520*/  STL.64 [R1+0x18], R22 ;  /* 0x0000181601007387 */ /* 0x000fe80000100a00 */
[----:B0-----:R-:W3:Y:S01]  /*4d530*/  LDL.LU.64 R20, [R1+0x32f8] ;  /* 0x0032f80001147983 */ /* 0x001ee20000300a00 */
[----:B--2---:R-:W-:Y:S03]  /*4d540*/  HMMA.16816.F32.BF16 R12, R4, R12, R24 ;  /* 0x0000000c040c723c */ /* 0x004fe60000041818 */
[----:B------:R-:W4:-:S15]  /*4d550*/  LDL.LU.64 R24, [R1+0x32f0] ;  /* 0x0032f00001187983 */ /* 0x000f1e0000300a00 */
[----:B------:R-:W-:-:S05]  /*4d560*/  NOP ;  /* 0x0000000000007918 */ /* 0x000fca0000000000 */
[----:B------:R-:W-:Y:S01]  /*4d570*/  STL.64 [R1], R12 ;  /* 0x0000000c01007387 */ /* 0x000fe20000100a00 */
[----:B----4-:R-:W-:-:S15]  /*4d580*/  HMMA.16816.F32.BF16 R24, R4, R24, R8 ;  /* 0x000000180418723c */ /* 0x010fde0000041808 */
[----:B------:R-:W-:-:S08]  /*4d590*/  NOP ;  /* 0x0000000000007918 */ /* 0x000fd00000000000 */
[----:B------:R0:W-:Y:S04]  /*4d5a0*/  STL.64 [R1+0x3048], R26 ;  /* 0x0030481a01007387 */ /* 0x0001e80000100a00 */
[----:B------:R-:W-:Y:S04]  /*4d5b0*/  STL.64 [R1+0x3040], R24 ;  /* 0x0030401801007387 */ /* 0x000fe80000100a00 */
[----:B0-----:R-:W2:Y:S04]  /*4d5c0*/  LDL.LU R26, [R1+0x118] ;  /* 0x00011800011a7983 */ /* 0x001ea80000300800 */
[----:B------:R-:W2:Y:S01]  /*4d5d0*/  LDL.LU R27, [R1+0x11c] ;  /* 0x00011c00011b7983 */ /* 0x000ea20000300800 */
[----:B---3--:R-:W-:Y:S03]  /*4d5e0*/  HMMA.16816.F32.BF16 R20, R4, R20, R16 ;  /* 0x000000140414723c */ /* 0x008fe60000041810 */
[----:B--2---:R-:W-:Y:S04]  /*4d5f0*/  STL.64 [R1+0x31a0], R26 ;  /* 0x0031a01a01007387 */ /* 0x004fe80000100a00 */
[----:B------:R-:W2:Y:S04]  /*4d600*/  LDL.LU R16, [R1+0x1a0] ;  /* 0x0001a00001107983 */ /* 0x000ea80000300800 */
[----:B------:R-:W2:Y:S04]  /*4d610*/  LDL.LU R17, [R1+0x1a4] ;  /* 0x0001a40001117983 */ /* 0x000ea80000300800 */
[----:B------:R-:W3:Y:S04]  /*4d620*/  LDL.LU R18, [R1+0x1a8] ;  /* 0x0001a80001127983 */ /* 0x000ee80000300800 */
[----:B------:R-:W3:Y:S01]  /*4d630*/  LDL.LU R19, [R1+0x1ac] ;  /* 0x0001ac0001137983 */ /* 0x000ee20000300800 */
[----:B------:R-:W-:Y:S01]  /*4d640*/  MOV R12, R0 ;  /* 0x00000000000c7202 */ /* 0x000fe20000000f00 */
[----:B------:R-:W-:-:S02]  /*4d650*/  IMAD.MOV.U32 R13, RZ, RZ, R2 ;  /* 0x000000ffff0d7224 */ /* 0x000fc400078e0002 */
        /* <DEDUP_REMOVED lines=8> */
[----:B------:R-:W2:Y:S01]  /*4d6e0*/  LDL.LU R19, [R1+0x1cc] ;  /* 0x0001cc0001137983 */ /* 0x000ea20000300800 */
[----:B-1----:R-:W-:-:S03]  /*4d6f0*/  MOV R13, R3 ;  /* 0x00000003000d7202 */ /* 0x002fc60000000f00 */
[----:B--2---:R-:W-:Y:S04]  /*4d700*/  STL.64 [R1+0x3208], R18 ;  /* 0x0032081201007387 */ /* 0x004fe80000100a00 */
[----:B----4-:R-:W-:Y:S04]  /*4d710*/  STL.64 [R1+0x3200], R16 ;  /* 0x0032001001007387 */ /* 0x010fe80000100a00 */
[----:B------:R-:W2:Y:S04]  /*4d720*/  LDL.LU R12, [R1+0x210] ;  /* 0x00021000010c7983 */ /* 0x000ea80000300800 */
[----:B------:R-:W4:Y:S04]  /*4d730*/  LDL.LU R3, [R1+0x32e4] ;  /* 0x0032e40001037983 */ /* 0x000f280000300800 */
[----:B--2---:R3:W-:Y:S02]  /*4d740*/  STL.64 [R1+0x3210], R12 ;  /* 0x0032100c01007387 */ /* 0x0047e40000100a00 */
[----:B---3--:R-:W-:-:S02]  /*4d750*/  MOV R12, R2 ;  /* 0x00000002000c7202 */ /* 0x008fc40000000f00 */
[----:B------:R-:W-:Y:S01]  /*4d760*/  MOV R13, R0 ;  /* 0x00000000000d7202 */ /* 0x000fe20000000f00 */
[----:B------:R-:W2:Y:S04]  /*4d770*/  LDL.LU R2, [R1+0x32e0] ;  /* 0x0032e00001027983 */ /* 0x000ea80000300800 */
[----:B------:R-:W3:Y:S04]  /*4d780*/  LDL.LU R0, [R1+0x32dc] ;  /* 0x0032dc0001007983 */ /* 0x000ee80000300800 */
[----:B------:R0:W-:Y:S04]  /*4d790*/  STL.64 [R1+0x3228], R12 ;  /* 0x0032280c01007387 */ /* 0x0001e80000100a00 */
[----:B------:R-:W2:Y:S04]  /*4d7a0*/  LDL.LU R16, [R1+0x1d0] ;  /* 0x0001d00001107983 */ /* 0x000ea80000300800 */
[----:B------:R-:W2:Y:S04]  /*4d7b0*/  LDL.LU R17, [R1+0x1d4] ;  /* 0x0001d40001117983 */ /* 0x000ea80000300800 */
[----:B------:R-:W3:Y:S04]  /*4d7c0*/  LDL.LU R18, [R1+0x1d8] ;  /* 0x0001d80001127983 */ /* 0x000ee80000300800 */
[----:B------:R-:W3:Y:S04]  /*4d7d0*/  LDL.LU R19, [R1+0x1dc] ;  /* 0x0001dc0001137983 */ /* 0x000ee80000300800 */
[----:B0-----:R-:W2:Y:S01]  /*4d7e0*/  LDL.LU R12, [R1+0x230] ;  /* 0x00023000010c7983 */ /* 0x001ea20000300800 */
[----:B----4-:R-:W-:-:S03]  /*4d7f0*/  MOV R13, R3 ;  /* 0x00000003000d7202 */ /* 0x010fc60000000f00 */
[----:B------:R-:W4:Y:S04]  /*4d800*/  LDL.LU R3, [R1+0x32d8] ;  /* 0x0032d80001037983 */ /* 0x000f280000300800 */
[----:B--2---:R-:W-:Y:S04]  /*4d810*/  STL.64 [R1+0x3240], R12 ;  /* 0x0032400c01007387 */ /* 0x004fe80000100a00 */
[----:B---3--:R-:W-:Y:S04]  /*4d820*/  STL.64 [R1+0x3220], R18 ;  /* 0x0032201201007387 */ /* 0x008fe80000100a00 */
[----:B------:R0:W-:Y:S04]  /*4d830*/  STL.64 [R1+0x3218], R16 ;  /* 0x0032181001007387 */ /* 0x0001e80000100a00 */
[----:B0-----:R-:W2:Y:S04]  /*4d840*/  LDL.LU R16, [R1+0x270] ;  /* 0x0002700001107983 */ /* 0x001ea80000300800 */
[----:B------:R-:W2:Y:S04]  /*4d850*/  LDL.LU R17, [R1+0x274] ;  /* 0x0002740001117983 */ /* 0x000ea80000300800 */
[----:B------:R-:W3:Y:S04]  /*4d860*/  LDL.LU R18, [R1+0x278] ;  /* 0x0002780001127983 */ /* 0x000ee80000300800 */
[----:B------:R-:W3:Y:S01]  /*4d870*/  LDL.LU R19, [R1+0x27c] ;  /* 0x00027c0001137983 */ /* 0x000ee20000300800 */
[----:B------:R-:W-:Y:S01]  /*4d880*/  IMAD.MOV.U32 R12, RZ, RZ, R0 ;  /* 0x000000ffff0c7224 */ /* 0x000fe200078e0000 */
[----:B------:R-:W-:-:S02]  /*4d890*/  MOV R13, R2 ;  /* 0x00000002000d7202 */ /* 0x000fc40000000f00 */
        /* <DEDUP_REMOVED lines=9> */
[----:B------:R-:W2:Y:S01]  /*4d930*/  LDL.LU R12, [R1+0x250] ;  /* 0x00025000010c7983 */ /* 0x000ea20000300800 */
        /* <DEDUP_REMOVED lines=27> */
[----:B----4-:R-:W-:-:S03]  /*4daf0*/  IMAD.MOV.U32 R13, RZ, RZ, R3 ;  /* 0x000000ffff0d7224 */ /* 0x010fc600078e0003 */
[----:B------:R-:W4:Y:S04]  /*4db00*/  LDL.LU R3, [R1+0x32c0] ;  /* 0x0032c00001037983 */ /* 0x000f280000300800 */
[----:B--2---:R0:W-:Y:S02]  /*4db10*/  STL.64 [R1+0x32a0], R12 ;  /* 0x0032a00c01007387 */ /* 0x0041e40000100a00 */
[----:B0-----:R-:W-:Y:S02]  /*4db20*/  MOV R12, R0 ;  /* 0x00000000000c7202 */ /* 0x001fe40000000f00 */
[----:B------:R-:W2:Y:S01]  /*4db30*/  LDL.LU R0, [R1+0x32bc] ;  /* 0x0032bc0001007983 */ /* 0x000ea20000300800 */
[----:B------:R-:W-:-:S03]  /*4db40*/  MOV R13, R2 ;  /* 0x00000002000d7202 */ /* 0x000fc60000000f00 */
[----:B------:R-:W2:Y:S04]  /*4db50*/  LDL.LU R2, [R1+0x32b8] ;  /* 0x0032b80001027983 */ /* 0x000ea80000300800 */
[----:B---3--:R-:W-:Y:S04]  /*4db60*/  STL.64 [R1+0x3280], R18 ;  /* 0x0032801201007387 */ /* 0x008fe80000100a00 */
[----:B------:R0:W-:Y:S04]  /*4db70*/  STL.64 [R1+0x3278], R16 ;  /* 0x0032781001007387 */ /* 0x0001e80000100a00 */
        /* <DEDUP_REMOVED lines=14> */
[----:B------:R-:W3:Y:S04]  /*4dc60*/  LDL.LU R18, [R1+0x1b8] ;  /* 0x0001b80001127983 */ /* 0x000ee80000300800 */
[----:B------:R-:W3:Y:S04]  /*4dc70*/  LDL.LU R19, [R1+0x1bc] ;  /* 0x0001bc0001137983 */ /* 0x000ee80000300800 */
[----:B------:R0:W-:Y:S04]  /*4dc80*/  STL.64 [R1+0x3038], R22 ;  /* 0x0030381601007387 */ /* 0x0001e80000100a00 */
[----:B------:R1:W-:Y:S04]  /*4dc90*/  STL.64 [R1+0x3030], R20 ;  /* 0x0030301401007387 */ /* 0x0003e80000100a00 */
[----:B0-----:R-:W4:Y:S04]  /*4dca0*/  LDL.LU R22, [R1+0x108] ;  /* 0x0001080001167983 */ /* 0x001f280000300800 */
[----:B------:R-:W4:Y:S01]  /*4dcb0*/  LDL.LU R23, [R1+0x10c] ;  /* 0x00010c0001177983 */ /* 0x000f220000300800 */
[----:B------:R-:W-:Y:S01]  /*4dcc0*/  HMMA.16816.F32.BF16 R8, R4, R8, R24 ;  /* 0x000000080408723c */ /* 0x000fe20000041818 */
[----:B------:R-:W-:-:S02]  /*4dcd0*/  MOV R28, R14 ;  /* 0x0000000e001c7202 */ /* 0x000fc40000000f00 */
[----:B------:R-:W-:Y:S01]  /*4dce0*/  MOV R29, R15 ;  /* 0x0000000f001d7202 */ /* 0x000fe20000000f00 */
[----:B----4-:R0:W-:Y:S04]  /*4dcf0*/  STL.64 [R1+0x31a8], R22 ;  /* 0x0031a81601007387 */ /* 0x0101e80000100a00 */
[----:B-1----:R-:W4:Y:S04]  /*4dd00*/  LDL.LU R20, [R1+0x180] ;  /* 0x0001800001147983 */ /* 0x002f280000300800 */
[----:B------:R-:W4:Y:S04]  /*4dd10*/  LDL.LU R21, [R1+0x184] ;  /* 0x0001840001157983 */ /* 0x000f280000300800 */
[----:B0-----:R-:W2:Y:S04]  /*4dd20*/  LDL.LU R22, [R1+0x188] ;  /* 0x0001880001167983 */ /* 0x001ea80000300800 */
[----:B------:R-:W2:Y:S01]  /*4dd30*/  LDL.LU R23, [R1+0x18c] ;  /* 0x00018c0001177983 */ /* 0x000ea20000300800 */
[----:B---3--:R-:W-:Y:S03]  /*4dd40*/  HMMA.16816.F32.BF16 R12, R4, R12, R16 ;  /* 0x0000000c040c723c */ /* 0x008fe60000041810 */
[----:B--2---:R0:W-:Y:S04]  /*4dd50*/  STL.64 [R1+0x31b8], R22 ;  /* 0x0031b81601007387 */ /* 0x0041e80000100a00 */
[----:B----4-:R-:W-:Y:S04]  /*4dd60*/  STL.64 [R1+0x31b0], R20 ;  /* 0x0031b01401007387 */ /* 0x010fe80000100a00 */
[----:B0-----:R-:W2:Y:S04]  /*4dd70*/  LDL.LU.64 R22, [R1+0x138] ;  /* 0x0001380001167983 */ /* 0x001ea80000300a00 */
[----:B------:R-:W3:Y:S04]  /*4dd80*/  LDL.LU.64 R26, [R1+0x128] ;  /* 0x00012800011a7983 */ /* 0x000ee80000300a00 */
[----:B------:R-:W-:Y:S04]  /*4dd90*/  STL [R1+0x302c], R11 ;  /* 0x00302c0b01007387 */ /* 0x000fe80000100800 */
[----:B------:R-:W-:Y:S04]  /*4dda0*/  STL [R1+0x3158], R10 ;  /* 0x0031580a01007387 */ /* 0x000fe80000100800 */
[----:B------:R0:W-:Y:S04]  /*4ddb0*/  STL.64 [R1+0x3150], R8 ;  /* 0x0031500801007387 */ /* 0x0001e80000100a00 */
[----:B0-----:R-:W4:Y:S04]  /*4ddc0*/  LDL.LU R8, [R1+0x160] ;  /* 0x0001600001087983 */ /* 0x001f280000300800 */
[----:B------:R-:W4:Y:S04]  /*4ddd0*/  LDL.LU R9, [R1+0x164] ;  /* 0x0001640001097983 */ /* 0x000f280000300800 */
[----:B------:R-:W4:Y:S04]  /*4dde0*/  LDL.LU R10, [R1+0x168] ;  /* 0x00016800010a7983 */ /* 0x000f280000300800 */
[----:B------:R-:W2:Y:S04]  /*4ddf0*/  LDL.LU.64 R18, [R1+0x32b0] ;  /* 0x0032b00001127983 */ /* 0x000ea80000300a00 */
[----:B------:R-:W2:Y:S04]  /*4de00*/  LDL.LU.64 R16, [R1+0x32a8] ;  /* 0x0032a80001107983 */ /* 0x000ea80000300a00 */
[----:B------:R0:W-:Y:S04]  /*4de10*/  STL.64 [R1+0x1b0], R12 ;  /* 0x0001b00c01007387 */ /* 0x0001e80000100a00 */
[----:B------:R2:W-:Y:S04]  /*4de20*/  STL [R1+0x1b8], R14 ;  /* 0x0001b80e01007387 */ /* 0x0005e80000100800 */
[----:B0-----:R-:W2:Y:S01]  /*4de30*/  LDL.LU.64 R12, [R1+0x32a0] ;  /* 0x0032a000010c7983 */ /* 0x001ea20000300a00 */
[----:B------:R-:W-:-:S02]  /*4de40*/  MOV R11, R3 ;  /* 0x00000003000b7202 */ /* 0x000fc40000000f00 */
[----:B------:R-:W-:-:S05]  /*4de50*/  MOV R3, R15 ;  /* 0x0000000f00037202 */ /* 0x000fca0000000f00 */
[----:B------:R-:W-:Y:S01]  /*4de60*/  STL [R1+0x3028], R3 ;  /* 0x0030280301007387 */ /* 0x000fe20000100800 */
[----:B--2---:R-:W-:Y:S03]  /*4de70*/  HMMA.16816.F32.BF16 R12, R4, R12, R16 ;  /* 0x0000000c040c723c */ /* 0x004fe60000041810 */
[----:B------:R-:W2:Y:S04]  /*4de80*/  LDL.LU.64 R18, [R1+0x3298] ;  /* 0x0032980001127983 */ /* 0x000ea80000300a00 */
[----:B------:R-:W2:-:S15]  /*4de90*/  LDL.LU.64 R16, [R1+0x3290] ;  /* 0x0032900001107983 */ /* 0x000e9e0000300a00 */
[----:B------:R-:W-:-:S01]  /*4dea0*/  NOP ;  /* 0x0000000000007918 */ /* 0x000fc20000000000 */
[----:B------:R0:W-:Y:S04]  /*4deb0*/  STL.64 [R1+0x2c0], R12 ;  /* 0x0002c00c01007387 */ /* 0x0001e80000100a00 */
[----:B------:R2:W-:Y:S04]  /*4dec0*/  STL.64 [R1+0x2c8], R14 ;  /* 0x0002c80e01007387 */ /* 0x0005e80000100a00 */
[----:B0-----:R-:W2:Y:S02]  /*4ded0*/  LDL.LU.64 R12, [R1+0x3288] ;  /* 0x00328800010c7983 */ /* 0x001ea40000300a00 */
[----:B--2---:R-:W-:Y:S02]  /*4dee0*/  HMMA.16816.F32.BF16 R12, R4, R12, R16 ;  /* 0x0000000c040c723c */ /* 0x004fe40000041810 */
[----:B------:R-:W2:Y:S04]  /*4def0*/  LDL.LU.64 R18, [R1+0x3280] ;  /* 0x0032800001127983 */ /* 0x000ea80000300a00 */
[----:B------:R-:W2:-:S15]  /*4df00*/  LDL.LU.64 R16, [R1+0x3278] ;  /* 0x0032780001107983 */ /* 0x000e9e0000300a00 */
[----:B------:R-:W-:-:S02]  /*4df10*/  NOP ;  /* 0x0000000000007918 */ /* 0x000fc40000000000 */
        /* <DEDUP_REMOVED lines=44> */
[----:B0-----:R-:W3:Y:S04]  /*4e1e0*/  LDL.LU.64 R14, [R1+0x31e0] ;  /* 0x0031e000010e7983 */ /* 0x001ee80000300a00 */
[----:B------:R-:W2:Y:S02]  /*4e1f0*/  LDL.LU.64 R12, [R1+0x31d8] ;  /* 0x0031d800010c7983 */ /* 0x000ea40000300a00 */
[----:B--2---:R-:W-:Y:S02]  /*4e200*/  HMMA.16816.F32.BF16 R4, R4, R12, R16 ;  /* 0x0000000c0404723c */ /* 0x004fe40000041810 */
[----:B------:R-:W2:Y:S04]  /*4e210*/  LDL.LU.64 R18, [R1+0x31d0] ;  /* 0x0031d00001127983 */ /* 0x000ea80000300a00 */
[----:B------:R-:W2:Y:S04]  /*4e220*/  LDL.LU.64 R16, [R1+0x31c8] ;  /* 0x0031c80001107983 */ /* 0x000ea80000300a00 */
[----:B---3--:R0:W-:Y:S04]  /*4e230*/  STL.64 [R1+0x30a0], R14 ;  /* 0x0030a00e01007387 */ /* 0x0081e80000100a00 */
[----:B------:R-:W3:Y:S01]  /*4e240*/  LDL.LU R12, [R1+0x170] ;  /* 0x00017000010c7983 */ /* 0x000ee20000300800 */
[----:B0-----:R-:W-:-:S08]  /*4e250*/  IMAD.MOV.U32 R14, RZ, RZ, R2 ;  /* 0x000000ffff0e7224 */ /* 0x001fd000078e0002 */
[----:B------:R-:W-:Y:S01]  /*4e260*/  STL.64 [R1+0x1d0], R4 ;  /* 0x0001d00401007387 */ /* 0x000fe20000100a00 */
[----:B------:R-:W-:-:S03]  /*4e270*/  MOV R15, R0 ;  /* 0x00000000000f7202 */ /* 0x000fc60000000f00 */
[----:B------:R0:W-:Y:S04]  /*4e280*/  STL.64 [R1+0x1d8], R6 ;  /* 0x0001d80601007387 */ /* 0x0001e80000100a00 */
[----:B------:R-:W3:Y:S04]  /*4e290*/  LDL.LU R13, [R1+0x174] ;  /* 0x00017400010d7983 */ /* 0x000ee80000300800 */
[----:B------:R-:W4:Y:S04]  /*4e2a0*/  LDL.LU R2, [R1+0x31c4] ;  /* 0x0031c40001027983 */ /* 0x000f280000300800 */
[----:B------:R-:W2:Y:S04]  /*4e2b0*/  LDL.LU R0, [R1+0x31c0] ;  /* 0x0031c00001007983 */ /* 0x000ea80000300800 */
[----:B0-----:R-:W3:Y:S04]  /*4e2c0*/  LDL.LU R6, [R1+0xe8] ;  /* 0x0000e80001067983 */ /* 0x001ee80000300800 */
[----:B------:R-:W3:Y:S04]  /*4e2d0*/  LDL.LU R7, [R1+0xec] ;  /* 0x0000ec0001077983 */ /* 0x000ee80000300800 */
[----:B---3--:R4:W-:Y:S04]  /*4e2e0*/  STL.64 [R1+0x3190], R6 ;  /* 0x0031900601007387 */ /* 0x0089e80000100a00 */
[----:B------:R-:W3:Y:S04]  /*4e2f0*/  LDL.LU R4, [R1+0x190] ;  /* 0x0001900001047983 */ /* 0x000ee80000300800 */
[----:B------:R-:W3:Y:S01]  /*4e300*/  LDL.LU R5, [R1+0x194] ;  /* 0x0001940001057983 */ /* 0x000ee20000300800 */
[----:B----4-:R-:W-:-:S02]  /*4e310*/  MOV R6, R2 ;  /* 0x0000000200067202 */ /* 0x010fc40000000f00 */
[----:B--2---:R-:W-:Y:S01]  /*4e320*/  MOV R7, R0 ;  /* 0x0000000000077202 */ /* 0x004fe20000000f00 */
[----:B------:R-:W-:-:S06]  /*4e330*/  IMAD.MOV.U32 R3, RZ, RZ, R23 ;  /* 0x000000ffff037224 */ /* 0x000fcc00078e0017 */
[----:B---3--:R-:W-:-:S15]  /*4e340*/  HMMA.16816.F32.BF16 R4, R16, R22, R4 ;  /* 0x000000161004723c */ /* 0x008fde0000041804 */
[----:B------:R-:W-:-:S08]  /*4e350*/  NOP ;  /* 0x0000000000007918 */ /* 0x000fd00000000000 */
[----:B------:R0:W-:Y:S04]  /*4e360*/  STL.64 [R1+0x270], R4 ;  /* 0x0002700401007387 */ /* 0x0001e80000100a00 */
[----:B------:R1:W-:Y:S01]  /*4e370*/  STL.64 [R1+0x278], R6 ;  /* 0x0002780601007387 */ /* 0x0003e20000100a00 */
[----:B0-----:R-:W-:-:S03]  /*4e380*/  MOV R4, R22 ;  /* 0x0000001600047202 */ /* 0x001fc60000000f00 */
[----:B------:R-:W2:Y:S04]  /*4e390*/  LDL.LU.64 R22, [R1+0x31b8] ;  /* 0x0031b80001167983 */ /* 0x000ea80000300a00 */
[----:B------:R-:W2:Y:S01]  /*4e3a0*/  LDL.LU.64 R20, [R1+0x31b0] ;  /* 0x0031b00001147983 */ /* 0x000ea20000300a00 */
[----:B-1----:R-:W-:Y:S02]  /*4e3b0*/  MOV R6, R26 ;  /* 0x0000001a00067202 */ /* 0x002fe40000000f00 */
[----:B------:R-:W-:Y:S01]  /*4e3c0*/  MOV R5, R27 ;  /* 0x0000001b00057202 */ /* 0x000fe20000000f00 */
[----:B--2---:R-:W-:-:S15]  /*4e3d0*/  HMMA.16816.F32.BF16 R20, R16, R26, R20 ;  /* 0x0000001a1014723c */ /* 0x004fde0000041814 */
[----:B------:R-:W-:-:S08]  /*4e3e0*/  NOP ;  /* 0x0000000000007918 */ /* 0x000fd00000000000 */
[----:B------:R-:W-:Y:S04]  /*4e3f0*/  STL.64 [R1+0x1c0], R20 ;  /* 0x0001c01401007387 */ /* 0x000fe80000100a00 */
[----:B------:R0:W-:Y:S04]  /*4e400*/  STL.64 [R1+0x1c8], R22 ;  /* 0x0001c81601007387 */ /* 0x0001e80000100a00 */
[----:B0-----:R-:W2:Y:S04]  /*4e410*/  LDL.LU.64 R22, [R1+0x31a8] ;  /* 0x0031a80001167983 */ /* 0x001ea80000300a00 */
[----:B------:R-:W3:Y:S02]  /*4e420*/  LDL.LU.64 R26, [R1+0x31a0] ;  /* 0x0031a000011a7983 */ /* 0x000ee40000300a00 */
[C---:B---3--:R-:W-:Y:S06]  /*4e430*/  HMMA.16816.F32.BF16 R12, R16.reuse, R26, R12 ;  /* 0x0000001a100c723c */ /* 0x048fec000004180c */
[----:B--2---:R-:W-:-:S15]  /*4e440*/  HMMA.16816.F32.BF16 R8, R16, R22, R8 ;  /* 0x000000161008723c */ /* 0x004fde0000041808 */
[----:B------:R-:W-:-:S02]  /*4e450*/  NOP ;  /* 0x0000000000007918 */ /* 0x000fc40000000000 */
[----:B------:R-:W-:Y:S01]  /*4e460*/  STL.64 [R1+0x2a0], R12 ;  /* 0x0002a00c01007387 */ /* 0x000fe20000100a00 */
[----:B------:R-:W-:-:S03]  /*4e470*/  MOV R0, R15 ;  /* 0x0000000f00007202 */ /* 0x000fc60000000f00 */
[----:B------:R0:W-:Y:S01]  /*4e480*/  STL.64 [R1+0x3058], R26 ;  /* 0x0030581a01007387 */ /* 0x0001e20000100a00 */
[----:B------:R-:W-:Y:S01]  /*4e490*/  MOV R2, R14 ;  /* 0x0000000e00027202 */ /* 0x000fe20000000f00 */
[----:B0-----:R-:W-:Y:S01]  /*4e4a0*/  IMAD.MOV.U32 R26, RZ, RZ, R6 ;  /* 0x000000ffff1a7224 */ /* 0x001fe200078e0006 */
[----:B------:R-:W-:-:S05]  /*4e4b0*/  MOV R27, R5 ;  /* 0x00000005001b7202 */ /* 0x000fca0000000f00 */
[----:B------:R0:W-:Y:S04]  /*4e4c0*/  STL.64 [R1+0x3070], R26 ;  /* 0x0030701a01007387 */ /* 0x0001e80000100a00 */
[----:B------:R-:W-:Y:S04]  /*4e4d0*/  STL [R1+0x2ff4], R0 ;  /* 0x002ff40001007387 */ /* 0x000fe80000100800 */
[----:B------:R-:W-:Y:S01]  /*4e4e0*/  STL [R1+0x2ff0], R2 ;  /* 0x002ff00201007387 */ /* 0x000fe20000100800 */
[----:B0-----:R-:W-:Y:S02]  /*4e4f0*/  MOV R26, R4 ;  /* 0x00000004001a7202 */ /* 0x001fe40000000f00 */
[----:B------:R-:W-:Y:S01]  /*4e500*/  MOV R27, R3 ;  /* 0x00000003001b7202 */ /* 0x000fe20000000f00 */
[----:B------:R-:W-:Y:S04]  /*4e510*/  STL.64 [R1+0x290], R8 ;  /* 0x0002900801007387 */ /* 0x000fe80000100a00 */
[----:B------:R-:W-:Y:S04]  /*4e520*/  STL.64 [R1+0x298], R10 ;  /* 0x0002980a01007387 */ /* 0x000fe80000100a00 */
[----:B------:R-:W-:Y:S04]  /*4e530*/  STL.64 [R1+0x3098], R26 ;  /* 0x0030981a01007387 */ /* 0x000fe80000100a00 */
[----:B------:R0:W-:Y:S04]  /*4e540*/  STL.64 [R1+0x3050], R22 ;  /* 0x0030501601007387 */ /* 0x0001e80000100a00 */
[----:B------:R-:W2:Y:S04]  /*4e550*/  LDL.LU R20, [R1] ;  /* 0x0000000001147983 */ /* 0x000ea80000300800 */
[----:B------:R-:W2:Y:S01]  /*4e560*/  LDL.LU R21, [R1+0x4] ;  /* 0x0000040001157983 */ /* 0x000ea20000300800 */
[----:B0-----:R-:W-:Y:S01]  /*4e570*/  MOV R22, R28 ;  /* 0x0000001c00167202 */ /* 0x001fe20000000f00 */
[----:B------:R-:W-:-:S02]  /*4e580*/  IMAD.MOV.U32 R23, RZ, RZ, R29 ;  /* 0x000000ffff177224 */ /* 0x000fc400078e001d */
[----:B------:R-:W3:Y:S04]  /*4e590*/  LDL.LU R28, [R1+0x319c] ;  /* 0x00319c00011c7983 */ /* 0x000ee80000300800 */
[----:B------:R-:W4:Y:S04]  /*4e5a0*/  LDL.LU R29, [R1+0x3198] ;  /* 0x00319800011d7983 */ /* 0x000f280000300800 */
[----:B------:R-:W2:Y:S04]  /*4e5b0*/  LDL.LU R24, [R1+0x30] ;  /* 0x0000300001187983 */ /* 0x000ea80000300800 */
[----:B------:R-:W2:Y:S04]  /*4e5c0*/  LDL.LU R25, [R1+0x34] ;  /* 0x0000340001197983 */ /* 0x000ea80000300800 */
[----:B------:R-:W3:Y:S04]  /*4e5d0*/  LDL.LU R26, [R1+0x38] ;  /* 0x00003800011a7983 */ /* 0x000ee80000300800 */
        /* <DEDUP_REMOVED lines=14> */
[----:B--2---:R1:W-:Y:S04]  /*4e6c0*/  STL.64 [R1+0x30d0], R14 ;  /* 0x0030d00e01007387 */ /* 0x0043e80000100a00 */
[----:B0-----:R-:W2:Y:S04]  /*4e6d0*/  LDL.LU R24, [R1+0x50] ;  /* 0x0000500001187983 */ /* 0x001ea80000300800 */
[----:B------:R-:W2:Y:S04]  /*4e6e0*/  LDL.LU R25, [R1+0x54] ;  /* 0x0000540001197983 */ /* 0x000ea80000300800 */
[----:B------:R-:W3:Y:S04]  /*4e6f0*/  LDL.LU R26, [R1+0x58] ;  /* 0x00005800011a7983 */ /* 0x000ee80000300800 */
[----:B------:R-:W3:Y:S04]  /*4e700*/  LDL.LU R27, [R1+0x5c] ;  /* 0x00005c00011b7983 */ /* 0x000ee80000300800 */
[----:B---3--:R-:W-:Y:S04]  /*4e710*/  STL.64 [R1+0x30e0], R26 ;  /* 0x0030e01a01007387 */ /* 0x008fe80000100a00 */
[----:B--2---:R-:W-:Y:S04]  /*4e720*/  STL.64 [R1+0x30d8], R24 ;  /* 0x0030d81801007387 */ /* 0x004fe80000100a00 */
[----:B-1----:R-:W2:Y:S04]  /*4e730*/  LDL R14, [R1+0x228] ;  /* 0x00022800010e7983 */ /* 0x002ea80000100800 */
[----:B------:R-:W2:Y:S04]  /*4e740*/  LDL R15, [R1+0x22c] ;  /* 0x00022c00010f7983 */ /* 0x000ea80000100800 */
[----:B--2---:R0:W-:Y:S04]  /*4e750*/  STL.64 [R1+0x30e8], R14 ;  /* 0x0030e80e01007387 */ /* 0x0041e80000100a00 */
[----:B0-----:R-:W2:Y:S04]  /*4e760*/  LDL R14, [R1+0x238] ;  /* 0x00023800010e7983 */ /* 0x001ea80000100800 */
[----:B------:R-:W2:Y:S04]  /*4e770*/  LDL R15, [R1+0x23c] ;  /* 0x00023c00010f7983 */ /* 0x000ea80000100800 */
[----:B--2---:R0:W-:Y:S04]  /*4e780*/  STL.64 [R1+0x3100], R14 ;  /* 0x0031000e01007387 */ /* 0x0041e80000100a00 */
[----:B------:R-:W2:Y:S04]  /*4e790*/  LDL.LU R24, [R1+0x60] ;  /* 0x0000600001187983 */ /* 0x000ea80000300800 */
[----:B------:R-:W2:Y:S04]  /*4e7a0*/  LDL.LU R25, [R1+0x64] ;  /* 0x0000640001197983 */ /* 0x000ea80000300800 */
[----:B------:R-:W3:Y:S04]  /*4e7b0*/  LDL.LU R26, [R1+0x68] ;  /* 0x00006800011a7983 */ /* 0x000ee80000300800 */
[----:B------:R-:W3:Y:S04]  /*4e7c0*/  LDL.LU R27, [R1+0x6c] ;  /* 0x00006c00011b7983 */ /* 0x000ee80000300800 */
        /* <DEDUP_REMOVED lines=20> */
[----:B------:R-:W2:Y:S04]  /*4e910*/  LDL.LU R8, [R1+0xb0] ;  /* 0x0000b00001087983 */ /* 0x000ea80000300800 */
[----:B------:R-:W2:Y:S04]  /*4e920*/  LDL.LU R9, [R1+0xb4] ;  /* 0x0000b40001097983 */ /* 0x000ea80000300800 */
[----:B------:R-:W3:Y:S04]  /*4e930*/  LDL.LU R10, [R1+0xb8] ;  /* 0x0000b800010a7983 */ /* 0x000ee80000300800 */
[----:B------:R-:W3:Y:S04]  /*4e940*/  LDL.LU R11, [R1+0xbc] ;  /* 0x0000bc00010b7983 */ /* 0x000ee80000300800 */
[----:B---3--:R0:W-:Y:S04]  /*4e950*/  STL.64 [R1+0x3168], R10 ;  /* 0x0031680a01007387 */ /* 0x0081e80000100a00 */
[----:B--2---:R1:W-:Y:S04]  /*4e960*/  STL.64 [R1+0x3160], R8 ;  /* 0x0031600801007387 */ /* 0x0043e80000100a00 */
[----:B0-----:R-:W2:Y:S04]  /*4e970*/  LDL.LU.64 R10, [R1+0x148] ;  /* 0x00014800010a7983 */ /* 0x001ea80000300a00 */
[----:B--2---:R0:W-:Y:S04]  /*4e980*/  STL.64 [R1+0x3178], R10 ;  /* 0x0031780a01007387 */ /* 0x0041e80000100a00 */
[----:B-1----:R-:W2:Y:S04]  /*4e990*/  LDL.LU R8, [R1+0xd0] ;  /* 0x0000d00001087983 */ /* 0x002ea80000300800 */
[----:B------:R-:W2:Y:S04]  /*4e9a0*/  LDL.LU R9, [R1+0xd4] ;  /* 0x0000d40001097983 */ /* 0x000ea80000300800 */
[----:B0-----:R-:W3:Y:S04]  /*4e9b0*/  LDL.LU R10, [R1+0xd8] ;  /* 0x0000d800010a7983 */ /* 0x001ee80000300800 */
        /* <DEDUP_REMOVED lines=8> */
[----:B----4-:R0:W-:Y:S04]  /*4ea40*/  STL.64 [R1+0x3148], R14 ;  /* 0x0031480e01007387 */ /* 0x0101e80000100a00 */
[----:B0-----:R-:W3:Y:S04]  /*4ea50*/  LDL.LU.64 R14, [R1+0x1e8] ;  /* 0x0001e800010e7983 */ /* 0x001ee80000300a00 */
[----:B---3--:R0:W-:Y:S04]  /*4ea60*/  STL.64 [R1+0x3170], R14 ;  /* 0x0031700e01007387 */ /* 0x0081e80000100a00 */
[----:B------:R-:W3:Y:S04]  /*4ea70*/  LDL.LU R12, [R1+0xc0] ;  /* 0x0000c000010c7983 */ /* 0x000ee80000300800 */
[----:B------:R-:W3:Y:S04]  /*4ea80*/  LDL.LU R13, [R1+0xc4] ;  /* 0x0000c400010d7983 */ /* 0x000ee80000300800 */
[----:B0-----:R-:W3:Y:S04]  /*4ea90*/  LDL.LU R14, [R1+0xc8] ;  /* 0x0000c800010e7983 */ /* 0x001ee80000300800 */
[----:B------:R-:W3:Y:S04]  /*4eaa0*/  LDL.LU R15, [R1+0xcc] ;  /* 0x0000cc00010f7983 */ /* 0x000ee80000300800 */
[----:B------:R-:W-:Y:S04]  /*4eab0*/  STL.64 [R1+0x3128], R26 ;  /* 0x0031281a01007387 */ /* 0x000fe80000100a00 */
[----:B------:R0:W-:Y:S04]  /*4eac0*/  STL.64 [R1+0x3120], R24 ;  /* 0x0031201801007387 */ /* 0x0001e80000100a00 */
[----:B0-----:R-:W4:Y:S04]  /*4ead0*/  LDL.LU R24, [R1+0x90] ;  /* 0x0000900001187983 */ /* 0x001f280000300800 */
[----:B------:R-:W4:Y:S04]  /*4eae0*/  LDL.LU R25, [R1+0x94] ;  /* 0x0000940001197983 */ /* 0x000f280000300800 */
[----:B------:R-:W3:Y:S04]  /*4eaf0*/  LDL.LU R26, [R1+0x98] ;  /* 0x00009800011a7983 */ /* 0x000ee80000300800 */
[----:B------:R-:W3:Y:S01]  /*4eb00*/  LDL.LU R27, [R1+0x9c] ;  /* 0x00009c00011b7983 */ /* 0x000ee20000300800 */
[----:B--2---:R-:W-:Y:S03]  /*4eb10*/  HMMA.16816.F32.BF16 R4, R16, R10, R4 ;  /* 0x0000000a1004723c */ /* 0x004fe60000041804 */
[----:B---3--:R-:W-:Y:S04]  /*4eb20*/  STL.64 [R1+0x3140], R26 ;  /* 0x0031401a01007387 */ /* 0x008fe80000100a00 */
[----:B----4-:R0:W-:Y:S04]  /*4eb30*/  STL.64 [R1+0x3138], R24 ;  /* 0x0031381801007387 */ /* 0x0101e80000100a00 */
[----:B0-----:R-:W2:Y:S04]  /*4eb40*/  LDL.LU R24, [R1+0xa0] ;  /* 0x0000a00001187983 */ /* 0x001ea80000300800 */
[----:B------:R-:W2:Y:S04]  /*4eb50*/  LDL.LU R25, [R1+0xa4] ;  /* 0x0000a40001197983 */ /* 0x000ea80000300800 */
[----:B------:R-:W2:Y:S04]  /*4eb60*/  LDL.LU R26, [R1+0xa8] ;  /* 0x0000a800011a7983 */ /* 0x000ea80000300800 */
[----:B------:R-:W2:Y:S04]  /*4eb70*/  LDL.LU R27, [R1+0xac] ;  /* 0x0000ac00011b7983 */ /* 0x000ea80000300800 */
[----:B------:R-:W-:Y:S04]  /*4eb80*/  STL.64 [R1+0x3068], R22 ;  /* 0x0030681601007387 */ /* 0x000fe80000100a00 */
        /* <DEDUP_REMOVED lines=9> */
[----:B------:R0:W-:Y:S04]  /*4ec20*/  STL.64 [R1+0x280], R4 ;  /* 0x0002800401007387 */ /* 0x0001e80000100a00 */
[----:B------:R1:W-:Y:S01]  /*4ec30*/  STL.64 [R1+0x288], R6 ;  /* 0x0002880601007387 */ /* 0x0003e20000100a00 */
[----:B0-----:R-:W-:-:S02]  /*4ec40*/  MOV R5, R10 ;  /* 0x0000000a00057202 */ /* 0x001fc40000000f00 */
[----:B------:R-:W-:Y:S01]  /*4ec50*/  MOV R4, R11 ;  /* 0x0000000b00047202 */ /* 0x000fe20000000f00 */
[----:B-1----:R-:W4:Y:S04]  /*4ec60*/  LDL.LU.64 R6, [R1+0x3190] ;  /* 0x0031900001067983 */ /* 0x002f280000300a00 */
[----:B------:R-:W4:Y:S04]  /*4ec70*/  LDL.LU.64 R10, [R1+0x3188] ;  /* 0x00318800010a7983 */ /* 0x000f280000300a00 */
[----:B------:R-:W4:Y:S02]  /*4ec80*/  LDL.LU.64 R8, [R1+0x3180] ;  /* 0x0031800001087983 */ /* 0x000f240000300a00 */
[----:B----4-:R-:W-:-:S15]  /*4ec90*/  HMMA.16816.F32.BF16 R8, R16, R6, R8 ;  /* 0x000000061008723c */ /* 0x010fde0000041808 */
[----:B------:R-:W-:-:S08]  /*4eca0*/  NOP ;  /* 0x0000000000007918 */ /* 0x000fd00000000000 */
[----:B------:R-:W-:Y:S01]  /*4ecb0*/  STL [R1+0x370], R8 ;  /* 0x0003700801007387 */ /* 0x000fe20000100800 */
[----:B------:R-:W-:-:S03]  /*4ecc0*/  MOV R2, R10 ;  /* 0x0000000a00027202 */ /* 0x000fc60000000f00 */
[----:B------:R0:W-:Y:S04]  /*4ecd0*/  STL [R1+0x37c], R11 ;  /* 0x00037c0b01007387 */ /* 0x0001e80000100800 */
[----:B0-----:R-:W4:Y:S01]  /*4ece0*/  LDL.LU.64 R10, [R1+0x3178] ;  /* 0x00317800010a7983 */ /* 0x001f220000300a00 */
[----:B------:R-:W-:-:S05]  /*4ecf0*/  IMAD.MOV.U32 R0, RZ, RZ, R9 ;  /* 0x000000ffff007224 */ /* 0x000fca00078e0009 */
[----:B------:R-:W-:Y:S04]  /*4ed00*/  STL [R1+0x2ffc], R0 ;  /* 0x002ffc0001007387 */ /* 0x000fe80000100800 */
[----:B------:R0:W-:Y:S01]  /*4ed10*/  STL [R1+0x2ff8], R2 ;  /* 0x002ff80201007387 */ /* 0x0001e20000100800 */
[----:B----4-:R-:W-:Y:S06]  /*4ed20*/  HMMA.16816.F32.BF16 R12, R16, R10, R12 ;  /* 0x0000000a100c723c */ /* 0x010fec000004180c */
[----:B0-----:R-:W-:-:S02]  /*4ed30*/  MOV R2, R10 ;  /* 0x0000000a00027202 */ /* 0x001fc40000000f00 */
[----:B------:R-:W-:-:S15]  /*4ed40*/  MOV R0, R11 ;  /* 0x0000000b00007202 */ /* 0x000fde0000000f00 */
[----:B------:R-:W-:Y:S04]  /*4ed50*/  STL.64 [R1+0x360], R12 ;  /* 0x0003600c01007387 */ /* 0x000fe80000100a00 */
[----:B------:R0:W-:Y:S04]  /*4ed60*/  STL.64 [R1+0x368], R14 ;  /* 0x0003680e01007387 */ /* 0x0001e80000100a00 */
[----:B0-----:R-:W4:Y:S04]  /*4ed70*/  LDL.LU.64 R14, [R1+0x3170] ;  /* 0x00317000010e7983 */ /* 0x001f280000300a00 */
[----:B------:R-:W4:Y:S04]  /*4ed80*/  LDL.LU.64 R10, [R1+0x3168] ;  /* 0x00316800010a7983 */ /* 0x000f280000300a00 */
[----:B------:R-:W4:Y:S02]  /*4ed90*/  LDL.LU.64 R8, [R1+0x3160] ;  /* 0x0031600001087983 */ /* 0x000f240000300a00 */
[----:B----4-:R-:W-:Y:S06]  /*4eda0*/  HMMA.16816.F32.BF16 R8, R16, R14, R8 ;  /* 0x0000000e1008723c */ /* 0x010fec0000041808 */
[----:B------:R-:W-:-:S15]  /*4edb0*/  IMAD.MOV.U32 R3, RZ, RZ, R15 ;  /* 0x000000ffff037224 */ /* 0x000fde00078e000f */
[----:B------:R-:W-:-:S02]  /*4edc0*/  NOP ;  /* 0x0000000000007918 */ /* 0x000fc40000000000 */
[----:B------:R-:W-:Y:S04]  /*4edd0*/  STL.64 [R1+0x350], R8 ;  /* 0x0003500801007387 */ /* 0x000fe80000100a00 */
[----:B------:R0:W-:Y:S04]  /*4ede0*/  STL.64 [R1+0x358], R10 ;  /* 0x0003580a01007387 */ /* 0x0001e80000100a00 */
[----:B0-----:R-:W4:Y:S01]  /*4edf0*/  LDL.LU R10, [R1+0x3158] ;  /* 0x00315800010a7983 */ /* 0x001f220000300800 */
[----:B------:R-:W-:-:S03]  /*4ee00*/  MOV R11, R14 ;  /* 0x0000000e000b7202 */ /* 0x000fc60000000f00 */
[----:B------:R-:W4:Y:S04]  /*4ee10*/  LDL.LU.64 R8, [R1+0x3150] ;  /* 0x0031500001087983 */ /* 0x000f280000300a00 */
[----:B------:R-:W2:Y:S02]  /*4ee20*/  LDL.LU.64 R14, [R1+0x3148] ;  /* 0x00314800010e7983 */ /* 0x000ea40000300a00 */
        /* <DEDUP_REMOVED lines=48> */
[----:B0-----:R-:W2:Y:S01]  /*4f130*/  LDL.LU.64 R14, [R1+0x30a0] ;  /* 0x0030a000010e7983 */ /* 0x001ea20000300a00 */
[----:B------:R-:W-:Y:S02]  /*4f140*/  MOV R22, R29 ;  /* 0x0000001d00167202 */ /* 0x000fe40000000f00 */
[----:B------:R-:W-:Y:S01]  /*4f150*/  MOV R23, R28 ;  /* 0x0000001c00177202 */ /* 0x000fe20000000f00 */
[----:B--2---:R-:W-:Y:S01]  /*4f160*/  HMMA.16816.F32.BF16 R16, R16, R14, R24 ;  /* 0x0000000e1010723c */ /* 0x004fe20000041818 */
[----:B------:R-:W3:Y:S04]  /*4f170*/  LDL.LU.64 R26, [R1+0x3098] ;  /* 0x00309800011a7983 */ /* 0x000ee80000300a00 */
[----:B------:R-:W3:Y:S04]  /*4f180*/  LDL.LU.64 R14, [R1+0x3090] ;  /* 0x00309000010e7983 */ /* 0x000ee80000300a00 */
[----:B------:R-:W3:-:S14]  /*4f190*/  LDL.LU.64 R12, [R1+0x3088] ;  /* 0x00308800010c7983 */ /* 0x000edc0000300a00 */
[----:B------:R-:W-:Y:S04]  /*4f1a0*/  STL.64 [R1+0x2f0], R16 ;  /* 0x0002f01001007387 */ /* 0x000fe80000100a00 */
[----:B------:R0:W-:Y:S04]  /*4f1b0*/  STL.64 [R1+0x2f8], R18 ;  /* 0x0002f81201007387 */ /* 0x0001e80000100a00 */
[----:B0-----:R-:W2:Y:S01]  /*4f1c0*/  LDL.LU R18, [R1+0x4a8] ;  /* 0x0004a80001127983 */ /* 0x001ea20000300800 */
[----:B---3--:R-:W-:Y:S03]  /*4f1d0*/  HMMA.16816.F32.BF16 R24, R12, R26, R20 ;  /* 0x0000001a0c18723c */ /* 0x008fe60000041814 */
[----:B------:R-:W3:Y:S04]  /*4f1e0*/  LDL.LU.64 R22, [R1+0x3080] ;  /* 0x0030800001167983 */ /* 0x000ee80000300a00 */
[----:B------:R-:W3:-:S15]  /*4f1f0*/  LDL.LU.64 R20, [R1+0x3078] ;  /* 0x0030780001147983 */ /* 0x000ede0000300a00 */
[----:B------:R-:W-:-:S01]  /*4f200*/  NOP ;  /* 0x0000000000007918 */ /* 0x000fc20000000000 */
[----:B------:R-:W-:Y:S04]  /*4f210*/  STL.64 [R1+0x2e0], R24 ;  /* 0x0002e01801007387 */ /* 0x000fe80000100a00 */
[----:B------:R0:W-:Y:S04]  /*4f220*/  STL.64 [R1+0x2e8], R26 ;  /* 0x0002e81a01007387 */ /* 0x0001e80000100a00 */
[----:B0-----:R-:W3:Y:S02]  /*4f230*/  LDL.LU.64 R26, [R1+0x3070] ;  /* 0x00307000011a7983 */ /* 0x001ee40000300a00 */
[----:B---3--:R-:W-:Y:S02]  /*4f240*/  HMMA.16816.F32.BF16 R24, R12, R26, R20 ;  /* 0x0000001a0c18723c */ /* 0x008fe40000041814 */
[----:B------:R-:W3:Y:S04]  /*4f250*/  LDL.LU.64 R22, [R1+0x3068] ;  /* 0x0030680001167983 */ /* 0x000ee80000300a00 */
[----:B------:R-:W3:-:S15]  /*4f260*/  LDL.LU.64 R20, [R1+0x3060] ;  /* 0x0030600001147983 */ /* 0x000ede0000300a00 */
[----:B------:R-:W-:-:S02]  /*4f270*/  NOP ;  /* 0x0000000000007918 */ /* 0x000fc40000000000 */
[----:B------:R3:W-:Y:S01]  /*4f280*/  STL.64 [R1+0x1a0], R24 ;  /* 0x0001a01801007387 */ /* 0x0007e20000100a00 */
[----:B------:R-:W-:Y:S02]  /*4f290*/  MOV R29, R26 ;  /* 0x0000001a001d7202 */ /* 0x000fe40000000f00 */
[----:B------:R-:W-:Y:S02]  /*4f2a0*/  MOV R28, R27 ;  /* 0x0000001b001c7202 */ /* 0x000fe40000000f00 */
[----:B------:R-:W3:Y:S04]  /*4f2b0*/  LDL.LU.64 R26, [R1+0x3058] ;  /* 0x00305800011a7983 */ /* 0x000ee80000300a00 */
[----:B------:R-:W-:Y:S04]  /*4f2c0*/  STL [R1+0x2f14], R28 ;  /* 0x002f141c01007387 */ /* 0x000fe80000100800 */
[----:B------:R-:W-:Y:S01]  /*4f2d0*/  STL [R1+0x2f10], R29 ;  /* 0x002f101d01007387 */ /* 0x000fe20000100800 */
[----:B---3--:R-:W-:Y:S03]  /*4f2e0*/  HMMA.16816.F32.BF16 R24, R12, R26, R20 ;  /* 0x0000001a0c18723c */ /* 0x008fe60000041814 */
[----:B------:R-:W3:-:S15]  /*4f2f0*/  LDL.LU.64 R22, [R1+0x3050] ;  /* 0x0030500001167983 */ /* 0x000ede0000300a00 */
[----:B------:R-:W-:-:S05]  /*4f300*/  NOP ;  /* 0x0000000000007918 */ /* 0x000fca0000000000 */
[----:B------:R-:W-:Y:S04]  /*4f310*/  STL.64 [R1+0x190], R24 ;  /* 0x0001901801007387 */ /* 0x000fe80000100a00 */
        /* <DEDUP_REMOVED lines=8> */
[----:B------:R0:W-:Y:S02]  /*4f3a0*/  STL.64 [R1+0x188], R26 ;  /* 0x0001881a01007387 */ /* 0x0001e40000100a00 */
[----:B0-----:R-:W-:Y:S02]  /*4f3b0*/  MOV R26, R11 ;  /* 0x0000000b001a7202 */ /* 0x001fe40000000f00 */
[----:B------:R-:W4:Y:S01]  /*4f3c0*/  LDL.LU R11, [R1+0x302c] ;  /* 0x00302c00010b7983 */ /* 0x000f220000300800 */
[----:B------:R-:W-:-:S03]  /*4f3d0*/  MOV R27, R3 ;  /* 0x00000003001b7202 */ /* 0x000fc60000000f00 */
[----:B------:R-:W2:Y:S04]  /*4f3e0*/  LDL.LU R3, [R1+0x3028] ;  /* 0x0030280001037983 */ /* 0x000ea80000300800 */
[----:B------:R0:W-:Y:S02]  /*4f3f0*/  STL.64 [R1+0x3018], R26 ;  /* 0x0030181a01007387 */ /* 0x0001e40000100a00 */
[----:B0-----:R-:W-:Y:S01]  /*4f400*/  IMAD.MOV.U32 R26, RZ, RZ, R2 ;  /* 0x000000ffff1a7224 */ /* 0x001fe200078e0002 */
[----:B------:R-:W-:-:S05]  /*4f410*/  MOV R27, R0 ;  /* 0x00000000001b7202 */ /* 0x000fca0000000f00 */
[----:B------:R0:W-:Y:S02]  /*4f420*/  STL.64 [R1+0x3020], R26 ;  /* 0x0030201a01007387 */ /* 0x0001e40000100a00 */
[----:B0-----:R-:W-:Y:S02]  /*4f430*/  MOV R26, R5 ;  /* 0x00000005001a7202 */ /* 0x001fe40000000f00 */
[----:B------:R-:W-:-:S07]  /*4f440*/  MOV R27, R4 ;  /* 0x00000004001b7202 */ /* 0x000fce0000000f00 */
[C---:B---3--:R-:W-:Y:S01]  /*4f450*/  HMMA.16816.F32.BF16 R24, R12.reuse, R26, R20 ;  /* 0x0000001a0c18723c */ /* 0x048fe20000041814 */
[----:B------:R-:W3:Y:S05]  /*4f460*/  LDL.LU R23, [R1+0x4a0] ;  /* 0x0004a00001177983 */ /* 0x000eea0000300800 */
[----:B----4-:R-:W-:-:S15]  /*4f470*/  HMMA.16816.F32.BF16 R4, R12, R6, R8 ;  /* 0x000000060c04723c */ /* 0x010fde0000041808 */
[----:B------:R-:W-:-:S02]  /*4f480*/  NOP ;  /* 0x0000000000007918 */ /* 0x000fc40000000000 */
[----:B------:R-:W-:Y:S04]  /*4f490*/  STL.64 [R1+0x170], R24 ;  /* 0x0001701801007387 */ /* 0x000fe80000100a00 */
[----:B------:R-:W-:Y:S04]  /*4f4a0*/  STL.64 [R1+0x178], R26 ;  /* 0x0001781a01007387 */ /* 0x000fe80000100a00 */
[----:B------:R-:W4:Y:S04]  /*4f4b0*/  LDL.LU R8, [R1+0x2c0] ;  /* 0x0002c00001087983 */ /* 0x000f280000300800 */
[----:B------:R-:W-:Y:S04]  /*4f4c0*/  STL.64 [R1+0x160], R4 ;  /* 0x0001600401007387 */ /* 0x000fe80000100a00 */
[----:B------:R-:W-:Y:S04]  /*4f4d0*/  STL.64 [R1+0x168], R6 ;  /* 0x0001680601007387 */ /* 0x000fe80000100a00 */
[----:B--2---:R-:W0:Y:S04]  /*4f4e0*/  LDSM.16.M88.4 R4, [R18+UR6+0x28080] ;  /* 0x028080061204783b */ /* 0x004e280008000200 */
[----:B------:R-:W4:Y:S04]  /*4f4f0*/  LDL.LU R9, [R1+0x2c4] ;  /* 0x0002c40001097983 */ /* 0x000f280000300800 */
[----:B------:R-:W4:Y:S04]  /*4f500*/  LDL.LU R10, [R1+0x2c8] ;  /* 0x0002c800010a7983 */ /* 0x000f280000300800 */
[----:B------:R-:W4:Y:S04]  /*4f510*/  LDL.LU R11, [R1+0x2cc] ;  /* 0x0002cc00010b7983 */ /* 0x000f280000300800 */
[----:B0-----:R-:W-:Y:S04]  /*4f520*/  STL.64 [R1+0x2f68], R6 ;  /* 0x002f680601007387 */ /* 0x001fe80000100a00 */
[----:B------:R0:W-:Y:S04]  /*4f530*/  STL.64 [R1+0x2f60], R4 ;  /* 0x002f600401007387 */ /* 0x0001e80000100a00 */
[----:B0-----:R-:W2:Y:S04]  /*4f540*/  LDL.LU R4, [R1+0x1b0] ;  /* 0x0001b00001047983 */ /* 0x001ea80000300800 */
[----:B------:R-:W2:Y:S04]  /*4f550*/  LDL.LU R5, [R1+0x1b4] ;  /* 0x0001b40001057983 */ /* 0x000ea80000300800 */
[----:B------:R-:W2:Y:S04]  /*4f560*/  LDL.LU R6, [R1+0x1b8] ;  /* 0x0001b80001067983 */ /* 0x000ea80000300800 */
[----:B---3--:R-:W0:Y:S04]  /*4f570*/  LDSM.16.M88.4 R24, [R23+UR6+0x80] ;  /* 0x000080061718783b */ /* 0x008e280008000200 */
[----:B0-----:R-:W-:Y:S04]  /*4f580*/  STL.64 [R1+0xd0], R24 ;  /* 0x0000d01801007387 */ /* 0x001fe80000100a00 */
[----:B------:R-:W-:Y:S04]  /*4f590*/  STL.64 [R1+0xd8], R26 ;  /* 0x0000d81a01007387 */ /* 0x000fe80000100a00 */
[----:B------:R-:W0:Y:S04]  /*4f5a0*/  LDSM.16.M88.4 R24, [R23+UR6+0x2080] ;  /* 0x002080061718783b */ /* 0x000e280008000200 */
[----:B0-----:R-:W-:Y:S04]  /*4f5b0*/  STL.64 [R1+0xc0], R24 ;  /* 0x0000c01801007387 */ /* 0x001fe80000100a00 */
[----:B------:R0:W-:Y:S04]  /*4f5c0*/  STL.64 [R1+0xc8], R26 ;  /* 0x0000c81a01007387 */ /* 0x0001e80000100a00 */
[----:B0-----:R-:W2:Y:S04]  /*4f5d0*/  LDL.LU.64 R26, [R1+0x3020] ;  /* 0x00302000011a7983 */ /* 0x001ea80000300a00 */
[----:B------:R-:W3:Y:S01]  /*4f5e0*/  LDL.LU R19, [R1+0x4ac] ;  /* 0x0004ac0001137983 */ /* 0x000ee20000300800 */
[----:B------:R-:W-:-:S07]  /*4f5f0*/  MOV R7, R3 ;  /* 0x0000000300077202 */ /* 0x000fce0000000f00 */
[----:B--2---:R-:W-:Y:S01]  /*4f600*/  HMMA.16816.F32.BF16 R4, R12, R26, R4 ;  /* 0x0000001a0c04723c */ /* 0x004fe20000041804 */
[----:B------:R-:W0:-:S15]  /*4f610*/  LDSM.16.M88.4 R24, [R23+UR6+0x4080] ;  /* 0x004080061718783b */ /* 0x000e1e0008000200 */
[----:B------:R-:W-:-:S07]  /*4f620*/  NOP ;  /* 0x0000000000007918 */ /* 0x000fce0000000000 */
[----:B------:R1:W-:Y:S04]  /*4f630*/  STL.64 [R1+0x150], R4 ;  /* 0x0001500401007387 */ /* 0x0003e80000100a00 */
[----:B------:R-:W-:Y:S04]  /*4f640*/  STL.64 [R1+0x158], R6 ;  /* 0x0001580601007387 */ /* 0x000fe80000100a00 */
[----:B0-----:R-:W-:Y:S01]  /*4f650*/  STL.64 [R1+0xb0], R24 ;  /* 0x0000b01801007387 */ /* 0x001fe20000100a00 */
[----:B-1----:R-:W-:Y:S01]  /*4f660*/  IMAD.MOV.U32 R5, RZ, RZ, R24 ;  /* 0x000000ffff057224 */ /* 0x002fe200078e0018 */
[----:B------:R-:W-:-:S02]  /*4f670*/  MOV R4, R25 ;  /* 0x0000001900047202 */ /* 0x000fc40000000f00 */
[----:B------:R-:W-:Y:S04]  /*4f680*/  STL.64 [R1+0xb8], R26 ;  /* 0x0000b81a01007387 */ /* 0x000fe80000100a00 */
[----:B------:R-:W0:Y:S04]  /*4f690*/  LDSM.16.M88.4 R24, [R23+UR6+0x6080] ;  /* 0x006080061718783b */ /* 0x000e280008000200 */
[----:B0-----:R-:W-:Y:S04]  /*4f6a0*/  STL.64 [R1+0xa0], R24 ;  /* 0x0000a01801007387 */ /* 0x001fe80000100a00 */
[----:B------:R-:W-:Y:S04]  /*4f6b0*/  STL.64 [R1+0xa8], R26 ;  /* 0x0000a81a01007387 */ /* 0x000fe80000100a00 */
[----:B------:R-:W0:Y:S04]  /*4f6c0*/  LDSM.16.M88.4 R24, [R23+UR6+0x8080] ;  /* 0x008080061718783b */ /* 0x000e280008000200 */
[----:B0-----:R-:W-:Y:S01]  /*4f6d0*/  STL.64 [R1+0x90], R24 ;  /* 0x0000901801007387 */ /* 0x001fe20000100a00 */
[----:B------:R-:W-:-:S02]  /*4f6e0*/  MOV R17, R24 ;  /* 0x0000001800117202 */ /* 0x000fc40000000f00 */
[----:B------:R-:W-:Y:S01]  /*4f6f0*/  MOV R16, R25 ;  /* 0x0000001900107202 */ /* 0x000fe20000000f00 */
[----:B------:R-:W-:Y:S04]  /*4f700*/  STL.64 [R1+0x98], R26 ;  /* 0x0000981a01007387 */ /* 0x000fe80000100a00 */
[----:B------:R-:W0:Y:S04]  /*4f710*/  LDSM.16.M88.4 R24, [R23+UR6+0xa080] ;  /* 0x00a080061718783b */ /* 0x000e280008000200 */
[----:B---3--:R-:W-:Y:S04]  /*4f720*/  STL [R1+0x2f40], R19 ;  /* 0x002f401301007387 */ /* 0x008fe80000100800 */
[----:B------:R-:W-:Y:S04]  /*4f730*/  STL.64 [R1+0x2f38], R16 ;  /* 0x002f381001007387 */ /* 0x000fe80000100a00 */
[----:B0-----:R-:W-:Y:S01]  /*4f740*/  STL.64 [R1+0x80], R24 ;  /* 0x0000801801007387 */ /* 0x001fe20000100a00 */
[----:B------:R-:W-:Y:S01]  /*4f750*/  MOV R0, R24 ;  /* 0x0000001800007202 */ /* 0x000fe20000000f00 */
[----:B------:R-:W-:-:S02]  /*4f760*/  IMAD.MOV.U32 R2, RZ, RZ, R25 ;  /* 0x000000ffff027224 */ /* 0x000fc400078e0019 */
[----:B------:R-:W-:Y:S04]  /*4f770*/  STL.64 [R1+0x88], R26 ;  /* 0x0000881a01007387 */ /* 0x000fe80000100a00 */
[----:B------:R-:W0:Y:S04]  /*4f780*/  LDSM.16.M88.4 R24, [R23+UR6+0xc080] ;  /* 0x00c080061718783b */ /* 0x000e280008000200 */
[----:B0-----:R-:W-:Y:S01]  /*4f790*/  STL.64 [R1+0x70], R24 ;  /* 0x0000701801007387 */ /* 0x001fe20000100a00 */
[----:B------:R-:W-:-:S03]  /*4f7a0*/  MOV R28, R25 ;  /* 0x00000019001c7202 */ /* 0x000fc60000000f00 */
        /* <DEDUP_REMOVED lines=19> */
[----:B0-----:R-:W4:Y:S02]  /*4f8e0*/  LDL.LU.64 R26, [R1+0x3018] ;  /* 0x00301800011a7983 */ /* 0x001f240000300a00 */
[----:B----4-:R-:W-:Y:S02]  /*4f8f0*/  HMMA.16816.F32.BF16 R24, R12, R26, R8 ;  /* 0x0000001a0c18723c */ /* 0x010fe40000041808 */
[----:B------:R-:W0:-:S15]  /*4f900*/  LDSM.16.M88.4 R8, [R23+UR6+0x1a080] ;  /* 0x01a080061708783b */ /* 0x000e1e0008000200 */
[----:B------:R-:W-:-:S06]  /*4f910*/  NOP ;  /* 0x0000000000007918 */ /* 0x000fcc0000000000 */
[----:B------:R-:W-:Y:S04]  /*4f920*/  STL.64 [R1+0x140], R24 ;  /* 0x0001401801007387 */ /* 0x000fe80000100a00 */
[----:B------:R-:W-:Y:S04]  /*4f930*/  STL.64 [R1+0x148], R26 ;  /* 0x0001481a01007387 */ /* 0x000fe80000100a00 */
[----:B------:R-:W1:Y:S04]  /*4f940*/  LDSM.16.M88.4 R24, [R23+UR6+0x1c080] ;  /* 0x01c080061718783b */ /* 0x000e680008000200 */
[----:B------:R-:W2:Y:S04]  /*4f950*/  LDSM.16.M88.4 R20, [R23+UR6+0x1e080] ;  /* 0x01e080061714783b */ /* 0x000ea80008000200 */
[----:B0-----:R-:W-:Y:S04]  /*4f960*/  STL.64 [R1+0x8], R10 ;  /* 0x0000080a01007387 */ /* 0x001fe80000100a00 */
[----:B-1----:R-:W-:Y:S04]  /*4f970*/  STL [R1+0x2bdc], R26 ;  /* 0x002bdc1a01007387 */ /* 0x002fe80000100800 */
[----:B------:R-:W-:Y:S04]  /*4f980*/  STL [R1+0x2bd8], R27 ;  /* 0x002bd81b01007387 */ /* 0x000fe80000100800 */
[----:B------:R0:W-:Y:S04]  /*4f990*/  STL.64 [R1+0x2f48], R24 ;  /* 0x002f481801007387 */ /* 0x0001e80000100a00 */
[----:B--2---:R-:W-:Y:S04]  /*4f9a0*/  STL [R1+0x2be4], R22 ;  /* 0x002be41601007387 */ /* 0x004fe80000100800 */
[----:B------:R-:W-:Y:S04]  /*4f9b0*/  STL [R1+0x2be0], R23 ;  /* 0x002be01701007387 */ /* 0x000fe80000100800 */
[----:B------:R-:W-:Y:S04]  /*4f9c0*/  STL.64 [R1+0x2e70], R20 ;  /* 0x002e701401007387 */ /* 0x000fe80000100a00 */
[----:B0-----:R-:W2:Y:S01]  /*4f9d0*/  LDL.LU.64 R24, [R1+0xd0] ;  /* 0x0000d00001187983 */ /* 0x001ea20000300a00 */
[----:B------:R-:W-:-:S02]  /*4f9e0*/  MOV R29, R8 ;  /* 0x00000008001d7202 */ /* 0x000fc40000000f00 */
[----:B------:R-:W-:Y:S02]  /*4f9f0*/  MOV R3, R9 ;  /* 0x0000000900037202 */ /* 0x000fe40000000f00 */
[----:B------:R0:W1:Y:S04]  /*4fa00*/  LDSM.16.M88.4 R8, [R18+UR6+0x29080] ;  /* 0x029080061208783b */ /* 0x0000680008000200 */
[----:B--2---:R2:W-:Y:S04]  /*4fa10*/  STL.64 [R1+0x2f70], R24 ;  /* 0x002f701801007387 */ /* 0x0045e80000100a00 */
[----:B------:R-:W3:Y:S04]  /*4fa20*/  LDL.LU R16, [R1+0x1c0] ;  /* 0x0001c00001107983 */ /* 0x000ee80000300800 */
[----:B------:R-:W3:Y:S04]  /*4fa30*/  LDL.LU R17, [R1+0x1c4] ;  /* 0x0001c40001117983 */ /* 0x000ee80000300800 */
[----:B0-----:R-:W4:Y:S04]  /*4fa40*/  LDL.LU R18, [R1+0x1c8] ;  /* 0x0001c80001127983 */ /* 0x001f280000300800 */
[----:B------:R-:W4:Y:S04]  /*4fa50*/  LDL.LU R19, [R1+0x1cc] ;  /* 0x0001cc0001137983 */ /* 0x000f280000300800 */
[----:B------:R-:W2:Y:S04]  /*4fa60*/  LDL.LU R6, [R1+0x1f8] ;  /* 0x0001f80001067983 */ /* 0x000ea80000300800 */
[----:B------:R-:W2:Y:S04]  /*4fa70*/  LDL.LU R7, [R1+0x1fc] ;  /* 0x0001fc0001077983 */ /* 0x000ea80000300800 */
[----:B--2---:R0:W-:Y:S04]  /*4fa80*/  STL.64 [R1+0x2f78], R6 ;  /* 0x002f780601007387 */ /* 0x0041e80000100a00 */
[----:B------:R-:W2:Y:S04]  /*4fa90*/  LDL.LU R24, [R1+0x1d0] ;  /* 0x0001d00001187983 */ /* 0x000ea80000300800 */
[----:B------:R-:W2:Y:S04]  /*4faa0*/  LDL.LU R25, [R1+0x1d4] ;  /* 0x0001d40001197983 */ /* 0x000ea80000300800 */
[----:B------:R-:W3:Y:S04]  /*4fab0*/  LDL.LU R26, [R1+0x1d8] ;  /* 0x0001d800011a7983 */ /* 0x000ee80000300800 */
[----:B------:R-:W3:Y:S04]  /*4fac0*/  LDL.LU R27, [R1+0x1dc] ;  /* 0x0001dc00011b7983 */ /* 0x000ee80000300800 */
[----:B---3--:R-:W-:Y:S04]  /*4fad0*/  STL.64 [R1+0x2f88], R26 ;  /* 0x002f881a01007387 */ /* 0x008fe80000100a00 */
[----:B--2---:R2:W-:Y:S04]  /*4fae0*/  STL.64 [R1+0x2f80], R24 ;  /* 0x002f801801007387 */ /* 0x0045e80000100a00 */
[----:B0-----:R-:W3:Y:S04]  /*4faf0*/  LDL.LU R6, [R1+0x208] ;  /* 0x0002080001067983 */ /* 0x001ee80000300800 */
[----:B------:R-:W3:Y:S04]  /*4fb00*/  LDL.LU R7, [R1+0x20c] ;  /* 0x00020c0001077983 */ /* 0x000ee80000300800 */
[----:B---3--:R0:W-:Y:S04]  /*4fb10*/  STL.64 [R1+0x2f90], R6 ;  /* 0x002f900601007387 */ /* 0x0081e80000100a00 */
[----:B--2---:R-:W2:Y:S04]  /*4fb20*/  LDL.LU R24, [R1+0x2b0] ;  /* 0x0002b00001187983 */ /* 0x004ea80000300800 */
        /* <DEDUP_REMOVED lines=13> */
[----:B--2---:R-:W-:Y:S04]  /*4fc00*/  STL.64 [R1+0x2fb0], R24 ;  /* 0x002fb01801007387 */ /* 0x004fe80000100a00 */
        /* <DEDUP_REMOVED lines=10> */
[----:B--2---:R0:W-:Y:S04]  /*4fcb0*/  STL.64 [R1+0x2fd8], R6 ;  /* 0x002fd80601007387 */ /* 0x0041e80000100a00 */
[----:B------:R-:W2:Y:S04]  /*4fcc0*/  LDL.LU R24, [R1+0x380] ;  /* 0x0003800001187983 */ /* 0x000ea80000300800 */
[----:B------:R-:W2:Y:S04]  /*4fcd0*/  LDL.LU R25, [R1+0x384] ;  /* 0x0003840001197983 */ /* 0x000ea80000300800 */
[----:B------:R-:W4:Y:S04]  /*4fce0*/  LDL.LU R26, [R1+0x388] ;  /* 0x00038800011a7983 */ /* 0x000f280000300800 */
[----:B------:R-:W4:Y:S04]  /*4fcf0*/  LDL.LU R27, [R1+0x38c] ;  /* 0x00038c00011b7983 */ /* 0x000f280000300800 */
[----:B0-----:R-:W3:Y:S04]  /*4fd00*/  LDL.LU R6, [R1+0x248] ;  /* 0x0002480001067983 */ /* 0x001ee80000300800 */
[----:B------:R-:W3:Y:S04]  /*4fd10*/  LDL.LU R7, [R1+0x24c] ;  /* 0x00024c0001077983 */ /* 0x000ee80000300800 */
[----:B---3--:R-:W-:Y:S04]  /*4fd20*/  STL.64 [R1+0x3010], R6 ;  /* 0x0030100601007387 */ /* 0x008fe80000100a00 */
[----:B------:R0:W-:Y:S04]  /*4fd30*/  STL.64 [R1+0x3008], R4 ;  /* 0x0030080401007387 */ /* 0x0001e80000100a00 */
[----:B0-----:R-:W3:Y:S04]  /*4fd40*/  LDL.LU R4, [R1+0x3c0] ;  /* 0x0003c00001047983 */ /* 0x001ee80000300800 */
[----:B------:R-:W3:Y:S04]  /*4fd50*/  LDL.LU R5, [R1+0x3c4] ;  /* 0x0003c40001057983 */ /* 0x000ee80000300800 */
[----:B------:R-:W3:Y:S04]  /*4fd60*/  LDL.LU R6, [R1+0x3c8] ;  /* 0x0003c80001067983 */ /* 0x000ee80000300800 */
[----:B------:R-:W3:Y:S04]  /*4fd70*/  LDL.LU R7, [R1+0x3cc] ;  /* 0x0003cc0001077983 */ /* 0x000ee80000300800 */
[----:B----4-:R-:W-:Y:S04]  /*4fd80*/  STL.64 [R1+0x2fd0], R26 ;  /* 0x002fd01a01007387 */ /* 0x010fe80000100a00 */
[----:B--2---:R0:W-:Y:S04]  /*4fd90*/  STL.64 [R1+0x2fc8], R24 ;  /* 0x002fc81801007387 */ /* 0x0041e80000100a00 */
[----:B0-----:R-:W2:Y:S04]  /*4fda0*/  LDL.LU R24, [R1+0x390] ;  /* 0x0003900001187983 */ /* 0x001ea80000300800 */
[----:B------:R-:W2:Y:S04]  /*4fdb0*/  LDL.LU R25, [R1+0x394] ;  /* 0x0003940001197983 */ /* 0x000ea80000300800 */
[----:B------:R-:W4:Y:S04]  /*4fdc0*/  LDL.LU R26, [R1+0x398] ;  /* 0x00039800011a7983 */ /* 0x000f280000300800 */
[----:B------:R-:W4:Y:S01]  /*4fdd0*/  LDL.LU R27, [R1+0x39c] ;  /* 0x00039c00011b7983 */ /* 0x000f220000300800 */
[----:B---3--:R-:W-:Y:S03]  /*4fde0*/  HMMA.16816.F32.BF16 R20, R12, R22, R4 ;  /* 0x000000160c14723c */ /* 0x008fe60000041804 */
[----:B----4-:R-:W-:Y:S04]  /*4fdf0*/  STL.64 [R1+0x2fe8], R26 ;  /* 0x002fe81a01007387 */ /* 0x010fe80000100a00 */
        /* <DEDUP_REMOVED lines=11> */
[----:B-1----:R-:W-:Y:S04]  /*4feb0*/  STL.64 [R1+0x2e80], R10 ;  /* 0x002e800a01007387 */ /* 0x002fe80000100a00 */
[----:B------:R0:W-:Y:S04]  /*4fec0*/  STL.64 [R1+0x2e78], R8 ;  /* 0x002e780801007387 */ /* 0x0001e80000100a00 */
[----:B0-----:R-:W4:Y:S04]  /*4fed0*/  LDL.LU R8, [R1+0x3b0] ;  /* 0x0003b00001087983 */ /* 0x001f280000300800 */
[----:B------:R-:W4:Y:S04]  /*4fee0*/  LDL.LU R9, [R1+0x3b4] ;  /* 0x0003b40001097983 */ /* 0x000f280000300800 */
[----:B------:R-:W4:Y:S04]  /*4fef0*/  LDL.LU R10, [R1+0x3b8] ;  /* 0x0003b800010a7983 */ /* 0x000f280000300800 */
[----:B------:R-:W4:Y:S04]  /*4ff00*/  LDL.LU R11, [R1+0x3bc] ;  /* 0x0003bc00010b7983 */ /* 0x000f280000300800 */
[----:B------:R-:W2:Y:S04]  /*4ff10*/  LDL.LU.64 R6, [R1+0x3010] ;  /* 0x0030100001067983 */ /* 0x000ea80000300a00 */
[----:B------:R-:W3:Y:S04]  /*4ff20*/  LDL.LU.64 R4, [R1+0x3008] ;  /* 0x0030080001047983 */ /* 0x000ee80000300a00 */
[----:B------:R-:W-:Y:S04]  /*4ff30*/  STL.64 [R1+0x130], R20 ;  /* 0x0001301401007387 */ /* 0x000fe80000100a00 */
[----:B------:R0:W-:Y:S04]  /*4ff40*/  STL.64 [R1+0x138], R22 ;  /* 0x0001381601007387 */ /* 0x0001e80000100a00 */
[----:B0-----:R-:W4:Y:S01]  /*4ff50*/  LDL.LU.64 R22, [R1+0x3000] ;  /* 0x0030000001167983 */ /* 0x001f220000300a00 */
[----:B------:R-:W-:Y:S01]  /*4ff60*/  MOV R20, R0 ;  /* 0x0000000000147202 */ /* 0x000fe20000000f00 */
[----:B------:R-:W-:-:S02]  /*4ff70*/  IMAD.MOV.U32 R21, RZ, RZ, R2 ;  /* 0x000000ffff157224 */ /* 0x000fc400078e0002 */
[----:B------:R-:W2:Y:S01]  /*4ff80*/  LDL.LU R0, [R1+0x2ffc] ;  /* 0x002ffc0001007983 */ /* 0x000ea20000300800 */
[----:B----4-:R-:W-:-:S15]  /*4ff90*/  HMMA.16816.F32.BF16 R8, R12, R22, R8 ;  /* 0x000000160c08723c */ /* 0x010fde0000041808 */
[----:B------:R-:W-:-:S08]  /*4ffa0*/  NOP ;  /* 0x0000000000007918 */ /* 0x000fd00000000000 */
[----:B------:R-:W-:Y:S04]  /*4ffb0*/  STL.64 [R1+0x120], R8 ;  /* 0x0001200801007387 */ /* 0x000fe80000100a00 */
[----:B------:R-:W-:Y:S04]  /*4ffc0*/  STL.64 [R1+0x128], R10 ;  /* 0x0001280a01007387 */ /* 0x000fe80000100a00 */
[----:B------:R-:W4:Y:S04]  /*4ffd0*/  LDL.LU R2, [R1+0x2ff8] ;  /* 0x002ff80001027983 */ /* 0x000f280000300800 */
[----:B------:R0:W-:Y:S04]  /*4ffe0*/  STL.64 [R1+0x2f18], R20 ;  /* 0x002f181401007387 */ /* 0x0001e80000100a00 */
[----:B0-----:R-:W3:Y:S04]  /*4fff0*/  LDL R20, [R1+0xa0] ;  /* 0x0000a00001147983 */ /* 0x001ee80000100800 */
[----:B------:R-:W3:Y:S01]  /*50000*/  LDL R21, [R1+0xa4] ;  /* 0x0000a40001157983 */ /* 0x000ee20000100800 */
[----:B--2---:R-:W-:-:S02]  /*50010*/  MOV R9, R0 ;  /* 0x0000000000097202 */ /* 0x004fc40000000f00 */
[----:B----4-:R-:W-:Y:S01]  /*50020*/  MOV R10, R2 ;  /* 0x00000002000a7202 */ /* 0x010fe20000000f00 */
[----:B---3--:R0:W-:Y:S04]  /*50030*/  STL.64 [R1+0x2f20], R20 ;  /* 0x002f201401007387 */ /* 0x0081e80000100a00 */
[----:B------:R-:W2:Y:S04]  /*50040*/  LDL.LU R8, [R1+0x370] ;  /* 0x0003700001087983 */ /* 0x000ea80000300800 */
[----:B------:R-:W3:Y:S04]  /*50050*/  LDL.LU R0, [R1+0x2ff4] ;  /* 0x002ff40001007983 */ /* 0x000ee80000300800 */
[----:B------:R-:W4:Y:S04]  /*50060*/  LDL.LU R2, [R1+0x2ff0] ;  /* 0x002ff00001027983 */ /* 0x000f280000300800 */
[----:B------:R-:W2:Y:S01]  /*50070*/  LDL.LU R11, [R1+0x37c] ;  /* 0x00037c00010b7983 */ /* 0x000ea20000300800 */
[----:B0-----:R-:W-:-:S02]  /*50080*/  MOV R20, R5 ;  /* 0x0000000500147202 */ /* 0x001fc40000000f00 */
[----:B------:R-:W-:Y:S02]  /*50090*/  MOV R21, R4 ;  /* 0x0000000400157202 */ /* 0x000fe40000000f00 */
[C---:B------:R-:W-:Y:S01]  /*500a0*/  HMMA.16816.F32.BF16 R4, R12.reuse, R6, R24 ;  /* 0x000000060c04723c */ /* 0x040fe20000041818 */
[----:B--2---:R-:W-:Y:S04]  /*500b0*/  STL.64 [R1+0x2f30], R10 ;  /* 0x002f300a01007387 */ /* 0x004fe80000100a00 */
[----:B------:R0:W-:Y:S04]  /*500c0*/  STL.64 [R1+0x2f28], R8 ;  /* 0x002f280801007387 */ /* 0x0001e80000100a00 */
[----:B0-----:R-:W2:Y:S04]  /*500d0*/  LDL.LU R8, [R1+0x2a0] ;  /* 0x0002a00001087983 */ /* 0x001ea80000300800 */
[----:B------:R-:W2:Y:S04]  /*500e0*/  LDL.LU R9, [R1+0x2a4] ;  /* 0x0002a40001097983 */ /* 0x000ea80000300800 */
[----:B------:R-:W3:Y:S04]  /*500f0*/  LDL.LU.64 R26, [R1+0x2fe8] ;  /* 0x002fe800011a7983 */ /* 0x000ee80000300a00 */
[----:B------:R-:W3:Y:S04]  /*50100*/  LDL.LU.64 R24, [R1+0x2fe0] ;  /* 0x002fe00001187983 */ /* 0x000ee80000300a00 */
[----:B------:R-:W-:Y:S04]  /*50110*/  STL.64 [R1+0x110], R4 ;  /* 0x0001100401007387 */ /* 0x000fe80000100a00 */
[----:B------:R0:W-:Y:S04]  /*50120*/  STL.64 [R1+0x118], R6 ;  /* 0x0001180601007387 */ /* 0x0001e80000100a00 */
[----:B0-----:R-:W3:Y:S02]  /*50130*/  LDL.LU.64 R6, [R1+0x2fd8] ;  /* 0x002fd80001067983 */ /* 0x001ee40000300a00 */
[----:B---3--:R-:W-:Y:S02]  /*50140*/  HMMA.16816.F32.BF16 R4, R12, R6, R24 ;  /* 0x000000060c04723c */ /* 0x008fe40000041818 */
[----:B------:R-:W3:Y:S04]  /*50150*/  LDL.LU.64 R26, [R1+0x2fd0] ;  /* 0x002fd000011a7983 */ /* 0x000ee80000300a00 */
[----:B------:R-:W3:-:S15]  /*50160*/  LDL.LU.64 R24, [R1+0x2fc8] ;  /* 0x002fc80001187983 */ /* 0x000ede0000300a00 */
[----:B------:R-:W-:-:S02]  /*50170*/  NOP ;  /* 0x0000000000007918 */ /* 0x000fc40000000000 */
        /* <DEDUP_REMOVED lines=26> */
[----:B------:R-:W3:Y:S04]  /*50320*/  LDL.LU.64 R6, [R1+0x2f68] ;  /* 0x002f680001067983 */ /* 0x000ee80000300a00 */
[----:B------:R-:W3:-:S13]  /*50330*/  LDL.LU.64 R4, [R1+0x2f60] ;  /* 0x002f600001047983 */ /* 0x000eda0000300a00 */
[----:B------:R0:W-:Y:S04]  /*50340*/  STL.64 [R1+0x1d0], R12 ;  /* 0x0001d00c01007387 */ /* 0x0001e80000100a00 */
[----:B------:R-:W-:Y:S04]  /*50350*/  STL.64 [R1+0x1d8], R14 ;  /* 0x0001d80e01007387 */ /* 0x000fe80000100a00 */
[----:B0-----:R-:W2:Y:S01]  /*50360*/  LDL.LU.64 R12, [R1+0xc0] ;  /* 0x0000c000010c7983 */ /* 0x001ea20000300a00 */
[----:B---3--:R-:W-:-:S15]  /*50370*/  HMMA.16816.F32.BF16 R16, R4, R24, R16 ;  /* 0x000000180410723c */ /* 0x008fde0000041810 */
[----:B------:R-:W-:-:S08]  /*50380*/  NOP ;  /* 0x0000000000007918 */ /* 0x000fd00000000000 */
[----:B------:R-:W-:Y:S04]  /*50390*/  STL.64 [R1+0x2c0], R16 ;  /* 0x0002c01001007387 */ /* 0x000fe80000100a00 */
[----:B------:R0:W-:Y:S04]  /*503a0*/  STL.64 [R1+0x2c8], R18 ;  /* 0x0002c81201007387 */ /* 0x0001e80000100a00 */
[----:B0-----:R-:W2:Y:S04]  /*503b0*/  LDL.LU.64 R18, [R1+0x2f58] ;  /* 0x002f580001127983 */ /* 0x001ea80000300a00 */
[----:B------:R-:W2:Y:S01]  /*503c0*/  LDL.LU.64 R16, [R1+0x2f50] ;  /* 0x002f500001107983 */ /* 0x000ea20000300a00 */
[----:B----4-:R-:W-:Y:S01]  /*503d0*/  IMAD.MOV.U32 R10, RZ, RZ, R2 ;  /* 0x000000ffff0a7224 */ /* 0x010fe200078e0002 */
[----:B------:R-:W-:-:S02]  /*503e0*/  MOV R11, R0 ;  /* 0x00000000000b7202 */ /* 0x000fc40000000f00 */
[----:B------:R-:W-:Y:S02]  /*503f0*/  MOV R2, R24 ;  /* 0x0000001800027202 */ /* 0x000fe40000000f00 */
[----:B------:R-:W-:Y:S02]  /*50400*/  MOV R0, R25 ;  /* 0x0000001900007202 */ /* 0x000fe40000000f00 */
[----:B------:R-:W3:Y:S01]  /*50410*/  LDL.LU.64 R24, [R1+0x2f48] ;  /* 0x002f480001187983 */ /* 0x000ee20000300a00 */
[----:B--2---:R-:W-:-:S15]  /*50420*/  HMMA.16816.F32.BF16 R16, R4, R12, R16 ;  /* 0x0000000c0410723c */ /* 0x004fde0000041810 */
[----:B------:R-:W-:-:S08]  /*50430*/  NOP ;  /* 0x0000000000007918 */ /* 0x000fd00000000000 */
[----:B------:R-:W-:Y:S04]  /*50440*/  STL.64 [R1+0x2b0], R16 ;  /* 0x0002b01001007387 */ /* 0x000fe80000100a00 */
[----:B------:R0:W-:Y:S04]  /*50450*/  STL.64 [R1+0x2b8], R18 ;  /* 0x0002b81201007387 */ /* 0x0001e80000100a00 */
[----:B0-----:R-:W2:Y:S04]  /*50460*/  LDL.LU R19, [R1+0x2f40] ;  /* 0x002f400001137983 */ /* 0x001ea80000300800 */
[----:B------:R-:W4:Y:S01]  /*50470*/  LDL.LU.64 R16, [R1+0x2f38] ;  /* 0x002f380001107983 */ /* 0x000f220000300a00 */
[----:B------:R-:W-:Y:S01]  /*50480*/  MOV R27, R12 ;  /* 0x0000000c001b7202 */ /* 0x000fe20000000f00 */
[----:B------:R-:W-:Y:S01]  /*50490*/  IMAD.MOV.U32 R26, RZ, RZ, R13 ;  /* 0x000000ffff1a7224 */ /* 0x000fe200078e000d */
[----:B------:R-:W-:Y:S04]  /*504a0*/  HMMA.16816.F32.BF16 R20, R4, R20, R8 ;  /* 0x000000140414723c */ /* 0x000fe80000041808 */
[----:B------:R-:W-:Y:S04]  /*504b0*/  STL.64 [R1+0x2e90], R26 ;  /* 0x002e901a01007387 */ /* 0x000fe80000100a00 */
[----:B---3--:R4:W-:Y:S04]  /*504c0*/  STL.64 [R1+0x2e88], R24 ;  /* 0x002e881801007387 */ /* 0x0089e80000100a00 */
[----:B--2---:R-:W0:Y:S01]  /*504d0*/  LDSM.16.M88.4 R12, [R19+UR6+0x28080] ;  /* 0x02808006130c783b */ /* 0x004e220008000200 */
[----:B----4-:R-:W-:-:S03]  /*504e0*/  MOV R25, R16 ;  /* 0x0000001000197202 */ /* 0x010fc60000000f00 */
[----:B------:R1:W-:Y:S01]  /*504f0*/  STL [R1+0x2e98], R19 ;  /* 0x002e981301007387 */ /* 0x0003e20000100800 */
[----:B------:R-:W-:-:S03]  /*50500*/  MOV R24, R17 ;  /* 0x0000001100187202 */ /* 0x000fc60000000f00 */
[----:B------:R-:W2:Y:S04]  /*50510*/  LDL.LU R16, [R1+0x280] ;  /* 0x0002800001107983 */ /* 0x000ea80000300800 */
[----:B------:R-:W2:Y:S04]  /*50520*/  LDL.LU R17, [R1+0x284] ;  /* 0x0002840001117983 */ /* 0x000ea80000300800 */
[----:B------:R-:W2:Y:S04]  /*50530*/  LDL.LU R18, [R1+0x288] ;  /* 0x0002880001127983 */ /* 0x000ea80000300800 */
[----:B-1----:R-:W2:Y:S04]  /*50540*/  LDL.LU R19, [R1+0x28c] ;  /* 0x00028c0001137983 */ /* 0x002ea80000300800 */
[----:B0-----:R0:W-:Y:S04]  /*50550*/  STL [R1+0x2d6c], R12 ;  /* 0x002d6c0c01007387 */ /* 0x0011e80000100800 */
[----:B------:R1:W-:Y:S04]  /*50560*/  STL [R1+0x2d68], R13 ;  /* 0x002d680d01007387 */ /* 0x0003e80000100800 */
[----:B------:R3:W-:Y:S04]  /*50570*/  STL [R1+0x2d64], R14 ;  /* 0x002d640e01007387 */ /* 0x0007e80000100800 */
[----:B------:R4:W-:Y:S04]  /*50580*/  STL [R1+0x2d60], R15 ;  /* 0x002d600f01007387 */ /* 0x0009e80000100800 */
[----:B0-----:R-:W2:Y:S04]  /*50590*/  LDL.LU R12, [R1+0x290] ;  /* 0x00029000010c7983 */ /* 0x001ea80000300800 */
[----:B-1----:R-:W2:Y:S04]  /*505a0*/  LDL.LU R13, [R1+0x294] ;  /* 0x00029400010d7983 */ /* 0x002ea80000300800 */
[----:B---3--:R-:W2:Y:S04]  /*505b0*/  LDL.LU R14, [R1+0x298] ;  /* 0x00029800010e7983 */ /* 0x008ea80000300800 */
[----:B----4-:R-:W2:Y:S04]  /*505c0*/  LDL.LU R15, [R1+0x29c] ;  /* 0x00029c00010f7983 */ /* 0x010ea80000300800 */
[----:B------:R-:W3:Y:S04]  /*505d0*/  LDL.LU.64 R10, [R1+0x2f30] ;  /* 0x002f3000010a7983 */ /* 0x000ee80000300a00 */
[----:B------:R-:W3:Y:S04]  /*505e0*/  LDL.LU.64 R8, [R1+0x2f28] ;  /* 0x002f280001087983 */ /* 0x000ee80000300a00 */
[----:B------:R0:W-:Y:S04]  /*505f0*/  STL.64 [R1+0x2a0], R20 ;  /* 0x0002a01401007387 */ /* 0x0001e80000100a00 */
[----:B------:R2:W-:Y:S04]  /*50600*/  STL.64 [R1+0x2a8], R22 ;  /* 0x0002a81601007387 */ /* 0x0005e80000100a00 */
[----:B0-----:R-:W2:Y:S02]  /*50610*/  LDL.LU.64 R20, [R1+0x2f20] ;  /* 0x002f200001147983 */ /* 0x001ea40000300a00 */
[----:B--2---:R-:W-:-:S15]  /*50620*/  HMMA.16816.F32.BF16 R20, R4, R20, R12 ;  /* 0x000000140414723c */ /* 0x004fde000004180c */
[----:B------:R-:W-:-:S08]  /*50630*/  NOP ;  /* 0x0000000000007918 */ /* 0x000fd00000000000 */
[----:B------:R-:W-:Y:S01]  /*50640*/  STL [R1+0x29c], R23 ;  /* 0x00029c1701007387 */ /* 0x000fe20000100800 */
[----:B------:R-:W-:Y:S02]  /*50650*/  MOV R13, R20 ;  /* 0x00000014000d7202 */ /* 0x000fe40000000f00 */
[----:B------:R-:W-:Y:S02]  /*50660*/  MOV R14, R21 ;  /* 0x00000015000e7202 */ /* 0x000fe40000000f00 */
[----:B------:R-:W3:Y:S01]  /*50670*/  LDL.LU.64 R20, [R1+0x2f18] ;  /* 0x002f180001147983 */ /* 0x000ee20000300a00 */
[----:B------:R-:W-:Y:S01]  /*50680*/  HMMA.16816.F32.BF16 R16, R4, R24, R16 ;  /* 0x000000180410723c */ /* 0x000fe20000041810 */
[----:B------:R-:W-:-:S05]  /*50690*/  IMAD.MOV.U32 R15, RZ, RZ, R22 ;  /* 0x000000ffff0f7224 */ /* 0x000fca00078e0016 */
[----:B------:R-:W-:Y:S04]  /*506a0*/  STL [R1+0x2d78], R15 ;  /* 0x002d780f01007387 */ /* 0x000fe80000100800 */
[----:B------:R-:W-:Y:S04]  /*506b0*/  STL [R1+0x2d74], R14 ;  /* 0x002d740e01007387 */ /* 0x000fe80000100800 */
[----:B------:R-:W-:Y:S09]  /*506c0*/  STL [R1+0x2d70], R13 ;  /* 0x002d700d01007387 */ /* 0x000ff20000100800 */
[----:B------:R0:W-:Y:S04]  /*506d0*/  STL.64 [R1+0x280], R16 ;  /* 0x0002801001007387 */ /* 0x0001e80000100a00 */
[----:B------:R1:W-:Y:S01]  /*506e0*/  STL [R1+0x288], R18 ;  /* 0x0002881201007387 */ /* 0x0003e20000100800 */
[----:B------:R-:W-:Y:S01]  /*506f0*/  MOV R12, R19 ;  /* 0x00000013000c7202 */ /* 0x000fe20000000f00 */
[----:B---3--:R-:W-:-:S15]  /*50700*/  HMMA.16816.F32.BF16 R8, R4, R20, R8 ;  /* 0x000000140408723c */ /* 0x008fde0000041808 */
[----:B------:R-:W-:-:S08]  /*50710*/  NOP ;  /* 0x0000000000007918 */ /* 0x000fd00000000000 */
[----:B------:R-:W-:Y:S04]  /*50720*/  STL [R1+0x270], R8 ;  /* 0x0002700801007387 */ /* 0x000fe80000100800 */
[----:B0-----:R-:W2:Y:S04]  /*50730*/  LDL.LU R16, [R1+0x300] ;  /* 0x0003000001107983 */ /* 0x001ea80000300800 */
[----:B------:R-:W2:Y:S04]  /*50740*/  LDL.LU R17, [R1+0x304] ;  /* 0x0003040001117983 */ /* 0x000ea80000300800 */
[----:B-1----:R-:W3:Y:S04]  /*50750*/  LDL.LU R18, [R1+0x308] ;  /* 0x0003080001127983 */ /* 0x002ee80000300800 */
[----:B------:R-:W3:Y:S04]  /*50760*/  LDL.LU R19, [R1+0x30c] ;  /* 0x00030c0001137983 */ /* 0x000ee80000300800 */
[----:B---3--:R-:W-:Y:S04]  /*50770*/  STL.64 [R1+0x2ea8], R18 ;  /* 0x002ea81201007387 */ /* 0x008fe80000100a00 */
[----:B--2---:R0:W-:Y:S04]  /*50780*/  STL.64 [R1+0x2ea0], R16 ;  /* 0x002ea01001007387 */ /* 0x0041e80000100a00 */
[----:B0-----:R-:W2:Y:S04]  /*50790*/  LDL.64 R16, [R1+0x20] ;  /* 0x0000200001107983 */ /* 0x001ea80000100a00 */
[----:B--2---:R0:W-:Y:S04]  /*507a0*/  STL.64 [R1+0x2eb8], R16 ;  /* 0x002eb81001007387 */ /* 0x0041e80000100a00 */
[----:B0-----:R-:W2:Y:S01]  /*507b0*/  LDL.LU.64 R16, [R1+0x30] ;  /* 0x0000300001107983 */ /* 0x001ea20000300a00 */
[----:B------:R-:W-:-:S03]  /*507c0*/  MOV R15, R9 ;  /* 0x00000009000f7202 */ /* 0x000fc60000000f00 */
[----:B--2---:R0:W-:Y:S04]  /*507d0*/  STL.64 [R1+0x2ed0], R16 ;  /* 0x002ed01001007387 */ /* 0x0041e80000100a00 */
[----:B------:R-:W2:Y:S04]  /*507e0*/  LDL R8, [R1+0x70] ;  /* 0x0000700001087983 */ /* 0x000ea80000100800 */
[----:B0-----:R-:W3:Y:S04]  /*507f0*/  LDL R16, [R1+0x40] ;  /* 0x0000400001107983 */ /* 0x001ee80000100800 */
[----:B------:R-:W3:Y:S01]  /*50800*/  LDL R17, [R1+0x44] ;  /* 0x0000440001117983 */ /* 0x000ee20000100800 */
[----:B------:R-:W-:-:S03]  /*50810*/  IMAD.MOV.U32 R9, RZ, RZ, R28 ;  /* 0x000000ffff097224 */ /* 0x000fc600078e001c */
[----:B------:R-:W4:Y:S04]  /*50820*/  LDL.LU R28, [R1+0x2f14] ;  /* 0x002f1400011c7983 */ /* 0x000f280000300800 */
[----:B---3--:R-:W-:Y:S04]  /*50830*/  STL.64 [R1+0x2ee8], R16 ;  /* 0x002ee81001007387 */ /* 0x008fe80000100a00 */
[----:B------:R-:W3:Y:S04]  /*50840*/  LDL.LU.64 R24, [R1+0x10] ;  /* 0x0000100001187983 */ /* 0x000ee80000300a00 */
[----:B---3--:R0:W-:Y:S04]  /*50850*/  STL.64 [R1+0x2eb0], R24 ;  /* 0x002eb01801007387 */ /* 0x0081e80000100a00 */
[----:B0-----:R-:W3:Y:S04]  /*50860*/  LDL.LU R24, [R1+0x310] ;  /* 0x0003100001187983 */ /* 0x001ee80000300800 */
[----:B------:R-:W3:Y:S04]  /*50870*/  LDL.LU R25, [R1+0x314] ;  /* 0x0003140001197983 */ /* 0x000ee80000300800 */
[----:B------:R-:W2:Y:S04]  /*50880*/  LDL.LU R26, [R1+0x318] ;  /* 0x00031800011a7983 */ /* 0x000ea80000300800 */
[----:B------:R-:W2:Y:S04]  /*50890*/  LDL.LU R27, [R1+0x31c] ;  /* 0x00031c00011b7983 */ /* 0x000ea80000300800 */
[----:B------:R-:W4:Y:S04]  /*508a0*/  LDL.LU.64 R20, [R1+0x60] ;  /* 0x0000600001147983 */ /* 0x000f280000300a00 */
[----:B----4-:R0:W-:Y:S04]  /*508b0*/  STL.64 [R1+0x2f08], R20 ;  /* 0x002f081401007387 */ /* 0x0101e80000100a00 */
[----:B0-----:R-:W4:Y:S04]  /*508c0*/  LDL.LU R20, [R1+0x360] ;  /* 0x0003600001147983 */ /* 0x001f280000300800 */
[----:B------:R-:W4:Y:S04]  /*508d0*/  LDL.LU R21, [R1+0x364] ;  /* 0x0003640001157983 */ /* 0x000f280000300800 */
[----:B------:R-:W4:Y:S04]  /*508e0*/  LDL.LU R22, [R1+0x368] ;  /* 0x0003680001167983 */ /* 0x000f280000300800 */
[----:B------:R-:W4:Y:S04]  /*508f0*/  LDL.LU R23, [R1+0x36c] ;  /* 0x00036c0001177983 */ /* 0x000f280000300800 */
[----:B------:R-:W3:Y:S04]  /*50900*/  LDL.64 R16, [R1+0x50] ;  /* 0x0000500001107983 */ /* 0x000ee80000100a00 */
[----:B---3--:R0:W-:Y:S04]  /*50910*/  STL.64 [R1+0x2f00], R16 ;  /* 0x002f001001007387 */ /* 0x0081e80000100a00 */
[----:B0-----:R-:W3:Y:S04]  /*50920*/  LDL.LU R16, [R1+0x350] ;  /* 0x0003500001107983 */ /* 0x001ee80000300800 */
[----:B------:R-:W3:Y:S04]  /*50930*/  LDL.LU R17, [R1+0x354] ;  /* 0x0003540001117983 */ /* 0x000ee80000300800 */
[----:B------:R-:W3:Y:S04]  /*50940*/  LDL.LU R18, [R1+0x358] ;  /* 0x0003580001127983 */ /* 0x000ee80000300800 */
[----:B------:R-:W3:Y:S04]  /*50950*/  LDL.LU R19, [R1+0x35c] ;  /* 0x00035c0001137983 */ /* 0x000ee80000300800 */
        /* <DEDUP_REMOVED lines=12> */
[----:B------:R-:W-:-:S02]  /*50a20*/  MOV R14, R10 ;  /* 0x0000000a000e7202 */ /* 0x000fc40000000f00 */
[----:B------:R-:W-:Y:S02]  /*50a30*/  MOV R13, R11 ;  /* 0x0000000b000d7202 */ /* 0x000fe40000000f00 */
[----:B------:R-:W-:Y:S01]  /*50a40*/  HMMA.16816.F32.BF16 R8, R4, R8, R20 ;  /* 0x000000080408723c */ /* 0x000fe20000041814 */
[----:B----4-:R-:W-:Y:S04]  /*50a50*/  STL.64 [R1+0x2ef8], R26 ;  /* 0x002ef81a01007387 */ /* 0x010fe80000100a00 */
[----:B--2---:R0:W-:Y:S04]  /*50a60*/  STL.64 [R1+0x2ef0], R24 ;  /* 0x002ef01801007387 */ /* 0x0041e80000100a00 */
[----:B0-----:R-:W2:Y:S04]  /*50a70*/  LDL.LU R24, [R1+0x340] ;  /* 0x0003400001187983 */ /* 0x001ea80000300800 */
[----:B------:R-:W2:Y:S04]  /*50a80*/  LDL.LU R25, [R1+0x344] ;  /* 0x0003440001197983 */ /* 0x000ea80000300800 */
[----:B------:R-:W2:Y:S04]  /*50a90*/  LDL.LU R26, [R1+0x348] ;  /* 0x00034800011a7983 */ /* 0x000ea80000300800 */
[----:B------:R-:W2:Y:S04]  /*50aa0*/  LDL.LU R27, [R1+0x34c] ;  /* 0x00034c00011b7983 */ /* 0x000ea80000300800 */
[----:B------:R-:W-:Y:S04]  /*50ab0*/  STL.64 [R1+0x2d88], R14 ;  /* 0x002d880e01007387 */ /* 0x000fe80000100a00 */
[----:B------:R0:W-:Y:S02]  /*50ac0*/  STL.64 [R1+0x2d80], R12 ;  /* 0x002d800c01007387 */ /* 0x0001e40000100a00 */
[----:B0-----:R-:W-:-:S02]  /*50ad0*/  MOV R12, R29 ;  /* 0x0000001d000c7202 */ /* 0x001fc40000000f00 */
[----:B------:R-:W4:Y:S04]  /*50ae0*/  LDL.LU R29, [R1+0x2f10] ;  /* 0x002f1000011d7983 */ /* 0x000f280000300800 */
[----:B------:R-:W3:Y:S01]  /*50af0*/  LDL.LU.64 R20, [R1+0x2f08] ;  /* 0x002f080001147983 */ /* 0x000ee20000300a00 */
[----:B------:R-:W-:-:S03]  /*50b00*/  MOV R13, R3 ;  /* 0x00000003000d7202 */ /* 0x000fc60000000f00 */
[----:B------:R0:W-:Y:S04]  /*50b10*/  STL.64 [R1+0x260], R8 ;  /* 0x0002600801007387 */ /* 0x0001e80000100a00 */
[----:B------:R1:W-:Y:S01]  /*50b20*/  STL [R1+0x268], R10 ;  /* 0x0002680a01007387 */ /* 0x0003e20000100800 */
[----:B------:R-:W-:-:S03]  /*50b30*/  MOV R3, R11 ;  /* 0x0000000b00037202 */ /* 0x000fc60000000f00 */
[----:B0-----:R-:W4:Y:S04]  /*50b40*/  LDL.LU R8, [R1+0x3e0] ;  /* 0x0003e00001087983 */ /* 0x001f280000300800 */
[----:B------:R-:W4:Y:S04]  /*50b50*/  LDL.LU R9, [R1+0x3e4] ;  /* 0x0003e40001097983 */ /* 0x000f280000300800 */
[----:B-1----:R-:W4:Y:S04]  /*50b60*/  LDL.LU R10, [R1+0x3e8] ;  /* 0x0003e800010a7983 */ /* 0x002f280000300800 */
[----:B------:R-:W4:Y:S04]  /*50b70*/  LDL.LU R11, [R1+0x3ec] ;  /* 0x0003ec00010b7983 */ /* 0x000f280000300800 */
[----:B------:R-:W-:Y:S01]  /*50b80*/  STL [R1+0x2e10], R3 ;  /* 0x002e100301007387 */ /* 0x000fe20000100800 */
[----:B---3--:R-:W-:-:S15]  /*50b90*/  HMMA.16816.F32.BF16 R16, R4, R20, R16 ;  /* 0x000000140410723c */ /* 0x008fde0000041810 */
[----:B------:R-:W-:-:S08]  /*50ba0*/  NOP ;  /* 0x0000000000007918 */ /* 0x000fd00000000000 */
[----:B------:R0:W-:Y:S04]  /*50bb0*/  STL.64 [R1+0x250], R16 ;  /* 0x0002501001007387 */ /* 0x0001e80000100a00 */
[----:B------:R-:W-:Y:S04]  /*50bc0*/  STL.64 [R1+0x258], R18 ;  /* 0x0002581201007387 */ /* 0x000fe80000100a00 */
[----:B0-----:R-:W2:Y:S01]  /*50bd0*/  LDL.LU.64 R16, [R1+0x2f00] ;  /* 0x002f000001107983 */ /* 0x001ea20000300a00 */
[----:B------:R-:W-:Y:S01]  /*50be0*/  MOV R15, R20 ;  /* 0x00000014000f7202 */ /* 0x000fe20000000f00 */
[----:B------:R-:W-:-:S02]  /*50bf0*/  IMAD.MOV.U32 R14, RZ, RZ, R21 ;  /* 0x000000ffff0e7224 */ /* 0x000fc400078e0015 */
[----:B------:R-:W3:Y:S04]  /*50c00*/  LDL.LU R20, [R1+0x3d0] ;  /* 0x0003d00001147983 */ /* 0x000ee80000300800 */
[----:B------:R-:W3:Y:S04]  /*50c10*/  LDL.LU R21, [R1+0x3d4] ;  /* 0x0003d40001157983 */ /* 0x000ee80000300800 */
[----:B------:R-:W3:Y:S04]  /*50c20*/  LDL.LU R22, [R1+0x3d8] ;  /* 0x0003d80001167983 */ /* 0x000ee80000300800 */
[----:B------:R-:W3:Y:S04]  /*50c30*/  LDL.LU R23, [R1+0x3dc] ;  /* 0x0003dc0001177983 */ /* 0x000ee80000300800 */
        /* <DEDUP_REMOVED lines=31> */
[----:B------:R0:W-:Y:S04]  /*50e30*/  STL.64 [R1+0x210], R24 ;  /* 0x0002101801007387 */ /* 0x0001e80000100a00 */
[----:B------:R-:W-:Y:S04]  /*50e40*/  STL.64 [R1+0x218], R26 ;  /* 0x0002181a01007387 */ /* 0x000fe80000100a00 */
[----:B0-----:R-:W2:Y:S04]  /*50e50*/  LDL.LU.64 R24, [R1+0x2eb0] ;  /* 0x002eb00001187983 */ /* 0x001ea80000300a00 */
[----:B------:R-:W2:Y:S04]  /*50e60*/  LDL.LU.64 R18, [R1+0x2ea8] ;  /* 0x002ea80001127983 */ /* 0x000ea80000300a00 */
[----:B------:R-:W2:Y:S02]  /*50e70*/  LDL.LU.64 R16, [R1+0x2ea0] ;  /* 0x002ea00001107983 */ /* 0x000ea40000300a00 */
[----:B--2---:R-:W-:-:S15]  /*50e80*/  HMMA.16816.F32.BF16 R16, R4, R24, R16 ;  /* 0x000000180410723c */ /* 0x004fde0000041810 */
[----:B------:R-:W-:-:S08]  /*50e90*/  NOP ;  /* 0x0000000000007918 */ /* 0x000fd00000000000 */
[----:B------:R-:W-:Y:S04]  /*50ea0*/  STL.64 [R1+0x200], R16 ;  /* 0x0002001001007387 */ /* 0x000fe80000100a00 */
[----:B------:R0:W-:Y:S04]  /*50eb0*/  STL.64 [R1+0x208], R18 ;  /* 0x0002081201007387 */ /* 0x0001e80000100a00 */
[----:B0-----:R-:W2:Y:S01]  /*50ec0*/  LDL.LU R19, [R1+0x2e98] ;  /* 0x002e980001137983 */ /* 0x001ea20000300800 */
[----:B------:R-:W-:Y:S01]  /*50ed0*/  IMAD.MOV.U32 R15, RZ, RZ, R24 ;  /* 0x000000ffff0f7224 */ /* 0x000fe200078e0018 */
[----:B------:R-:W-:-:S02]  /*50ee0*/  MOV R14, R25 ;  /* 0x00000019000e7202 */ /* 0x000fc40000000f00 */
[----:B------:R-:W3:Y:S04]  /*50ef0*/  LDL.LU.64 R26, [R1+0x2e90] ;  /* 0x002e9000011a7983 */ /* 0x000ee80000300a00 */
[----:B------:R-:W3:Y:S01]  /*50f00*/  LDL.LU.64 R24, [R1+0x2e88] ;  /* 0x002e880001187983 */ /* 0x000ee20000300a00 */
[C---:B----4-:R-:W-:Y:S03]  /*50f10*/  HMMA.16816.F32.BF16 R8, R4.reuse, R12, R8 ;  /* 0x0000000c0408723c */ /* 0x050fe60000041808 */
[----:B--2---:R-:W0:Y:S03]  /*50f20*/  LDSM.16.M88.4 R16, [R19+UR6+0x29080] ;  /* 0x029080061310783b */ /* 0x004e260008000200 */
[----:B---3--:R-:W-:Y:S01]  /*50f30*/  HMMA.16816.F32.BF16 R20, R4, R24, R20 ;  /* 0x000000180414723c */ /* 0x008fe20000041814 */
[----:B0-----:R-:W-:Y:S04]  /*50f40*/  STL.64 [R1+0x2bb0], R18 ;  /* 0x002bb01201007387 */ /* 0x001fe80000100a00 */
[----:B------:R0:W-:Y:S04]  /*50f50*/  STL.64 [R1+0x2ba8], R16 ;  /* 0x002ba81001007387 */ /* 0x0001e80000100a00 */
[----:B0-----:R-:W2:Y:S04]  /*50f60*/  LDL.LU R16, [R1+0x2f0] ;  /* 0x0002f00001107983 */ /* 0x001ea80000300800 */
[----:B------:R-:W2:Y:S04]  /*50f70*/  LDL.LU R17, [R1+0x2f4] ;  /* 0x0002f40001117983 */ /* 0x000ea80000300800 */
[----:B------:R-:W2:Y:S04]  /*50f80*/  LDL.LU R18, [R1+0x2f8] ;  /* 0x0002f80001127983 */ /* 0x000ea80000300800 */
[----:B------:R-:W2:Y:S04]  /*50f90*/  LDL.LU R19, [R1+0x2fc] ;  /* 0x0002fc0001137983 */ /* 0x000ea80000300800 */
[----:B------:R-:W-:Y:S04]  /*50fa0*/  STL.64 [R1+0x1f0], R8 ;  /* 0x0001f00801007387 */ /* 0x000fe80000100a00 */
[----:B------:R0:W-:Y:S04]  /*50fb0*/  STL.64 [R1+0x1f8], R10 ;  /* 0x0001f80a01007387 */ /* 0x0001e80000100a00 */
[----:B0-----:R-:W3:Y:S04]  /*50fc0*/  LDL.LU.64 R10, [R1+0x2e80] ;  /* 0x002e8000010a7983 */ /* 0x001ee80000300a00 */
[----:B------:R-:W3:Y:S04]  /*50fd0*/  LDL.LU.64 R8, [R1+0x2e78] ;  /* 0x002e780001087983 */ /* 0x000ee80000300a00 */
[----:B------:R0:W-:Y:S04]  /*50fe0*/  STL.64 [R1+0x2d98], R12 ;  /* 0x002d980c01007387 */ /* 0x0001e80000100a00 */
[----:B------:R-:W-:Y:S01]  /*50ff0*/  STL.64 [R1+0x2e28], R14 ;  /* 0x002e280e01007387 */ /* 0x000fe20000100a00 */
[----:B0-----:R-:W-:-:S02]  /*51000*/  MOV R12, R27 ;  /* 0x0000001b000c7202 */ /* 0x001fc40000000f00 */
[----:B------:R-:W-:-:S05]  /*51010*/  MOV R13, R26 ;  /* 0x0000001a000d7202 */ /* 0x000fca0000000f00 */
[----:B------:R0:W-:Y:S04]  /*51020*/  STL.64 [R1+0x2e68], R12 ;  /* 0x002e680c01007387 */ /* 0x0001e80000100a00 */
[----:B0-----:R-:W3:Y:S04]  /*51030*/  LDL.LU R12, [R1+0x2e0] ;  /* 0x0002e000010c7983 */ /* 0x001ee80000300800 */
[----:B------:R-:W3:Y:S04]  /*51040*/  LDL.LU R13, [R1+0x2e4] ;  /* 0x0002e400010d7983 */ /* 0x000ee80000300800 */
[----:B------:R-:W3:Y:S04]  /*51050*/  LDL.LU R14, [R1+0x2e8] ;  /* 0x0002e800010e7983 */ /* 0x000ee80000300800 */
[----:B------:R-:W3:Y:S04]  /*51060*/  LDL.LU R15, [R1+0x2ec] ;  /* 0x0002ec00010f7983 */ /* 0x000ee80000300800 */
[----:B------:R0:W-:Y:S04]  /*51070*/  STL.64 [R1+0x1e0], R20 ;  /* 0x0001e01401007387 */ /* 0x0001e80000100a00 */
[----:B------:R-:W-:Y:S04]  /*51080*/  STL.64 [R1+0x1e8], R22 ;  /* 0x0001e81601007387 */ /* 0x000fe80000100a00 */
[----:B0-----:R-:W2:Y:S02]  /*51090*/  LDL.LU.64 R20, [R1+0x2e70] ;  /* 0x002e700001147983 */ /* 0x001ea40000300a00 */
[----:B--2---:R-:W-:Y:S02]  /*510a0*/  HMMA.16816.F32.BF16 R16, R4, R20, R16 ;  /* 0x000000140410723c */ /* 0x004fe40000041810 */
[----:B------:R-:W2:Y:S04]  /*510b0*/  LDL.LU R4, [R1+0x1a0] ;  /* 0x0001a00001047983 */ /* 0x000ea80000300800 */
[----:B------:R-:W2:-:S15]  /*510c0*/  LDL.LU R5, [R1+0x1a4] ;  /* 0x0001a40001057983 */ /* 0x000e9e0000300800 */
[----:B------:R-:W-:-:S02]  /*510d0*/  NOP ;  /* 0x0000000000007918 */ /* 0x000fc40000000000 */
[----:B------:R-:W-:Y:S04]  /*510e0*/  STL.64 [R1+0x2bc0], R18 ;  /* 0x002bc01201007387 */ /* 0x000fe80000100a00 */
[----:B------:R0:W-:Y:S02]  /*510f0*/  STL.64 [R1+0x2bb8], R16 ;  /* 0x002bb81001007387 */ /* 0x0001e40000100a00 */
[----:B0-----:R-:W-:Y:S02]  /*51100*/  MOV R16, R2 ;  /* 0x0000000200107202 */ /* 0x001fe40000000f00 */
[----:B------:R-:W-:-:S07]  /*51110*/  MOV R17, R0 ;  /* 0x0000000000117202 */ /* 0x000fce0000000f00 */
[----:B---3--:R-:W-:Y:S01]  /*51120*/  HMMA.16816.F32.BF16 R16, R8, R16, R12 ;  /* 0x000000100810723c */ /* 0x008fe2000004180c */
[----:B------:R-:W2:Y:S01]  /*51130*/  LDL.LU.64 R12, [R1+0x2e68] ;  /* 0x002e6800010c7983 */ /* 0x000ea20000300a00 */
[----:B------:R-:W-:Y:S01]  /*51140*/  MOV R6, R29 ;  /* 0x0000001d00067202 */ /* 0x000fe20000000f00 */
[----:B------:R-:W-:-:S15]  /*51150*/  IMAD.MOV.U32 R7, RZ, RZ, R28 ;  /* 0x000000ffff077224 */ /* 0x000fde00078e001c */
[----:B------:R-:W-:-:S06]  /*51160*/  NOP ;  /* 0x0000000000007918 */ /* 0x000fcc0000000000 */
[----:B------:R-:W-:Y:S01]  /*51170*/  MOV R0, R19 ;  /* 0x0000001300007202 */ /* 0x000fe20000000f00 */
[----:B------:R-:W-:Y:S01]  /*51180*/  IMAD.MOV.U32 R2, RZ, RZ, R18 ;  /* 0x000000ffff027224 */ /* 0x000fe200078e0012 */
[----:B------:R-:W-:Y:S02]  /*51190*/  MOV R29, R17 ;  /* 0x00000011001d7202 */ /* 0x000fe40000000f00 */
[----:B------:R-:W-:Y:S01]  /*511a0*/  MOV R28, R16 ;  /* 0x00000010001c7202 */ /* 0x000fe20000000f00 */
[----:B------:R-:W-:Y:S04]  /*511b0*/  STL [R1+0x2bf4], R0 ;  /* 0x002bf40001007387 */ /* 0x000fe80000100800 */
[----:B------:R-:W-:Y:S04]  /*511c0*/  STL [R1+0x2bf0], R2 ;  /* 0x002bf00201007387 */ /* 0x000fe80000100800 */
[----:B------:R-:W-:Y:S04]  /*511d0*/  STL [R1+0x2bec], R29 ;  /* 0x002bec1d01007387 */ /* 0x000fe80000100800 */
[----:B------:R-:W-:Y:S01]  /*511e0*/  STL [R1+0x2be8], R28 ;  /* 0x002be81c01007387 */ /* 0x000fe20000100800 */
[----:B--2---:R-:W-:-:S15]  /*511f0*/  HMMA.16816.F32.BF16 R4, R8, R12, R4 ;  /* 0x0000000c0804723c */ /* 0x004fde0000041804 */
[----:B------:R-:W-:-:S09]  /*51200*/  NOP ;  /* 0x0000000000007918 */ /* 0x000fd20000000000 */
[----:B------:R-:W-:Y:S02]  /*51210*/  MOV R22, R4 ;  /* 0x0000000400167202 */ /* 0x000fe40000000f00 */
[----:B------:R-:W-:Y:S01]  /*51220*/  MOV R23, R5 ;  /* 0x0000000500177202 */ /* 0x000fe20000000f00 */
[----:B------:R-:W2:Y:S04]  /*51230*/  LDL.LU R4, [R1+0x70] ;  /* 0x0000700001047983 */ /* 0x000ea80000300800 */
[----:B------:R-:W2:Y:S04]  /*51240*/  LDL.LU R5, [R1+0x74] ;  /* 0x0000740001057983 */ /* 0x000ea80000300800 */
[----:B--2---:R-:W-:Y:S04]  /*51250*/  STL.64 [R1+0x2e30], R4 ;  /* 0x002e300401007387 */ /* 0x004fe80000100a00 */
[----:B------:R-:W2:Y:S04]  /*51260*/  LDL.LU R16, [R1+0x150] ;  /* 0x0001500001107983 */ /* 0x000ea80000300800 */
[----:B------:R-:W2:Y:S04]  /*51270*/  LDL.LU R17, [R1+0x154] ;  /* 0x0001540001117983 */ /* 0x000ea80000300800 */
[----:B------:R-:W3:Y:S04]  /*51280*/  LDL.LU R18, [R1+0x158] ;  /* 0x0001580001127983 */ /* 0x000ee80000300800 */
[----:B------:R-:W3:Y:S04]  /*51290*/  LDL.LU R19, [R1+0x15c] ;  /* 0x00015c0001137983 */ /* 0x000ee80000300800 */
[----:B---3--:R-:W-:Y:S04]  /*512a0*/  STL.64 [R1+0x2e40], R18 ;  /* 0x002e401201007387 */ /* 0x008fe80000100a00 */
[----:B--2---:R0:W-:Y:S04]  /*512b0*/  STL.64 [R1+0x2e38], R16 ;  /* 0x002e381001007387 */ /* 0x0041e80000100a00 */
[----:B0-----:R-:W2:Y:S04]  /*512c0*/  LDL.LU R16, [R1+0xa0] ;  /* 0x0000a00001107983 */ /* 0x001ea80000300800 */
[----:B------:R-:W2:Y:S04]  /*512d0*/  LDL.LU R17, [R1+0xa4] ;  /* 0x0000a40001117983 */ /* 0x000ea80000300800 */
[----:B--2---:R0:W-:Y:S04]  /*512e0*/  STL.64 [R1+0x2e50], R16 ;  /* 0x002e501001007387 */ /* 0x0041e80000100a00 */
[----:B0-----:R-:W2:Y:S04]  /*512f0*/  LDL.LU R16, [R1+0xb0] ;  /* 0x0000b00001107983 */ /* 0x001ea80000300800 */
[----:B------:R-:W2:Y:S04]  /*51300*/  LDL.LU R17, [R1+0xb4] ;  /* 0x0000b40001117983 */ /* 0x000ea80000300800 */
[----:B------:R-:W3:Y:S04]  /*51310*/  LDL.LU R12, [R1+0x90] ;  /* 0x00009000010c7983 */ /* 0x000ee80000300800 */
[----:B------:R-:W3:Y:S04]  /*51320*/  LDL.LU R13, [R1+0x94] ;  /* 0x00009400010d7983 */ /* 0x000ee80000300800 */
[----:B---3--:R0:W-:Y:S04]  /*51330*/  STL.64 [R1+0x2e48], R12 ;  /* 0x002e480c01007387 */ /* 0x0081e80000100a00 */
[----:B0-----:R-:W3:Y:S04]  /*51340*/  LDL.LU R12, [R1+0x180] ;  /* 0x00018000010c7983 */ /* 0x001ee80000300800 */
[----:B------:R-:W3:Y:S04]  /*51350*/  LDL.LU R13, [R1+0x184] ;  /* 0x00018400010d7983 */ /* 0x000ee80000300800 */
[----:B------:R-:W4:Y:S04]  /*51360*/  LDL.LU R14, [R1+0x188] ;  /* 0x00018800010e7983 */ /* 0x000f280000300800 */
[----:B------:R-:W4:Y:S04]  /*51370*/  LDL.LU R15, [R1+0x18c] ;  /* 0x00018c00010f7983 */ /* 0x000f280000300800 */
[----:B----4-:R-:W-:Y:S04]  /*51380*/  STL.64 [R1+0x2e60], R14 ;  /* 0x002e600e01007387 */ /* 0x010fe80000100a00 */
[----:B---3--:R0:W-:Y:S04]  /*51390*/  STL.64 [R1+0x2e58], R12 ;  /* 0x002e580c01007387 */ /* 0x0081e80000100a00 */
[----:B0-----:R-:W2:Y:S04]  /*513a0*/  LDL.LU R12, [R1+0x190] ;  /* 0x00019000010c7983 */ /* 0x001ea80000300800 */
[----:B------:R-:W2:Y:S04]  /*513b0*/  LDL.LU R13, [R1+0x194] ;  /* 0x00019400010d7983 */ /* 0x000ea80000300800 */
[----:B------:R-:W2:Y:S04]  /*513c0*/  LDL.LU R14, [R1+0x198] ;  /* 0x00019800010e7983 */ /* 0x000ea80000300800 */
[----:B------:R-:W2:Y:S01]  /*513d0*/  LDL.LU R15, [R1+0x19c] ;  /* 0x00019c00010f7983 */ /* 0x000ea20000300800 */
[----:B------:R-:W-:Y:S01]  /*513e0*/  IMAD.MOV.U32 R27, RZ, RZ, R7 ;  /* 0x000000ffff1b7224 */ /* 0x000fe200078e0007 */
[----:B------:R-:W-:-:S02]  /*513f0*/  MOV R26, R6 ;  /* 0x00000006001a7202 */ /* 0x000fc40000000f00 */
[----:B------:R-:W3:Y:S04]  /*51400*/  LDL.LU R4, [R1+0x170] ;  /* 0x0001700001047983 */ /* 0x000ee80000300800 */
[----:B------:R-:W3:Y:S04]  /*51410*/  LDL.LU R5, [R1+0x174] ;  /* 0x0001740001057983 */ /* 0x000ee80000300800 */
[----:B------:R-:W3:Y:S04]  /*51420*/  LDL.LU R6, [R1+0x178] ;  /* 0x0001780001067983 */ /* 0x000ee80000300800 */
[----:B------:R-:W3:Y:S04]  /*51430*/  LDL.LU R7, [R1+0x17c] ;  /* 0x00017c0001077983 */ /* 0x000ee80000300800 */
[----:B------:R-:W-:Y:S04]  /*51440*/  STL [R1+0x2c04], R27 ;  /* 0x002c041b01007387 */ /* 0x000fe80000100800 */
[----:B------:R-:W-:Y:S04]  /*51450*/  STL [R1+0x2c00], R26 ;  /* 0x002c001a01007387 */ /* 0x000fe80000100800 */
[----:B------:R-:W-:Y:S04]  /*51460*/  STL [R1+0x2bfc], R23 ;  /* 0x002bfc1701007387 */ /* 0x000fe80000100800 */
[----:B------:R0:W-:Y:S01]  /*51470*/  STL [R1+0x2bf8], R22 ;  /* 0x002bf81601007387 */ /* 0x0001e20000100800 */
[----:B--2---:R-:W-:Y:S03]  /*51480*/  HMMA.16816.F32.BF16 R16, R8, R16, R12 ;  /* 0x000000100810723c */ /* 0x004fe6000004180c */
[----:B------:R-:W2:Y:S04]  /*51490*/  LDL.LU.64 R14, [R1+0x2e60] ;  /* 0x002e6000010e7983 */ /* 0x000ea80000300a00 */
[----:B------:R-:W2:-:S15]  /*514a0*/  LDL.LU.64 R12, [R1+0x2e58] ;  /* 0x002e5800010c7983 */ /* 0x000e9e0000300a00 */
[----:B------:R-:W-:-:S02]  /*514b0*/  NOP ;  /* 0x0000000000007918 */ /* 0x000fc40000000000 */
[----:B------:R-:W-:Y:S02]  /*514c0*/  MOV R0, R16 ;  /* 0x0000001000007202 */ /* 0x000fe40000000f00 */
[----:B------:R-:W-:Y:S02]  /*514d0*/  MOV R2, R17 ;  /* 0x0000001100027202 */ /* 0x000fe40000000f00 */
[----:B------:R-:W2:Y:S01]  /*514e0*/  LDL.LU.64 R16, [R1+0x2e50] ;  /* 0x002e500001107983 */ /* 0x000ea20000300a00 */
[----:B------:R-:W-:Y:S02]  /*514f0*/  MOV R28, R19 ;  /* 0x00000013001c7202 */ /* 0x000fe40000000f00 */
[----:B------:R-:W-:-:S03]  /*51500*/  MOV R29, R18 ;  /* 0x00000012001d7202 */ /* 0x000fc60000000f00 */
[----:B------:R-:W-:Y:S04]  /*51510*/  STL [R1+0x2c14], R28 ;  /* 0x002c141c01007387 */ /* 0x000fe80000100800 */
[----:B------:R-:W-:Y:S04]  /*51520*/  STL [R1+0x2c10], R29 ;  /* 0x002c101d01007387 */ /* 0x000fe80000100800 */
[----:B------:R-:W-:Y:S04]  /*51530*/  STL [R1+0x2c0c], R2 ;  /* 0x002c0c0201007387 */ /* 0x000fe80000100800 */
[----:B------:R-:W-:Y:S01]  /*51540*/  STL [R1+0x2c08], R0 ;  /* 0x002c080001007387 */ /* 0x000fe20000100800 */
[----:B--2---:R-:W-:Y:S03]  /*51550*/  HMMA.16816.F32.BF16 R16, R8, R16, R12 ;  /* 0x000000100810723c */ /* 0x004fe6000004180c */
[----:B------:R-:W3:-:S15]  /*51560*/  LDL.LU.64 R12, [R1+0x2e48] ;  /* 0x002e4800010c7983 */ /* 0x000ede0000300a00 */
[----:B------:R-:W-:-:S06]  /*51570*/  NOP ;  /* 0x0000000000007918 */ /* 0x000fcc0000000000 */
[----:B0-----:R-:W-:Y:S02]  /*51580*/  MOV R22, R19 ;  /* 0x0000001300167202 */ /* 0x001fe40000000f00 */
[----:B------:R-:W-:Y:S01]  /*51590*/  MOV R23, R18 ;  /* 0x0000001200177202 */ /* 0x000fe20000000f00 */
[----:B------:R-:W-:Y:S01]  /*515a0*/  IMAD.MOV.U32 R27, RZ, RZ, R16 ;  /* 0x000000ffff1b7224 */ /* 0x000fe200078e0010 */
[----:B------:R-:W-:Y:S01]  /*515b0*/  MOV R26, R17 ;  /* 0x00000011001a7202 */ /* 0x000fe20000000f00 */
[----:B------:R-:W2:Y:S04]  /*515c0*/  LDL.LU.64 R18, [R1+0x2e40] ;  /* 0x002e400001127983 */ /* 0x000ea80000300a00 */
[----:B------:R-:W2:Y:S04]  /*515d0*/  LDL.LU.64 R16, [R1+0x2e38] ;  /* 0x002e380001107983 */ /* 0x000ea80000300a00 */
[----:B------:R-:W-:Y:S04]  /*515e0*/  STL [R1+0x2c24], R22 ;  /* 0x002c241601007387 */ /* 0x000fe80000100800 */
[----:B------:R-:W-:Y:S04]  /*515f0*/  STL [R1+0x2c20], R23 ;  /* 0x002c201701007387 */ /* 0x000fe80000100800 */
[----:B------:R0:W-:Y:S04]  /*51600*/  STL.64 [R1+0x2e08], R20 ;  /* 0x002e081401007387 */ /* 0x0001e80000100a00 */
[----:B0-----:R-:W4:Y:S04]  /*51610*/  LDL.LU R20, [R1+0x80] ;  /* 0x0000800001147983 */ /* 0x001f280000300800 */
[----:B------:R-:W4:Y:S04]  /*51620*/  LDL.LU R21, [R1+0x84] ;  /* 0x0000840001157983 */ /* 0x000f280000300800 */
[----:B------:R-:W-:Y:S04]  /*51630*/  STL [R1+0x2c1c], R26 ;  /* 0x002c1c1a01007387 */ /* 0x000fe80000100800 */
[----:B------:R-:W-:Y:S04]  /*51640*/  STL [R1+0x2c18], R27 ;  /* 0x002c181b01007387 */ /* 0x000fe80000100800 */
[----:B------:R0:W-:Y:S04]  /*51650*/  STL.64 [R1+0x2d90], R24 ;  /* 0x002d901801007387 */ /* 0x0001e80000100a00 */
[----:B0-----:R-:W4:Y:S04]  /*51660*/  LDL.LU R24, [R1+0x160] ;  /* 0x0001600001187983 */ /* 0x001f280000300800 */
[----:B------:R-:W4:Y:S04]  /*51670*/  LDL.LU R25, [R1+0x164] ;  /* 0x0001640001197983 */ /* 0x000f280000300800 */
[----:B------:R-:W4:Y:S04]  /*51680*/  LDL.LU R26, [R1+0x168] ;  /* 0x00016800011a7983 */ /* 0x000f280000300800 */
[----:B------:R-:W4:Y:S01]  /*51690*/  LDL.LU R27, [R1+0x16c] ;  /* 0x00016c00011b7983 */ /* 0x000f220000300800 */
[----:B---3--:R-:W-:Y:S03]  /*516a0*/  HMMA.16816.F32.BF16 R12, R8, R12, R4 ;  /* 0x0000000c080c723c */ /* 0x008fe60000041804 */
[----:B------:R-:W2:-:S15]  /*516b0*/  LDL.LU.64 R4, [R1+0x2e30] ;  /* 0x002e300001047983 */ /* 0x000e9e0000300a00 */
[----:B------:R-:W-:-:S06]  /*516c0*/  NOP ;  /* 0x0000000000007918 */ /* 0x000fcc0000000000 */
[----:B------:R-:W-:Y:S02]  /*516d0*/  MOV R0, R15 ;  /* 0x0000000f00007202 */ /* 0x000fe40000000f00 */
[----:B------:R-:W-:Y:S01]  /*516e0*/  MOV R2, R14 ;  /* 0x0000000e00027202 */ /* 0x000fe20000000f00 */
[----:B------:R-:W-:Y:S01]  /*516f0*/  IMAD.MOV.U32 R29, RZ, RZ, R13 ;  /* 0x000000ffff1d7224 */ /* 0x000fe200078e000d */
[----:B------:R-:W-:Y:S01]  /*51700*/  MOV R28, R12 ;  /* 0x0000000c001c7202 */ /* 0x000fe20000000f00 */
[----:B------:R-:W3:Y:S04]  /*51710*/  LDL.LU.64 R14, [R1+0x2e28] ;  /* 0x002e2800010e7983 */ /* 0x000ee80000300a00 */
[----:B------:R-:W-:Y:S04]  /*51720*/  STL [R1+0x2c34], R0 ;  /* 0x002c340001007387 */ /* 0x000fe80000100800 */
[----:B------:R-:W-:Y:S04]  /*51730*/  STL [R1+0x2c30], R2 ;  /* 0x002c300201007387 */ /* 0x000fe80000100800 */
[----:B------:R-:W-:Y:S04]  /*51740*/  STL [R1+0x2c2c], R29 ;  /* 0x002c2c1d01007387 */ /* 0x000fe80000100800 */
[----:B------:R-:W-:Y:S01]  /*51750*/  STL [R1+0x2c28], R28 ;  /* 0x002c281c01007387 */ /* 0x000fe20000100800 */
[----:B----4-:R-:W-:-:S15]  /*51760*/  HMMA.16816.F32.BF16 R20, R8, R20, R24 ;  /* 0x000000140814723c */ /* 0x010fde0000041818 */
[----:B------:R-:W-:-:S08]  /*51770*/  NOP ;  /* 0x0000000000007918 */ /* 0x000fd00000000000 */
[----:B------:R-:W-:Y:S04]  /*51780*/  STL.64 [R1+0x160], R20 ;  /* 0x0001601401007387 */ /* 0x000fe80000100a00 */
[----:B------:R-:W-:Y:S01]  /*51790*/  STL.64 [R1+0x168], R22 ;  /* 0x0001681601007387 */ /* 0x000fe20000100a00 */
[----:B--2---:R-:W-:-:S15]  /*517a0*/  HMMA.16816.F32.BF16 R4, R8, R4, R16 ;  /* 0x000000040804723c */ /* 0x004fde0000041810 */
[----:B------:R-:W-:-:S09]  /*517b0*/  NOP ;  /* 0x0000000000007918 */ /* 0x000fd20000000000 */
[----:B------:R-:W-:Y:S02]  /*517c0*/  MOV R19, R4 ;  /* 0x0000000400137202 */ /* 0x000fe40000000f00 */
[----:B------:R-:W-:Y:S01]  /*517d0*/  MOV R18, R5 ;  /* 0x0000000500127202 */ /* 0x000fe20000000f00 */
[----:B------:R-:W2:Y:S01]  /*517e0*/  LDL.LU R4, [R1+0x2d0] ;  /* 0x0002d00001047983 */ /* 0x000ea20000300800 */
[----:B------:R-:W-:-:S03]  /*517f0*/  IMAD.MOV.U32 R17, RZ, RZ, R6 ;  /* 0x000000ffff117224 */ /* 0x000fc600078e0006 */
[----:B------:R-:W2:Y:S01]  /*51800*/  LDL.LU R5, [R1+0x2d4] ;  /* 0x0002d40001057983 */ /* 0x000ea20000300800 */
[----:B------:R-:W-:-:S03]  /*51810*/  MOV R16, R7 ;  /* 0x0000000700107202 */ /* 0x000fc60000000f00 */
[----:B------:R-:W4:Y:S04]  /*51820*/  LDL.LU R6, [R1+0x2d8] ;  /* 0x0002d80001067983 */ /* 0x000f280000300800 */
[----:B------:R-:W4:Y:S01]  /*51830*/  LDL.LU R7, [R1+0x2dc] ;  /* 0x0002dc0001077983 */ /* 0x000f220000300800 */
[----:B---3--:R-:W-:Y:S02]  /*51840*/  MOV R12, R15 ;  /* 0x0000000f000c7202 */ /* 0x008fe40000000f00 */
[----:B------:R-:W-:Y:S01]  /*51850*/  MOV R13, R14 ;  /* 0x0000000e000d7202 */ /* 0x000fe20000000f00 */
[----:B----4-:R-:W-:Y:S04]  /*51860*/  STL.64 [R1+0x2da8], R6 ;  /* 0x002da80601007387 */ /* 0x010fe80000100a00 */
        /* <DEDUP_REMOVED lines=10> */
[----:B----4-:R0:W-:Y:S04]  /*51910*/  STL.64 [R1+0x2db8], R4 ;  /* 0x002db80401007387 */ /* 0x0101e80000100a00 */
[----:B------:R-:W2:Y:S04]  /*51920*/  LDL.LU R12, [R1+0x20] ;  /* 0x00002000010c7983 */ /* 0x000ea80000300800 */
[----:B------:R-:W4:Y:S04]  /*51930*/  LDL.LU R3, [R1+0x2e1c] ;  /* 0x002e1c0001037983 */ /* 0x000f280000300800 */
[----:B--2---:R3:W-:Y:S04]  /*51940*/  STL.64 [R1+0x2dc8], R12 ;  /* 0x002dc80c01007387 */ /* 0x0047e80000100a00 */
[----:B0-----:R-:W2:Y:S04]  /*51950*/  LDL.LU R4, [R1+0x100] ;  /* 0x0001000001047983 */ /* 0x001ea80000300800 */
[----:B------:R-:W2:Y:S04]  /*51960*/  LDL.LU R5, [R1+0x104] ;  /* 0x0001040001057983 */ /* 0x000ea80000300800 */
[----:B------:R-:W4:Y:S04]  /*51970*/  LDL.LU R6, [R1+0x108] ;  /* 0x0001080001067983 */ /* 0x000f280000300800 */
[----:B------:R-:W4:Y:S01]  /*51980*/  LDL.LU R7, [R1+0x10c] ;  /* 0x00010c0001077983 */ /* 0x000f220000300800 */
[----:B---3--:R-:W-:Y:S01]  /*51990*/  IMAD.MOV.U32 R12, RZ, RZ, R14 ;  /* 0x000000ffff0c7224 */ /* 0x008fe200078e000e */
[----:B------:R-:W-:-:S02]  /*519a0*/  MOV R13, R15 ;  /* 0x0000000f000d7202 */ /* 0x000fc40000000f00 */
[----:B----4-:R-:W-:Y:S04]  /*519b0*/  STL.64 [R1+0x2dd8], R6 ;  /* 0x002dd80601007387 */ /* 0x010fe80000100a00 */
[----:B--2---:R-:W-:Y:S04]  /*519c0*/  STL.64 [R1+0x2dd0], R4 ;  /* 0x002dd00401007387 */ /* 0x004fe80000100a00 */
[----:B------:R-:W2:Y:S04]  /*519d0*/  LDL.LU R14, [R1+0x2e18] ;  /* 0x002e1800010e7983 */ /* 0x000ea80000300800 */
[----:B------:R-:W3:Y:S04]  /*519e0*/  LDL.LU R15, [R1+0x2e14] ;  /* 0x002e1400010f7983 */ /* 0x000ee80000300800 */
[----:B------:R-:W4:Y:S04]  /*519f0*/  LDL.LU R20, [R1+0x140] ;  /* 0x0001400001147983 */ /* 0x000f280000300800 */
[----:B------:R-:W4:Y:S04]  /*51a00*/  LDL.LU R21, [R1+0x144] ;  /* 0x0001440001157983 */ /* 0x000f280000300800 */
[----:B------:R-:W4:Y:S04]  /*51a10*/  LDL.LU R22, [R1+0x148] ;  /* 0x0001480001167983 */ /* 0x000f280000300800 */
[----:B------:R-:W4:Y:S04]  /*51a20*/  LDL.LU R23, [R1+0x14c] ;  /* 0x00014c0001177983 */ /* 0x000f280000300800 */
[----:B------:R0:W-:Y:S04]  /*51a30*/  STL.64 [R1+0x2de0], R12 ;  /* 0x002de00c01007387 */ /* 0x0001e80000100a00 */
[----:B0-----:R-:W2:Y:S04]  /*51a40*/  LDL.LU R12, [R1+0x40] ;  /* 0x00004000010c7983 */ /* 0x001ea80000300800 */
[----:B------:R-:W2:Y:S04]  /*51a50*/  LDL.LU R13, [R1+0x44] ;  /* 0x00004400010d7983 */ /* 0x000ea80000300800 */
[----:B--2---:R0:W-:Y:S04]  /*51a60*/  STL.64 [R1+0x2df8], R12 ;  /* 0x002df80c01007387 */ /* 0x0041e80000100a00 */
[----:B0-----:R-:W2:Y:S01]  /*51a70*/  LDL.LU R12, [R1+0x50] ;  /* 0x00005000010c7983 */ /* 0x001ea20000300800 */
[----:B------:R-:W-:-:S03]  /*51a80*/  MOV R13, R3 ;  /* 0x00000003000d7202 */ /* 0x000fc60000000f00 */
[----:B------:R-:W4:Y:S04]  /*51a90*/  LDL.LU R3, [R1+0x2e10] ;  /* 0x002e100001037983 */ /* 0x000f280000300800 */
[----:B--2---:R3:W-:Y:S04]  /*51aa0*/  STL.64 [R1+0x2e00], R12 ;  /* 0x002e000c01007387 */ /* 0x0047e80000100a00 */
[----:B------:R-:W2:Y:S04]  /*51ab0*/  LDL.LU R4, [R1+0x110] ;  /* 0x0001100001047983 */ /* 0x000ea80000300800 */
[----:B------:R-:W2:Y:S04]  /*51ac0*/  LDL.LU R5, [R1+0x114] ;  /* 0x0001140001057983 */ /* 0x000ea80000300800 */
[----:B------:R-:W2:Y:S04]  /*51ad0*/  LDL.LU R6, [R1+0x118] ;  /* 0x0001180001067983 */ /* 0x000ea80000300800 */
[----:B------:R-:W2:Y:S01]  /*51ae0*/  LDL.LU R7, [R1+0x11c] ;  /* 0x00011c0001077983 */ /* 0x000ea20000300800 */
[----:B---3--:R-:W-:-:S02]  /*51af0*/  MOV R12, R15 ;  /* 0x0000000f000c7202 */ /* 0x008fc40000000f00 */
[----:B------:R-:W-:-:S07]  /*51b00*/  MOV R13, R14 ;  /* 0x0000000e000d7202 */ /* 0x000fce0000000f00 */
[----:B----4-:R-:W-:-:S15]  /*51b10*/  HMMA.16816.F32.BF16 R12, R8, R12, R20 ;  /* 0x0000000c080c723c */ /* 0x010fde0000041814 */
[----:B------:R-:W-:-:S09]  /*51b20*/  NOP ;  /* 0x0000000000007918 */ /* 0x000fd20000000000 */
[----:B------:R-:W-:Y:S01]  /*51b30*/  IMAD.MOV.U32 R29, RZ, RZ, R12 ;  /* 0x000000ffff1d7224 */ /* 0x000fe200078e000c */
[----:B------:R-:W-:Y:S01]  /*51b40*/  MOV R28, R13 ;  /* 0x0000000d001c7202 */ /* 0x000fe20000000f00 */
[----:B--2---:R-:W-:Y:S04]  /*51b50*/  STL.64 [R1+0x2df0], R6 ;  /* 0x002df00601007387 */ /* 0x004fe80000100a00 */
[----:B------:R0:W-:Y:S04]  /*51b60*/  STL.64 [R1+0x2de8], R4 ;  /* 0x002de80401007387 */ /* 0x0001e80000100a00 */
        /* <DEDUP_REMOVED lines=8> */
[----:B------:R0:W-:Y:S04]  /*51bf0*/  STL [R1+0x2c44], R16 ;  /* 0x002c441001007387 */ /* 0x0001e80000100800 */
[----:B------:R1:W-:Y:S04]  /*51c00*/  STL [R1+0x2c40], R17 ;  /* 0x002c401101007387 */ /* 0x0003e80000100800 */
[----:B------:R4:W-:Y:S04]  /*51c10*/  STL [R1+0x2c3c], R18 ;  /* 0x002c3c1201007387 */ /* 0x0009e80000100800 */
[----:B------:R4:W-:Y:S04]  /*51c20*/  STL [R1+0x2c38], R19 ;  /* 0x002c381301007387 */ /* 0x0009e80000100800 */
[----:B0-----:R-:W2:Y:S04]  /*51c30*/  LDL.LU R16, [R1+0x130] ;  /* 0x0001300001107983 */ /* 0x001ea80000300800 */
[----:B-1----:R-:W2:Y:S04]  /*51c40*/  LDL.LU R17, [R1+0x134] ;  /* 0x0001340001117983 */ /* 0x002ea80000300800 */
[----:B----4-:R-:W2:Y:S04]  /*51c50*/  LDL.LU R18, [R1+0x138] ;  /* 0x0001380001127983 */ /* 0x010ea80000300800 */
[----:B------:R-:W2:Y:S04]  /*51c60*/  LDL.LU R19, [R1+0x13c] ;  /* 0x00013c0001137983 */ /* 0x000ea80000300800 */
[----:B------:R-:W4:Y:S04]  /*51c70*/  LDL.LU.64 R20, [R1+0x2e08] ;  /* 0x002e080001147983 */ /* 0x000f280000300a00 */
[----:B------:R-:W2:Y:S01]  /*51c80*/  LDL.LU.64 R12, [R1+0x2e00] ;  /* 0x002e0000010c7983 */ /* 0x000ea20000300a00 */
[----:B------:R-:W-:-:S02]  /*51c90*/  MOV R22, R14 ;  /* 0x0000000e00167202 */ /* 0x000fc40000000f00 */
[----:B------:R-:W-:-:S05]  /*51ca0*/  MOV R23, R15 ;  /* 0x0000000f00177202 */ /* 0x000fca0000000f00 */
[----:B------:R-:W-:Y:S04]  /*51cb0*/  STL [R1+0x2c54], R23 ;  /* 0x002c541701007387 */ /* 0x000fe80000100800 */
[----:B------:R-:W-:Y:S04]  /*51cc0*/  STL [R1+0x2c50], R22 ;  /* 0x002c501601007387 */ /* 0x000fe80000100800 */
[----:B------:R-:W-:Y:S04]  /*51cd0*/  STL [R1+0x2c4c], R28 ;  /* 0x002c4c1c01007387 */ /* 0x000fe80000100800 */
[----:B------:R-:W-:Y:S01]  /*51ce0*/  STL [R1+0x2c48], R29 ;  /* 0x002c481d01007387 */ /* 0x000fe20000100800 */
[----:B--2---:R-:W-:-:S15]  /*51cf0*/  HMMA.16816.F32.BF16 R12, R8, R12, R16 ;  /* 0x0000000c080c723c */ /* 0x004fde0000041810 */
[----:B------:R-:W-:-:S08]  /*51d00*/  NOP ;  /* 0x0000000000007918 */ /* 0x000fd00000000000 */
[----:B------:R0:W-:Y:S04]  /*51d10*/  STL.64 [R1+0x130], R12 ;  /* 0x0001300c01007387 */ /* 0x0001e80000100a00 */
[----:B0-----:R-:W2:Y:S01]  /*51d20*/  LDL.LU.64 R12, [R1+0x2df8] ;  /* 0x002df800010c7983 */ /* 0x001ea20000300a00 */
[----:B------:R-:W-:Y:S01]  /*51d30*/  MOV R16, R14 ;  /* 0x0000000e00107202 */ /* 0x000fe20000000f00 */
[----:B------:R-:W-:-:S05]  /*51d40*/  IMAD.MOV.U32 R17, RZ, RZ, R15 ;  /* 0x000000ffff117224 */ /* 0x000fca00078e000f */
[----:B------:R-:W-:Y:S04]  /*51d50*/  STL [R1+0x2c5c], R17 ;  /* 0x002c5c1101007387 */ /* 0x000fe80000100800 */
[----:B------:R0:W-:Y:S04]  /*51d60*/  STL [R1+0x2c58], R16 ;  /* 0x002c581001007387 */ /* 0x0001e80000100800 */
[----:B0-----:R-:W4:Y:S04]  /*51d70*/  LDL.LU R16, [R1+0x1d0] ;  /* 0x0001d00001107983 */ /* 0x001f280000300800 */
[----:B------:R-:W4:Y:S04]  /*51d80*/  LDL.LU R17, [R1+0x1d4] ;  /* 0x0001d40001117983 */ /* 0x000f280000300800 */
[----:B------:R-:W4:Y:S04]  /*51d90*/  LDL.LU R18, [R1+0x1d8] ;  /* 0x0001d80001127983 */ /* 0x000f280000300800 */
[----:B------:R-:W4:Y:S01]  /*51da0*/  LDL.LU R19, [R1+0x1dc] ;  /* 0x0001dc0001137983 */ /* 0x000f220000300800 */
[----:B--2---:R-:W-:Y:S03]  /*51db0*/  HMMA.16816.F32.BF16 R12, R8, R12, R4 ;  /* 0x0000000c080c723c */ /* 0x004fe60000041804 */
[----:B------:R-:W2:Y:S04]  /*51dc0*/  LDL.LU.64 R6, [R1+0x2df0] ;  /* 0x002df00001067983 */ /* 0x000ea80000300a00 */
[----:B------:R-:W2:-:S15]  /*51dd0*/  LDL.LU.64 R4, [R1+0x2de8] ;  /* 0x002de80001047983 */ /* 0x000e9e0000300a00 */
[----:B------:R-:W-:-:S01]  /*51de0*/  NOP ;  /* 0x0000000000007918 */ /* 0x000fc20000000000 */
[----:B------:R0:W-:Y:S04]  /*51df0*/  STL.64 [R1+0x120], R12 ;  /* 0x0001200c01007387 */ /* 0x0001e80000100a00 */
[----:B0-----:R-:W2:Y:S01]  /*51e00*/  LDL.LU.64 R12, [R1+0x2de0] ;  /* 0x002de000010c7983 */ /* 0x001ea20000300a00 */
[----:B------:R-:W-:Y:S02]  /*51e10*/  MOV R23, R14 ;  /* 0x0000000e00177202 */ /* 0x000fe40000000f00 */
        /* <DEDUP_REMOVED lines=23> */
[----:B0-----:R-:W3:Y:S02]  /*51f90*/  LDL.LU.64 R12, [R1+0x2d98] ;  /* 0x002d9800010c7983 */ /* 0x001ee40000300a00 */
[----:B---3--:R-:W-:Y:S02]  /*51fa0*/  HMMA.16816.F32.BF16 R12, R8, R12, R24 ;  /* 0x0000000c080c723c */ /* 0x008fe40000041818 */
[----:B------:R-:W2:-:S15]  /*51fb0*/  LDL.LU.64 R24, [R1+0x2d90] ;  /* 0x002d900001187983 */ /* 0x000e9e0000300a00 */
[----:B------:R-:W-:-:S06]  /*51fc0*/  NOP ;  /* 0x0000000000007918 */ /* 0x000fcc0000000000 */
[----:B------:R-:W-:Y:S04]  /*51fd0*/  STL.64 [R1+0xe0], R12 ;  /* 0x0000e00c01007387 */ /* 0x000fe80000100a00 */
[----:B------:R0:W-:Y:S04]  /*51fe0*/  STL.64 [R1+0xe8], R14 ;  /* 0x0000e80e01007387 */ /* 0x0001e80000100a00 */
[----:B0-----:R-:W3:Y:S04]  /*51ff0*/  LDL.LU.64 R14, [R1+0x2d88] ;  /* 0x002d8800010e7983 */ /* 0x001ee80000300a00 */
[----:B------:R-:W3:Y:S01]  /*52000*/  LDL.LU.64 R12, [R1+0x2d80] ;  /* 0x002d8000010c7983 */ /* 0x000ee20000300a00 */
[----:B--2---:R-:W-:-:S15]  /*52010*/  HMMA.16816.F32.BF16 R4, R8, R24, R4 ;  /* 0x000000180804723c */ /* 0x004fde0000041804 */
[----:B------:R-:W-:-:S08]  /*52020*/  NOP ;  /* 0x0000000000007918 */ /* 0x000fd00000000000 */
[----:B------:R0:W-:Y:S04]  /*52030*/  STL.64 [R1+0x2a60], R6 ;  /* 0x002a600601007387 */ /* 0x0001e80000100a00 */
[----:B------:R-:W-:Y:S04]  /*52040*/  STL.64 [R1+0x2a58], R4 ;  /* 0x002a580401007387 */ /* 0x000fe80000100a00 */
[----:B0-----:R-:W2:Y:S04]  /*52050*/  LDL.LU R6, [R1+0x8] ;  /* 0x0000080001067983 */ /* 0x001ea80000300800 */
[----:B------:R-:W2:Y:S04]  /*52060*/  LDL.LU R7, [R1+0xc] ;  /* 0x00000c0001077983 */ /* 0x000ea80000300800 */
[----:B--2---:R0:W-:Y:S04]  /*52070*/  STL.64 [R1+0x2ce0], R6 ;  /* 0x002ce00601007387 */ /* 0x0041e80000100a00 */
[----:B0-----:R-:W2:Y:S04]  /*52080*/  LDL.LU.64 R6, [R1+0x78] ;  /* 0x0000780001067983 */ /* 0x001ea80000300a00 */
[----:B--2---:R0:W-:Y:S04]  /*52090*/  STL.64 [R1+0x2d08], R6 ;  /* 0x002d080601007387 */ /* 0x0041e80000100a00 */
[----:B0-----:R-:W2:Y:S01]  /*520a0*/  LDL.LU.64 R6, [R1+0x98] ;  /* 0x0000980001067983 */ /* 0x001ea20000300a00 */
[----:B----4-:R-:W-:Y:S03]  /*520b0*/  HMMA.16816.F32.BF16 R8, R8, R20, R16 ;  /* 0x000000140808723c */ /* 0x010fe60000041810 */
[----:B--2---:R-:W-:Y:S04]  /*520c0*/  STL.64 [R1+0x2d20], R6 ;  /* 0x002d200601007387 */ /* 0x004fe80000100a00 */
[----:B------:R-:W2:Y:S04]  /*520d0*/  LDL.LU R16, [R1+0x2a0] ;  /* 0x0002a00001107983 */ /* 0x000ea80000300800 */
[----:B------:R-:W2:Y:S04]  /*520e0*/  LDL.LU R17, [R1+0x2a4] ;  /* 0x0002a40001117983 */ /* 0x000ea80000300800 */
[----:B------:R-:W4:Y:S04]  /*520f0*/  LDL.LU R18, [R1+0x2a8] ;  /* 0x0002a80001127983 */ /* 0x000f280000300800 */
[----:B------:R-:W4:Y:S04]  /*52100*/  LDL.LU R19, [R1+0x2ac] ;  /* 0x0002ac0001137983 */ /* 0x000f280000300800 */
[----:B------:R-:W3:Y:S04]  /*52110*/  LDL.LU R24, [R1+0x2c0] ;  /* 0x0002c00001187983 */ /* 0x000ee80000300800 */
[----:B------:R-:W3:Y:S04]  /*52120*/  LDL.LU R25, [R1+0x2c4] ;  /* 0x0002c40001197983 */ /* 0x000ee80000300800 */
[----:B------:R-:W3:Y:S04]  /*52130*/  LDL.LU R26, [R1+0x2c8] ;  /* 0x0002c800011a7983 */ /* 0x000ee80000300800 */
[----:B------:R-:W3:Y:S04]  /*52140*/  LDL.LU R27, [R1+0x2cc] ;  /* 0x0002cc00011b7983 */ /* 0x000ee80000300800 */
[----:B----4-:R0:W-:Y:S04]  /*52150*/  STL.64 [R1+0x2d48], R18 ;  /* 0x002d481201007387 */ /* 0x0101e80000100a00 */
[----:B--2---:R-:W-:Y:S04]  /*52160*/  STL.64 [R1+0x2d40], R16 ;  /* 0x002d401001007387 */ /* 0x004fe80000100a00 */
[----:B0-----:R-:W2:Y:S04]  /*52170*/  LDL.LU.64 R18, [R1+0xc8] ;  /* 0x0000c80001127983 */ /* 0x001ea80000300a00 */
[----:B--2---:R0:W-:Y:S04]  /*52180*/  STL.64 [R1+0x2d58], R18 ;  /* 0x002d581201007387 */ /* 0x0041e80000100a00 */
[----:B0-----:R-:W2:Y:S04]  /*52190*/  LDL.LU.64 R18, [R1+0xd8] ;  /* 0x0000d80001127983 */ /* 0x001ea80000300a00 */
[----:B------:R-:W4:Y:S04]  /*521a0*/  LDL.LU.64 R6, [R1+0xa8] ;  /* 0x0000a80001067983 */ /* 0x000f280000300a00 */
[----:B----4-:R0:W-:Y:S04]  /*521b0*/  STL.64 [R1+0x2d38], R6 ;  /* 0x002d380601007387 */ /* 0x0101e80000100a00 */
[----:B0-----:R-:W4:Y:S01]  /*521c0*/  LDL.LU.64 R6, [R1+0xb8] ;  /* 0x0000b80001067983 */ /* 0x001f220000300a00 */
[----:B---3--:R-:W-:-:S03]  /*521d0*/  MOV R22, R14 ;  /* 0x0000000e00167202 */ /* 0x008fc60000000f00 */
[----:B----4-:R0:W-:Y:S04]  /*521e0*/  STL.64 [R1+0x2d50], R6 ;  /* 0x002d500601007387 */ /* 0x0101e80000100a00 */
[----:B------:R-:W3:Y:S04]  /*521f0*/  LDL.LU R4, [R1+0x2b0] ;  /* 0x0002b00001047983 */ /* 0x000ee80000300800 */
[----:B------:R-:W3:Y:S04]  /*52200*/  LDL.LU R5, [R1+0x2b4] ;  /* 0x0002b40001057983 */ /* 0x000ee80000300800 */
[----:B0-----:R-:W3:Y:S04]  /*52210*/  LDL.LU R6, [R1+0x2b8] ;  /* 0x0002b80001067983 */ /* 0x001ee80000300800 */
[----:B------:R-:W3:Y:S04]  /*52220*/  LDL.LU R7, [R1+0x2bc] ;  /* 0x0002bc0001077983 */ /* 0x000ee80000300800 */
[----:B------:R-:W4:Y:S01]  /*52230*/  LDL.LU R20, [R1+0x270] ;  /* 0x0002700001147983 */ /* 0x000f220000300800 */
[----:B------:R-:W-:Y:S01]  /*52240*/  IMAD.MOV.U32 R23, RZ, RZ, R13 ;  /* 0x000000ffff177224 */ /* 0x000fe200078e000d */
[----:B------:R-:W-:-:S02]  /*52250*/  MOV R21, R15 ;  /* 0x0000000f00157202 */ /* 0x000fc40000000f00 */
[----:B------:R-:W2:Y:S04]  /*52260*/  LDL.LU R15, [R1+0x2d78] ;  /* 0x002d7800010f7983 */ /* 0x000ea80000300800 */
[----:B------:R-:W3:Y:S04]  /*52270*/  LDL.LU R14, [R1+0x2d74] ;  /* 0x002d7400010e7983 */ /* 0x000ee80000300800 */
[----:B------:R-:W2:Y:S04]  /*52280*/  LDL.LU R13, [R1+0x2d70] ;  /* 0x002d7000010d7983 */ /* 0x000ea80000300800 */
[----:B------:R-:W-:Y:S04]  /*52290*/  STL.64 [R1+0x2d18], R22 ;  /* 0x002d181601007387 */ /* 0x000fe80000100a00 */
[----:B----4-:R0:W-:Y:S04]  /*522a0*/  STL.64 [R1+0x2d10], R20 ;  /* 0x002d101401007387 */ /* 0x0101e80000100a00 */
[----:B0-----:R-:W4:Y:S04]  /*522b0*/  LDL.LU R20, [R1+0x280] ;  /* 0x0002800001147983 */ /* 0x001f280000300800 */
[----:B------:R-:W4:Y:S04]  /*522c0*/  LDL.LU R21, [R1+0x284] ;  /* 0x0002840001157983 */ /* 0x000f280000300800 */
[----:B------:R-:W3:Y:S01]  /*522d0*/  LDL.LU R22, [R1+0x288] ;  /* 0x0002880001167983 */ /* 0x000ee20000300800 */
[----:B------:R-:W-:-:S03]  /*522e0*/  MOV R23, R12 ;  /* 0x0000000c00177202 */ /* 0x000fc60000000f00 */
[----:B------:R-:W2:Y:S04]  /*522f0*/  LDL.LU R12, [R1+0x2d6c] ;  /* 0x002d6c00010c7983 */ /* 0x000ea80000300800 */
[----:B---3--:R-:W-:Y:S04]  /*52300*/  STL.64 [R1+0x2d30], R22 ;  /* 0x002d301601007387 */ /* 0x008fe80000100a00 */
[----:B----4-:R2:W-:Y:S02]  /*52310*/  STL.64 [R1+0x2d28], R20 ;  /* 0x002d281401007387 */ /* 0x0105e40000100a00 */
[----:B--2---:R-:W-:-:S02]  /*52320*/  MOV R20, R13 ;  /* 0x0000000d00147202 */ /* 0x004fc40000000f00 */
[----:B------:R-:W-:Y:S01]  /*52330*/  MOV R21, R14 ;  /* 0x0000000e00157202 */ /* 0x000fe20000000f00 */
[----:B------:R-:W2:Y:S04]  /*52340*/  LDL.LU R13, [R1+0x2d68] ;  /* 0x002d6800010d7983 */ /* 0x000ea80000300800 */
[----:B------:R-:W2:Y:S01]  /*52350*/  LDL.LU R14, [R1+0x2d64] ;  /* 0x002d6400010e7983 */ /* 0x000ea20000300800 */
[----:B------:R-:W-:-:S03]  /*52360*/  MOV R22, R15 ;  /* 0x0000000f00167202 */ /* 0x000fc60000000f00 */
[----:B------:R-:W2:Y:S04]  /*52370*/  LDL.LU R15, [R1+0x2d60] ;  /* 0x002d6000010f7983 */ /* 0x000ea80000300800 */
[----:B------:R-:W3:Y:S04]  /*52380*/  LDL.LU R23, [R1+0x29c] ;  /* 0x00029c0001177983 */ /* 0x000ee80000300800 */
[----:B------:R-:W-:Y:S04]  /*52390*/  STL.64 [R1+0x2a70], R10 ;  /* 0x002a700a01007387 */ /* 0x000fe80000100a00 */
[----:B------:R0:W-:Y:S04]  /*523a0*/  STL.64 [R1+0x2a68], R8 ;  /* 0x002a680801007387 */ /* 0x0001e80000100a00 */
[----:B0-----:R-:W4:Y:S04]  /*523b0*/  LDL.LU R8, [R1+0x260] ;  /* 0x0002600001087983 */ /* 0x001f280000300800 */
[----:B------:R-:W4:Y:S04]  /*523c0*/  LDL.LU R9, [R1+0x264] ;  /* 0x0002640001097983 */ /* 0x000f280000300800 */
[----:B------:R-:W4:Y:S01]  /*523d0*/  LDL.LU R10, [R1+0x268] ;  /* 0x00026800010a7983 */ /* 0x000f220000300800 */
[----:B--2---:R-:W-:-:S15]  /*523e0*/  HMMA.16816.F32.BF16 R24, R12, R18, R24 ;  /* 0x000000120c18723c */ /* 0x004fde0000041818 */
[----:B------:R-:W-:-:S08]  /*523f0*/  NOP ;  /* 0x0000000000007918 */ /* 0x000fd00000000000 */
[----:B------:R-:W-:Y:S04]  /*52400*/  STL.64 [R1+0x4c0], R24 ;  /* 0x0004c01801007387 */ /* 0x000fe80000100a00 */
[----:B------:R0:W-:Y:S02]  /*52410*/  STL.64 [R1+0x4c8], R26 ;  /* 0x0004c81a01007387 */ /* 0x0001e40000100a00 */
[----:B0-----:R-:W-:Y:S02]  /*52420*/  MOV R26, R18 ;  /* 0x00000012001a7202 */ /* 0x001fe40000000f00 */
[----:B------:R-:W-:Y:S02]  /*52430*/  MOV R27, R19 ;  /* 0x00000013001b7202 */ /* 0x000fe40000000f00 */
[----:B------:R-:W2:Y:S04]  /*52440*/  LDL.LU.64 R18, [R1+0x2d58] ;  /* 0x002d580001127983 */ /* 0x000ea80000300a00 */
[----:B------:R-:W-:Y:S04]  /*52450*/  STL [R1+0x2c6c], R27 ;  /* 0x002c6c1b01007387 */ /* 0x000fe80000100800 */
[----:B------:R0:W-:Y:S04]  /*52460*/  STL [R1+0x2c68], R26 ;  /* 0x002c681a01007387 */ /* 0x0001e80000100800 */
[----:B0-----:R-:W4:Y:S01]  /*52470*/  LDL.LU.64 R26, [R1+0x88] ;  /* 0x00008800011a7983 */ /* 0x001f220000300a00 */
        /* <DEDUP_REMOVED lines=10> */
[----:B--2---:R-:W-:-:S15]  /*52520*/  HMMA.16816.F32.BF16 R16, R12, R6, R16 ;  /* 0x000000060c10723c */ /* 0x004fde0000041810 */
[----:B------:R-:W-:-:S08]  /*52530*/  NOP ;  /* 0x0000000000007918 */ /* 0x000fd00000000000 */
[----:B------:R-:W-:Y:S04]  /*52540*/  STL.64 [R1+0x540], R16 ;  /* 0x0005401001007387 */ /* 0x000fe80000100a00 */
[----:B------:R0:W-:Y:S02]  /*52550*/  STL.64 [R1+0x548], R18 ;  /* 0x0005481201007387 */ /* 0x0001e40000100a00 */
[----:B0-----:R-:W-:Y:S01]  /*52560*/  IMAD.MOV.U32 R18, RZ, RZ, R6 ;  /* 0x000000ffff127224 */ /* 0x001fe200078e0006 */
[----:B------:R-:W-:Y:S02]  /*52570*/  MOV R19, R7 ;  /* 0x0000000700137202 */ /* 0x000fe40000000f00 */
[----:B------:R-:W3:Y:S02]  /*52580*/  LDL.LU.64 R6, [R1+0x2d38] ;  /* 0x002d380001067983 */ /* 0x000ee40000300a00 */
[----:B---3--:R-:W-:Y:S06]  /*52590*/  HMMA.16816.F32.BF16 R20, R12, R6, R20 ;  /* 0x000000060c14723c */ /* 0x008fec0000041814 */
        /* <DEDUP_REMOVED lines=17> */
[----:B------:R-:W3:Y:S01]  /*526b0*/  LDL.LU.64 R6, [R1+0x2d08] ;  /* 0x002d080001067983 */ /* 0x000ee20000300a00 */
[----:B------:R-:W-:-:S03]  /*526c0*/  IMAD.MOV.U32 R11, RZ, RZ, R3 ;  /* 0x000000ffff0b7224 */ /* 0x000fc600078e0003 */
[----:B------:R-:W-:Y:S04]  /*526d0*/  STL.64 [R1+0x2c78], R18 ;  /* 0x002c781201007387 */ /* 0x000fe80000100a00 */
[----:B------:R2:W-:Y:S01]  /*526e0*/  STL.64 [R1+0x2c70], R16 ;  /* 0x002c701001007387 */ /* 0x0005e20000100a00 */
[----:B----4-:R-:W-:Y:S01]  /*526f0*/  MOV R3, R27 ;  /* 0x0000001b00037202 */ /* 0x010fe20000000f00 */
[C---:B--2---:R-:W-:Y:S06]  /*52700*/  HMMA.16816.F32.BF16 R16, R12.reuse, R26, R20 ;  /* 0x0000001a0c10723c */ /* 0x044fec0000041814 */
[----:B---3--:R-:W-:Y:S06]  /*52710*/  HMMA.16816.F32.BF16 R8, R12, R6, R8 ;  /* 0x000000060c08723c */ /* 0x008fec0000041808 */
[----:B------:R-:W-:-:S02]  /*52720*/  MOV R22, R6 ;  /* 0x0000000600167202 */ /* 0x000fc40000000f00 */
[----:B------:R-:W-:Y:S02]  /*52730*/  MOV R23, R7 ;  /* 0x0000000700177202 */ /* 0x000fe40000000f00 */
[----:B------:R-:W-:-:S07]  /*52740*/  MOV R20, R26 ;  /* 0x0000001a00147202 */ /* 0x000fce0000000f00 */
[----:B------:R-:W-:Y:S04]  /*52750*/  STL.64 [R1+0x570], R16 ;  /* 0x0005701001007387 */ /* 0x000fe80000100a00 */
[----:B------:R-:W-:Y:S04]  /*52760*/  STL.64 [R1+0x578], R18 ;  /* 0x0005781201007387 */ /* 0x000fe80000100a00 */
[----:B------:R-:W-:Y:S04]  /*52770*/  STL.64 [R1+0x580], R8 ;  /* 0x0005800801007387 */ /* 0x000fe80000100a00 */
[----:B------:R0:W-:Y:S04]  /*52780*/  STL.64 [R1+0x588], R10 ;  /* 0x0005880a01007387 */ /* 0x0001e80000100a00 */
[----:B------:R-:W2:Y:S04]  /*52790*/  LDL.LU R24, [R1+0x250] ;  /* 0x0002500001187983 */ /* 0x000ea80000300800 */
[----:B------:R-:W2:Y:S04]  /*527a0*/  LDL.LU R25, [R1+0x254] ;  /* 0x0002540001197983 */ /* 0x000ea80000300800 */
[----:B------:R-:W2:Y:S04]  /*527b0*/  LDL.LU R26, [R1+0x258] ;  /* 0x00025800011a7983 */ /* 0x000ea80000300800 */
[----:B------:R-:W2:Y:S04]  /*527c0*/  LDL.LU R27, [R1+0x25c] ;  /* 0x00025c00011b7983 */ /* 0x000ea80000300800 */
[----:B0-----:R-:W2:Y:S04]  /*527d0*/  LDL.LU.64 R10, [R1+0x68] ;  /* 0x00006800010a7983 */ /* 0x001ea80000300a00 */
[----:B------:R0:W-:Y:S04]  /*527e0*/  STL.64 [R1+0x2cf0], R22 ;  /* 0x002cf01601007387 */ /* 0x0001e80000100a00 */
[----:B------:R-:W-:Y:S04]  /*527f0*/  STL [R1+0x2ce8], R20 ;  /* 0x002ce81401007387 */ /* 0x000fe80000100800 */
[----:B0-----:R-:W3:Y:S04]  /*52800*/  LDL.LU.64 R22, [R1+0x58] ;  /* 0x0000580001167983 */ /* 0x001ee80000300a00 */
[----:B------:R-:W4:Y:S04]  /*52810*/  LDL.LU R16, [R1+0x1f0] ;  /* 0x0001f00001107983 */ /* 0x000f280000300800 */
[----:B------:R-:W4:Y:S04]  /*52820*/  LDL.LU R17, [R1+0x1f4] ;  /* 0x0001f40001117983 */ /* 0x000f280000300800 */
[----:B------:R-:W2:Y:S04]  /*52830*/  LDL.LU R18, [R1+0x1f8] ;  /* 0x0001f80001127983 */ /* 0x000ea80000300800 */
[----:B------:R-:W2:Y:S04]  /*52840*/  LDL.LU R19, [R1+0x1fc] ;  /* 0x0001fc0001137983 */ /* 0x000ea80000300800 */
[----:B--2---:R-:W-:Y:S04]  /*52850*/  STL.64 [R1+0x2c98], R18 ;  /* 0x002c981201007387 */ /* 0x004fe80000100a00 */
[----:B----4-:R0:W-:Y:S04]  /*52860*/  STL.64 [R1+0x2c90], R16 ;  /* 0x002c901001007387 */ /* 0x0101e80000100a00 */
[----:B0-----:R-:W2:Y:S04]  /*52870*/  LDL.LU R16, [R1+0x200] ;  /* 0x0002000001107983 */ /* 0x001ea80000300800 */
[----:B------:R-:W2:Y:S04]  /*52880*/  LDL.LU R17, [R1+0x204] ;  /* 0x0002040001117983 */ /* 0x000ea80000300800 */
[----:B------:R-:W4:Y:S04]  /*52890*/  LDL.LU R18, [R1+0x208] ;  /* 0x0002080001127983 */ /* 0x000f280000300800 */
[----:B------:R-:W4:Y:S04]  /*528a0*/  LDL.LU R19, [R1+0x20c] ;  /* 0x00020c0001137983 */ /* 0x000f280000300800 */
[----:B------:R-:W3:Y:S04]  /*528b0*/  LDL.LU R4, [R1+0x230] ;  /* 0x0002300001047983 */ /* 0x000ee80000300800 */
[----:B------:R-:W3:Y:S04]  /*528c0*/  LDL.LU R5, [R1+0x234] ;  /* 0x0002340001057983 */ /* 0x000ee80000300800 */
[----:B------:R-:W2:Y:S04]  /*528d0*/  LDL.LU R6, [R1+0x238] ;  /* 0x0002380001067983 */ /* 0x000ea80000300800 */
[----:B------:R-:W2:Y:S04]  /*528e0*/  LDL.LU R7, [R1+0x23c] ;  /* 0x00023c0001077983 */ /* 0x000ea80000300800 */
[----:B--2---:R-:W-:Y:S04]  /*528f0*/  STL.64 [R1+0x2d00], R6 ;  /* 0x002d000601007387 */ /* 0x004fe80000100a00 */
[----:B---3--:R0:W-:Y:S04]  /*52900*/  STL.64 [R1+0x2cf8], R4 ;  /* 0x002cf80401007387 */ /* 0x0081e80000100a00 */
[----:B0-----:R-:W2:Y:S04]  /*52910*/  LDL.LU R4, [R1+0x240] ;  /* 0x0002400001047983 */ /* 0x001ea80000300800 */
[----:B------:R-:W2:Y:S04]  /*52920*/  LDL.LU R5, [R1+0x244] ;  /* 0x0002440001057983 */ /* 0x000ea80000300800 */
[----:B------:R-:W2:Y:S04]  /*52930*/  LDL.LU R6, [R1+0x248] ;  /* 0x0002480001067983 */ /* 0x000ea80000300800 */
[----:B------:R-:W2:Y:S04]  /*52940*/  LDL.LU R7, [R1+0x24c] ;  /* 0x00024c0001077983 */ /* 0x000ea80000300800 */
[----:B----4-:R0:W-:Y:S04]  /*52950*/  STL.64 [R1+0x2ca8], R18 ;  /* 0x002ca81201007387 */ /* 0x0101e80000100a00 */
[----:B------:R-:W-:Y:S04]  /*52960*/  STL.64 [R1+0x2ca0], R16 ;  /* 0x002ca01001007387 */ /* 0x000fe80000100a00 */
[----:B0-----:R-:W3:Y:S01]  /*52970*/  LDL.LU.64 R18, [R1+0x28] ;  /* 0x0000280001127983 */ /* 0x001ee20000300a00 */
[----:B------:R-:W-:Y:S03]  /*52980*/  HMMA.16816.F32.BF16 R24, R12, R10, R24 ;  /* 0x0000000a0c18723c */ /* 0x000fe60000041818 */
[----:B---3--:R0:W-:Y:S04]  /*52990*/  STL.64 [R1+0x2cc0], R18 ;  /* 0x002cc01201007387 */ /* 0x0081e80000100a00 */
[----:B0-----:R-:W3:Y:S04]  /*529a0*/  LDL.LU.64 R18, [R1+0x38] ;  /* 0x0000380001127983 */ /* 0x001ee80000300a00 */
[----:B---3--:R0:W-:Y:S04]  /*529b0*/  STL.64 [R1+0x2cd8], R18 ;  /* 0x002cd81201007387 */ /* 0x0081e80000100a00 */
[----:B0-----:R-:W3:Y:S08]  /*529c0*/  LDL.LU.64 R18, [R1+0x48] ;  /* 0x0000480001127983 */ /* 0x001ef00000300a00 */
[----:B------:R-:W-:Y:S04]  /*529d0*/  STL.64 [R1+0x590], R24 ;  /* 0x0005901801007387 */ /* 0x000fe80000100a00 */
[----:B------:R0:W-:Y:S04]  /*529e0*/  STL.64 [R1+0x598], R26 ;  /* 0x0005981a01007387 */ /* 0x0001e80000100a00 */
[----:B------:R-:W4:Y:S04]  /*529f0*/  LDL.LU R8, [R1+0xe0] ;  /* 0x0000e00001087983 */ /* 0x000f280000300800 */
[----:B------:R-:W4:Y:S01]  /*52a00*/  LDL.LU R9, [R1+0xe4] ;  /* 0x0000e40001097983 */ /* 0x000f220000300800 */
[----:B0-----:R-:W-:Y:S01]  /*52a10*/  IMAD.MOV.U32 R27, RZ, RZ, R10 ;  /* 0x000000ffff1b7224 */ /* 0x001fe200078e000a */
[----:B------:R-:W-:-:S02]  /*52a20*/  MOV R26, R11 ;  /* 0x0000000b001a7202 */ /* 0x000fc40000000f00 */
[----:B------:R-:W3:Y:S04]  /*52a30*/  LDL.LU R10, [R1+0xe8] ;  /* 0x0000e800010a7983 */ /* 0x000ee80000300800 */
[----:B------:R-:W3:Y:S01]  /*52a40*/  LDL.LU R11, [R1+0xec] ;  /* 0x0000ec00010b7983 */ /* 0x000ee20000300800 */
[----:B--2---:R-:W-:Y:S03]  /*52a50*/  HMMA.16816.F32.BF16 R4, R12, R22, R4 ;  /* 0x000000160c04723c */ /* 0x004fe60000041804 */
[----:B---3--:R0:W-:Y:S04]  /*52a60*/  STL.64 [R1+0x2a80], R10 ;  /* 0x002a800a01007387 */ /* 0x0081e80000100a00 */
[----:B----4-:R1:W-:Y:S04]  /*52a70*/  STL.64 [R1+0x2a78], R8 ;  /* 0x002a780801007387 */ /* 0x0103e80000100a00 */
[----:B0-----:R-:W2:Y:S04]  /*52a80*/  LDL.LU R10, [R1+0x18] ;  /* 0x00001800010a7983 */ /* 0x001ea80000300800 */
[----:B------:R-:W2:Y:S08]  /*52a90*/  LDL.LU R11, [R1+0x1c] ;  /* 0x00001c00010b7983 */ /* 0x000eb00000300800 */
[----:B------:R-:W-:Y:S04]  /*52aa0*/  STL.64 [R1+0x5a0], R4 ;  /* 0x0005a00401007387 */ /* 0x000fe80000100a00 */
[----:B------:R0:W-:Y:S01]  /*52ab0*/  STL.64 [R1+0x5a8], R6 ;  /* 0x0005a80601007387 */ /* 0x0001e20000100a00 */
[----:B-1----:R-:W-:-:S02]  /*52ac0*/  MOV R9, R22 ;  /* 0x0000001600097202 */ /* 0x002fc40000000f00 */
[----:B------:R-:W-:Y:S01]  /*52ad0*/  MOV R8, R23 ;  /* 0x0000001700087202 */ /* 0x000fe20000000f00 */
[----:B0-----:R-:W3:Y:S04]  /*52ae0*/  LDL.LU.64 R6, [R1+0x2d00] ;  /* 0x002d000001067983 */ /* 0x001ee80000300a00 */
[----:B------:R-:W3:Y:S04]  /*52af0*/  LDL.LU.64 R4, [R1+0x2cf8] ;  /* 0x002cf80001047983 */ /* 0x000ee80000300a00 */
[----:B------:R-:W4:Y:S04]  /*52b00*/  LDL.LU.64 R22, [R1+0x2cf0] ;  /* 0x002cf00001167983 */ /* 0x000f280000300a00 */
[----:B------:R-:W4:Y:S04]  /*52b10*/  LDL.LU R20, [R1+0x2ce8] ;  /* 0x002ce80001147983 */ /* 0x000f280000300800 */
[----:B--2---:R-:W-:Y:S04]  /*52b20*/  STL.64 [R1+0x2cb8], R10 ;  /* 0x002cb80a01007387 */ /* 0x004fe80000100a00 */
[----:B------:R0:W-:Y:S04]  /*52b30*/  STL.64 [R1+0x2cb0], R8 ;  /* 0x002cb00801007387 */ /* 0x0001e80000100a00 */
        /* <DEDUP_REMOVED lines=11> */
[----:B------:R-:W3:Y:S04]  /*52bf0*/  LDL.LU R21, [R1+0x470] ;  /* 0x0004700001157983 */ /* 0x000ee80000300800 */
[----:B------:R-:W4:Y:S04]  /*52c00*/  LDL.LU R24, [R1+0x9e0] ;  /* 0x0009e00001187983 */ /* 0x000f280000300800 */
[----:B------:R-:W3:Y:S04]  /*52c10*/  LDL.LU R25, [R1+0x9dc] ;  /* 0x0009dc0001197983 */ /* 0x000ee80000300800 */
[----:B------:R0:W-:Y:S04]  /*52c20*/  STL.64 [R1+0x5b0], R4 ;  /* 0x0005b00401007387 */ /* 0x0001e80000100a00 */
[----:B------:R1:W-:Y:S01]  /*52c30*/  STL.64 [R1+0x5b8], R6 ;  /* 0x0005b80601007387 */ /* 0x0003e20000100a00 */
[----:B0-----:R-:W-:-:S03]  /*52c40*/  MOV R5, R18 ;  /* 0x0000001200057202 */ /* 0x001fc60000000f00 */
[----:B-1----:R-:W4:Y:S01]  /*52c50*/  LDL.LU.64 R6, [R1+0x2ce0] ;  /* 0x002ce00001067983 */ /* 0x002f220000300a00 */
[----:B------:R-:W-:-:S03]  /*52c60*/  IMAD.MOV.U32 R4, RZ, RZ, R19 ;  /* 0x000000ffff047224 */ /* 0x000fc600078e0013 */
[----:B------:R-:W2:Y:S02]  /*52c70*/  LDL.LU.64 R18, [R1+0x2cd8] ;  /* 0x002cd80001127983 */ /* 0x000ea40000300a00 */
[----:B--2---:R-:W-:Y:S06]  /*52c80*/  HMMA.16816.F32.BF16 R8, R12, R18, R8 ;  /* 0x000000120c08723c */ /* 0x004fec0000041808 */
[----:B------:R-:W-:Y:S02]  /*52c90*/  MOV R2, R18 ;  /* 0x0000001200027202 */ /* 0x000fe40000000f00 */
[----:B------:R-:W-:-:S15]  /*52ca0*/  MOV R0, R19 ;  /* 0x0000001300007202 */ /* 0x000fde0000000f00 */
[----:B------:R-:W-:Y:S04]  /*52cb0*/  STL.64 [R1+0x5c0], R8 ;  /* 0x0005c00801007387 */ /* 0x000fe80000100a00 */
[----:B------:R0:W-:Y:S04]  /*52cc0*/  STL.64 [R1+0x5c8], R10 ;  /* 0x0005c80a01007387 */ /* 0x0001e80000100a00 */
[----:B0-----:R-:W2:Y:S04]  /*52cd0*/  LDL.LU.64 R10, [R1+0x2cd0] ;  /* 0x002cd000010a7983 */ /* 0x001ea80000300a00 */
[----:B------:R-:W2:Y:S04]  /*52ce0*/  LDL.LU.64 R8, [R1+0x2cc8] ;  /* 0x002cc80001087983 */ /* 0x000ea80000300a00 */
[----:B------:R-:W2:Y:S02]  /*52cf0*/  LDL.LU.64 R18, [R1+0x2cc0] ;  /* 0x002cc00001127983 */ /* 0x000ea40000300a00 */
[----:B--2---:R-:W-:Y:S06]  /*52d00*/  HMMA.16816.F32.BF16 R8, R12, R18, R8 ;  /* 0x000000120c08723c */ /* 0x004fec0000041808 */
[----:B------:R-:W-:-:S02]  /*52d10*/  MOV R29, R18 ;  /* 0x00000012001d7202 */ /* 0x000fc40000000f00 */
[----:B------:R-:W-:-:S15]  /*52d20*/  MOV R28, R19 ;  /* 0x00000013001c7202 */ /* 0x000fde0000000f00 */
[----:B------:R-:W-:Y:S04]  /*52d30*/  STL.64 [R1+0x5d0], R8 ;  /* 0x0005d00801007387 */ /* 0x000fe80000100a00 */
[----:B------:R0:W-:Y:S04]  /*52d40*/  STL.64 [R1+0x5d8], R10 ;  /* 0x0005d80a01007387 */ /* 0x0001e80000100a00 */
[----:B0-----:R-:W2:Y:S04]  /*52d50*/  LDL.LU.64 R10, [R1+0x2cb8] ;  /* 0x002cb800010a7983 */ /* 0x001ea80000300a00 */
[----:B------:R-:W3:Y:S04]  /*52d60*/  LDL.LU.64 R8, [R1+0x2cb0] ;  /* 0x002cb00001087983 */ /* 0x000ee80000300a00 */
[----:B------:R-:W2:Y:S04]  /*52d70*/  LDL.LU.64 R18, [R1+0x2ca8] ;  /* 0x002ca80001127983 */ /* 0x000ea80000300a00 */
[----:B------:R-:W2:Y:S02]  /*52d80*/  LDL.LU.64 R16, [R1+0x2ca0] ;  /* 0x002ca00001107983 */ /* 0x000ea40000300a00 */
[----:B--2---:R-:W-:-:S15]  /*52d90*/  HMMA.16816.F32.BF16 R16, R12, R10, R16 ;  /* 0x0000000a0c10723c */ /* 0x004fde0000041810 */
[----:B------:R-:W-:-:S08]  /*52da0*/  NOP ;  /* 0x0000000000007918 */ /* 0x000fd00000000000 */
[----:B------:R-:W-:Y:S04]  /*52db0*/  STL.64 [R1+0x5e0], R16 ;  /* 0x0005e01001007387 */ /* 0x000fe80000100a00 */
[----:B------:R0:W-:Y:S04]  /*52dc0*/  STL.64 [R1+0x5e8], R18 ;  /* 0x0005e81201007387 */ /* 0x0001e80000100a00 */
[----:B0-----:R-:W4:Y:S04]  /*52dd0*/  LDL.LU.64 R18, [R1+0x2c98] ;  /* 0x002c980001127983 */ /* 0x001f280000300a00 */
[----:B------:R-:W4:Y:S04]  /*52de0*/  LDL.LU.64 R16, [R1+0x2c90] ;  /* 0x002c900001107983 */ /* 0x000f280000300a00 */
[----:B------:R0:W-:Y:S02]  /*52df0*/  STL.64 [R1+0x2a90], R10 ;  /* 0x002a900a01007387 */ /* 0x0001e40000100a00 */
[----:B0-----:R-:W-:Y:S01]  /*52e00*/  IMAD.MOV.U32 R10, RZ, RZ, R29 ;  /* 0x000000ffff0a7224 */ /* 0x001fe200078e001d */
[----:B------:R-:W-:Y:S01]  /*52e10*/  MOV R11, R28 ;  /* 0x0000001c000b7202 */ /* 0x000fe20000000f00 */
[----:B------:R-:W2:Y:S04]  /*52e20*/  LDL.LU R29, [R1+0x2c8c] ;  /* 0x002c8c00011d7983 */ /* 0x000ea80000300800 */
[----:B------:R-:W2:Y:S04]  /*52e30*/  LDL.LU R28, [R1+0x2c88] ;  /* 0x002c8800011c7983 */ /* 0x000ea80000300800 */
[----:B------:R0:W-:Y:S02]  /*52e40*/  STL.64 [R1+0x2aa8], R10 ;  /* 0x002aa80a01007387 */ /* 0x0001e40000100a00 */
[----:B0-----:R-:W-:-:S02]  /*52e50*/  MOV R10, R2 ;  /* 0x00000002000a7202 */ /* 0x001fc40000000f00 */
[----:B------:R-:W-:Y:S01]  /*52e60*/  MOV R11, R0 ;  /* 0x00000000000b7202 */ /* 0x000fe20000000f00 */
[----:B------:R-:W2:Y:S04]  /*52e70*/  LDL.LU R2, [R1+0x2c84] ;  /* 0x002c840001027983 */ /* 0x000ea80000300800 */
[----:B------:R-:W2:Y:S04]  /*52e80*/  LDL.LU R0, [R1+0x2c80] ;  /* 0x002c800001007983 */ /* 0x000ea80000300800 */
[----:B------:R0:W-:Y:S02]  /*52e90*/  STL.64 [R1+0x2ac0], R10 ;  /* 0x002ac00a01007387 */ /* 0x0001e40000100a00 */
[----:B0-----:R-:W-:Y:S01]  /*52ea0*/  MOV R10, R5 ;  /* 0x00000005000a7202 */ /* 0x001fe20000000f00 */
[----:B------:R-:W-:Y:S01]  /*52eb0*/  IMAD.MOV.U32 R11, RZ, RZ, R4 ;  /* 0x000000ffff0b7224 */ /* 0x000fe200078e0004 */
[----:B----4-:R-:W-:-:S15]  /*52ec0*/  HMMA.16816.F32.BF16 R16, R12, R6, R16 ;  /* 0x000000060c10723c */ /* 0x010fde0000041810 */
[----:B------:R-:W-:-:S08]  /*52ed0*/  NOP ;  /* 0x0000000000007918 */ /* 0x000fd00000000000 */
[----:B------:R-:W-:Y:S04]  /*52ee0*/  STL.64 [R1+0x5f0], R16 ;  /* 0x0005f01001007387 */ /* 0x000fe80000100a00 */
[----:B------:R0:W-:Y:S04]  /*52ef0*/  STL.64 [R1+0x5f8], R18 ;  /* 0x0005f81201007387 */ /* 0x0001e80000100a00 */
[----:B0-----:R-:W4:Y:S04]  /*52f00*/  LDL.LU.64 R18, [R1+0x2c78] ;  /* 0x002c780001127983 */ /* 0x001f280000300a00 */
[----:B------:R-:W2:Y:S04]  /*52f10*/  LDL.LU.64 R16, [R1+0x2c70] ;  /* 0x002c700001107983 */ /* 0x000ea80000300a00 */
[----:B------:R-:W-:Y:S04]  /*52f20*/  STL.64 [R1+0x2ad8], R10 ;  /* 0x002ad80a01007387 */ /* 0x000fe80000100a00 */
[----:B------:R0:W-:Y:S04]  /*52f30*/  STL.64 [R1+0x2a88], R6 ;  /* 0x002a880601007387 */ /* 0x0001e80000100a00 */
[----:B------:R-:W4:Y:S04]  /*52f40*/  LDL.LU R4, [R1+0xf0] ;  /* 0x0000f00001047983 */ /* 0x000f280000300800 */
[----:B------:R-:W4:Y:S04]  /*52f50*/  LDL.LU R5, [R1+0xf4] ;  /* 0x0000f40001057983 */ /* 0x000f280000300800 */
[----:B0-----:R-:W2:Y:S04]  /*52f60*/  LDL.LU R6, [R1+0xf8] ;  /* 0x0000f80001067983 */ /* 0x001ea80000300800 */
        /* <DEDUP_REMOVED lines=14> */
[----:B------:R0:W-:Y:S02]  /*53050*/  STL.64 [R1+0x2b08], R10 ;  /* 0x002b080a01007387 */ /* 0x0001e40000100a00 */
[----:B0-----:R-:W-:Y:S01]  /*53060*/  IMAD.MOV.U32 R10, RZ, RZ, R22 ;  /* 0x000000ffff0a7224 */ /* 0x001fe200078e0016 */
[----:B------:R-:W-:Y:S01]  /*53070*/  MOV R11, R23 ;  /* 0x00000017000b7202 */ /* 0x000fe20000000f00 */
        /* <DEDUP_REMOVED lines=13> */
[----:B--2---:R0:W-:Y:S04]  /*53150*/  STL.64 [R1+0x2b30], R10 ;  /* 0x002b300a01007387 */ /* 0x0041e80000100a00 */
[----:B----4-:R-:W-:Y:S01]  /*53160*/  STL.64 [R1+0x2b28], R8 ;  /* 0x002b280801007387 */ /* 0x010fe20000100a00 */
[----:B0-----:R-:W-:-:S02]  /*53170*/  MOV R10, R17 ;  /* 0x00000011000a7202 */ /* 0x001fc40000000f00 */
[----:B------:R-:W-:Y:S01]  /*53180*/  MOV R11, R16 ;  /* 0x00000010000b7202 */ /* 0x000fe20000000f00 */
[----:B------:R-:W2:Y:S04]  /*53190*/  LDL.LU R17, [R1+0x2c5c] ;  /* 0x002c5c0001117983 */ /* 0x000ea80000300800 */
[----:B------:R-:W4:Y:S04]  /*531a0*/  LDL.LU R16, [R1+0x2c58] ;  /* 0x002c580001107983 */ /* 0x000f280000300800 */
[----:B------:R-:W-:Y:S04]  /*531b0*/  STL.64 [R1+0x2b48], R10 ;  /* 0x002b480a01007387 */ /* 0x000fe80000100a00 */
[----:B---3--:R-:W-:Y:S04]  /*531c0*/  STL.64 [R1+0x2ad0], R6 ;  /* 0x002ad00601007387 */ /* 0x008fe80000100a00 */
[----:B------:R0:W-:Y:S04]  /*531d0*/  STL.64 [R1+0x2ac8], R4 ;  /* 0x002ac80401007387 */ /* 0x0001e80000100a00 */
[----:B0-----:R-:W3:Y:S04]  /*531e0*/  LDL.LU R4, [R1+0x120] ;  /* 0x0001200001047983 */ /* 0x001ee80000300800 */
[----:B------:R-:W3:Y:S01]  /*531f0*/  LDL.LU R5, [R1+0x124] ;  /* 0x0001240001057983 */ /* 0x000ee20000300800 */
[----:B------:R-:W-:-:S02]  /*53200*/  MOV R6, R23 ;  /* 0x0000001700067202 */ /* 0x000fc40000000f00 */
[----:B------:R-:W-:Y:S02]  /*53210*/  MOV R10, R28 ;  /* 0x0000001c000a7202 */ /* 0x000fe40000000f00 */
[----:B------:R-:W-:Y:S01]  /*53220*/  MOV R11, R29 ;  /* 0x0000001d000b7202 */ /* 0x000fe20000000f00 */
[----:B------:R-:W2:Y:S01]  /*53230*/  LDL.LU R23, [R1+0x2c54] ;  /* 0x002c540001177983 */ /* 0x000ea20000300800 */
[----:B------:R-:W-:-:S03]  /*53240*/  IMAD.MOV.U32 R7, RZ, RZ, R22 ;  /* 0x000000ffff077224 */ /* 0x000fc600078e0016 */
[----:B------:R-:W2:Y:S04]  /*53250*/  LDL.LU R22, [R1+0x2c50] ;  /* 0x002c500001167983 */ /* 0x000ea80000300800 */
[----:B------:R-:W2:Y:S04]  /*53260*/  LDL.LU R28, [R1+0x2c4c] ;  /* 0x002c4c00011c7983 */ /* 0x000ea80000300800 */
[----:B------:R-:W2:Y:S04]  /*53270*/  LDL.LU R29, [R1+0x2c48] ;  /* 0x002c4800011d7983 */ /* 0x000ea80000300800 */
[----:B------:R-:W-:Y:S04]  /*53280*/  STL.64 [R1+0x2b60], R10 ;  /* 0x002b600a01007387 */ /* 0x000fe80000100a00 */
[----:B------:R-:W-:Y:S04]  /*53290*/  STL.64 [R1+0x2ae8], R6 ;  /* 0x002ae80601007387 */ /* 0x000fe80000100a00 */
[----:B---3--:R0:W-:Y:S04]  /*532a0*/  STL.64 [R1+0x2ae0], R4 ;  /* 0x002ae00401007387 */ /* 0x0081e80000100a00 */
[----:B0-----:R-:W3:Y:S04]  /*532b0*/  LDL.LU R4, [R1+0x130] ;  /* 0x0001300001047983 */ /* 0x001ee80000300800 */
[----:B------:R-:W3:Y:S01]  /*532c0*/  LDL.LU R5, [R1+0x134] ;  /* 0x0001340001057983 */ /* 0x000ee20000300800 */
[----:B----4-:R-:W-:Y:S01]  /*532d0*/  MOV R6, R16 ;  /* 0x0000001000067202 */ /* 0x010fe20000000f00 */
[----:B------:R-:W-:Y:S01]  /*532e0*/  IMAD.MOV.U32 R10, RZ, RZ, R18 ;  /* 0x000000ffff0a7224 */ /* 0x000fe200078e0012 */
[----:B------:R-:W-:Y:S01]  /*532f0*/  MOV R11, R19 ;  /* 0x00000013000b7202 */ /* 0x000fe20000000f00 */
[----:B------:R-:W4:Y:S01]  /*53300*/  LDL.LU R16, [R1+0x2c44] ;  /* 0x002c440001107983 */ /* 0x000f220000300800 */
[----:B--2---:R-:W-:-:S03]  /*53310*/  MOV R7, R17 ;  /* 0x0000001100077202 */ /* 0x004fc60000000f00 */
[----:B------:R-:W2:Y:S04]  /*53320*/  LDL.LU R17, [R1+0x2c40] ;  /* 0x002c400001117983 */ /* 0x000ea80000300800 */
[----:B------:R-:W4:Y:S04]  /*53330*/  LDL.LU R18, [R1+0x2c3c] ;  /* 0x002c3c0001127983 */ /* 0x000f280000300800 */
[----:B------:R-:W4:Y:S04]  /*53340*/  LDL.LU R19, [R1+0x2c38] ;  /* 0x002c380001137983 */ /* 0x000f280000300800 */
[----:B------:R0:W-:Y:S02]  /*53350*/  STL.64 [R1+0x2b78], R10 ;  /* 0x002b780a01007387 */ /* 0x0001e40000100a00 */
[----:B0-----:R-:W-:-:S02]  /*53360*/  MOV R10, R0 ;  /* 0x00000000000a7202 */ /* 0x001fc40000000f00 */
[----:B------:R-:W-:Y:S01]  /*53370*/  MOV R11, R2 ;  /* 0x00000002000b7202 */ /* 0x000fe20000000f00 */
[----:B------:R-:W4:Y:S04]  /*53380*/  LDL.LU R0, [R1+0x2c34] ;  /* 0x002c340001007983 */ /* 0x000f280000300800 */
[----:B------:R-:W4:Y:S04]  /*53390*/  LDL.LU R2, [R1+0x2c30] ;  /* 0x002c300001027983 */ /* 0x000f280000300800 */
[----:B------:R-:W-:Y:S04]  /*533a0*/  STL.64 [R1+0x2b90], R10 ;  /* 0x002b900a01007387 */ /* 0x000fe80000100a00 */
[----:B------:R0:W-:Y:S02]  /*533b0*/  STL.64 [R1+0x2b00], R6 ;  /* 0x002b000601007387 */ /* 0x0001e40000100a00 */
[----:B0-----:R-:W-:-:S02]  /*533c0*/  MOV R6, R22 ;  /* 0x0000001600067202 */ /* 0x001fc40000000f00 */
[----:B------:R-:W-:Y:S02]  /*533d0*/  MOV R7, R23 ;  /* 0x0000001700077202 */ /* 0x000fe40000000f00 */
[----:B------:R-:W-:Y:S02]  /*533e0*/  MOV R10, R26 ;  /* 0x0000001a000a7202 */ /* 0x000fe40000000f00 */
[----:B------:R-:W-:Y:S01]  /*533f0*/  MOV R11, R27 ;  /* 0x0000001b000b7202 */ /* 0x000fe20000000f00 */
[----:B---3--:R0:W-:Y:S02]  /*53400*/  STL.64 [R1+0x2af8], R4 ;  /* 0x002af80401007387 */ /* 0x0081e40000100a00 */
[----:B0-----:R-:W-:Y:S01]  /*53410*/  MOV R4, R29 ;  /* 0x0000001d00047202 */ /* 0x001fe20000000f00 */
[----:B------:R-:W-:Y:S01]  /*53420*/  IMAD.MOV.U32 R5, RZ, RZ, R28 ;  /* 0x000000ffff057224 */ /* 0x000fe200078e001c */
[----:B------:R-:W3:Y:S04]  /*53430*/  LDL.LU R29, [R1+0x2c2c] ;  /* 0x002c2c00011d7983 */ /* 0x000ee80000300800 */
[----:B------:R-:W3:Y:S04]  /*53440*/  LDL.LU R28, [R1+0x2c28] ;  /* 0x002c2800011c7983 */ /* 0x000ee80000300800 */
[----:B------:R-:W3:Y:S04]  /*53450*/  LDL.LU R22, [R1+0x2c24] ;  /* 0x002c240001167983 */ /* 0x000ee80000300800 */
[----:B------:R-:W3:Y:S04]  /*53460*/  LDL.LU R23, [R1+0x2c20] ;  /* 0x002c200001177983 */ /* 0x000ee80000300800 */
[----:B------:R-:W3:Y:S04]  /*53470*/  LDL.LU R26, [R1+0x2c1c] ;  /* 0x002c1c00011a7983 */ /* 0x000ee80000300800 */
[----:B------:R-:W3:Y:S04]  /*53480*/  LDL.LU R27, [R1+0x2c18] ;  /* 0x002c1800011b7983 */ /* 0x000ee80000300800 */
[----:B------:R2:W-:Y:S04]  /*53490*/  STL.64 [R1+0x2b18], R6 ;  /* 0x002b180601007387 */ /* 0x0005e80000100a00 */
[----:B------:R0:W-:Y:S01]  /*534a0*/  STL.64 [R1+0x2b10], R4 ;  /* 0x002b100401007387 */ /* 0x0001e20000100a00 */
[----:B--2---:R-:W-:-:S02]  /*534b0*/  MOV R6, R17 ;  /* 0x0000001100067202 */ /* 0x004fc40000000f00 */
[----:B----4-:R-:W-:Y:S01]  /*534c0*/  MOV R7, R16 ;  /* 0x0000001000077202 */ /* 0x010fe20000000f00 */
[----:B0-----:R-:W-:Y:S01]  /*534d0*/  IMAD.MOV.U32 R4, RZ, RZ, R19 ;  /* 0x000000ffff047224 */ /* 0x001fe200078e0013 */
[----:B------:R-:W-:Y:S01]  /*534e0*/  MOV R5, R18 ;  /* 0x0000001200057202 */ /* 0x000fe20000000f00 */
[----:B------:R-:W2:Y:S04]  /*534f0*/  LDL.LU R16, [R1+0x1e0] ;  /* 0x0001e00001107983 */ /* 0x000ea80000300800 */
[----:B------:R-:W2:Y:S04]  /*53500*/  LDL.LU R17, [R1+0x1e4] ;  /* 0x0001e40001117983 */ /* 0x000ea80000300800 */
[----:B------:R-:W2:Y:S04]  /*53510*/  LDL.LU R18, [R1+0x1e8] ;  /* 0x0001e80001127983 */ /* 0x000ea80000300800 */
[----:B------:R-:W2:Y:S04]  /*53520*/  LDL.LU R19, [R1+0x1ec] ;  /* 0x0001ec0001137983 */ /* 0x000ea80000300800 */
[----:B------:R0:W-:Y:S04]  /*53530*/  STL.64 [R1+0x2b40], R6 ;  /* 0x002b400601007387 */ /* 0x0001e80000100a00 */
[----:B------:R3:W-:Y:S01]  /*53540*/  STL.64 [R1+0x2b38], R4 ;  /* 0x002b380401007387 */ /* 0x0007e20000100a00 */
[----:B0-----:R-:W-:-:S02]  /*53550*/  MOV R6, R2 ;  /* 0x0000000200067202 */ /* 0x001fc40000000f00 */
[----:B------:R-:W-:Y:S01]  /*53560*/  MOV R7, R0 ;  /* 0x0000000000077202 */ /* 0x000fe20000000f00 */
[----:B---3--:R-:W-:Y:S01]  /*53570*/  IMAD.MOV.U32 R5, RZ, RZ, R29 ;  /* 0x000000ffff057224 */ /* 0x008fe200078e001d */
[----:B------:R-:W-:Y:S02]  /*53580*/  MOV R4, R28 ;  /* 0x0000001c00047202 */ /* 0x000fe40000000f00 */
[----:B------:R-:W3:Y:S04]  /*53590*/  LDL.LU R28, [R1+0x2c14] ;  /* 0x002c1400011c7983 */ /* 0x000ee80000300800 */
[----:B------:R-:W4:Y:S04]  /*535a0*/  LDL.LU R29, [R1+0x2c10] ;  /* 0x002c1000011d7983 */ /* 0x000f280000300800 */
        /* <DEDUP_REMOVED lines=8> */
[----:B------:R-:W-:Y:S01]  /*53630*/  IMAD.MOV.U32 R6, RZ, RZ, R23 ;  /* 0x000000ffff067224 */ /* 0x000fe200078e0017 */
[----:B------:R-:W-:Y:S02]  /*53640*/  MOV R7, R22 ;  /* 0x0000001600077202 */ /* 0x000fe40000000f00 */
[----:B------:R-:W2:Y:S04]  /*53650*/  LDL.LU R23, [R1+0x2bfc] ;  /* 0x002bfc0001177983 */ /* 0x000ea80000300800 */
[----:B------:R-:W2:Y:S04]  /*53660*/  LDL.LU R22, [R1+0x2bf8] ;  /* 0x002bf80001167983 */ /* 0x000ea80000300800 */
[----:B------:R3:W-:Y:S04]  /*53670*/  STL.64 [R1+0x2b70], R6 ;  /* 0x002b700601007387 */ /* 0x0007e80000100a00 */
[----:B------:R2:W-:Y:S01]  /*53680*/  STL.64 [R1+0x2b68], R4 ;  /* 0x002b680401007387 */ /* 0x0005e20000100a00 */
[----:B---3--:R-:W-:Y:S01]  /*53690*/  IMAD.MOV.U32 R7, RZ, RZ, R28 ;  /* 0x000000ffff077224 */ /* 0x008fe200078e001c */
[----:B----4-:R-:W-:-:S02]  /*536a0*/  MOV R6, R29 ;  /* 0x0000001d00067202 */ /* 0x010fc40000000f00 */
[----:B--2---:R-:W-:Y:S02]  /*536b0*/  MOV R5, R2 ;  /* 0x0000000200057202 */ /* 0x004fe40000000f00 */
[----:B------:R-:W-:Y:S02]  /*536c0*/  MOV R4, R0 ;  /* 0x0000000000047202 */ /* 0x000fe40000000f00 */
[----:B------:R-:W2:Y:S04]  /*536d0*/  LDL.LU R0, [R1+0x2bf4] ;  /* 0x002bf40001007983 */ /* 0x000ea80000300800 */
[----:B------:R-:W3:Y:S04]  /*536e0*/  LDL.LU R2, [R1+0x2bf0] ;  /* 0x002bf00001027983 */ /* 0x000ee80000300800 */
[----:B------:R-:W4:Y:S04]  /*536f0*/  LDL.LU R29, [R1+0x2bec] ;  /* 0x002bec00011d7983 */ /* 0x000f280000300800 */
[----:B------:R-:W4:Y:S04]  /*53700*/  LDL.LU R28, [R1+0x2be8] ;  /* 0x002be800011c7983 */ /* 0x000f280000300800 */
[----:B------:R0:W-:Y:S04]  /*53710*/  STL.64 [R1+0x2b88], R6 ;  /* 0x002b880601007387 */ /* 0x0001e80000100a00 */
[----:B------:R1:W-:Y:S01]  /*53720*/  STL.64 [R1+0x2b80], R4 ;  /* 0x002b800401007387 */ /* 0x0003e20000100a00 */
[----:B0-----:R-:W-:-:S02]  /*53730*/  MOV R6, R26 ;  /* 0x0000001a00067202 */ /* 0x001fc40000000f00 */
[----:B-1----:R-:W-:Y:S02]  /*53740*/  MOV R5, R23 ;  /* 0x0000001700057202 */ /* 0x002fe40000000f00 */
[----:B------:R-:W-:Y:S02]  /*53750*/  MOV R4, R22 ;  /* 0x0000001600047202 */ /* 0x000fe40000000f00 */
[----:B------:R-:W4:Y:S04]  /*53760*/  LDL.LU R22, [R1+0x2be4] ;  /* 0x002be40001167983 */ /* 0x000f280000300800 */
[----:B------:R-:W4:Y:S04]  /*53770*/  LDL.LU R23, [R1+0x2be0] ;  /* 0x002be00001177983 */ /* 0x000f280000300800 */
[----:B------:R-:W4:Y:S01]  /*53780*/  LDL.LU R26, [R1+0x2bdc] ;  /* 0x002bdc00011a7983 */ /* 0x000f220000300800 */
[----:B------:R-:W-:-:S03]  /*53790*/  MOV R7, R27 ;  /* 0x0000001b00077202 */ /* 0x000fc60000000f00 */
[----:B------:R-:W4:Y:S04]  /*537a0*/  LDL.LU R27, [R1+0x2bd8] ;  /* 0x002bd800011b7983 */ /* 0x000f280000300800 */
[----:B------:R2:W-:Y:S04]  /*537b0*/  STL.64 [R1+0x2ba0], R6 ;  /* 0x002ba00601007387 */ /* 0x0005e80000100a00 */
[----:B------:R4:W-:Y:S01]  /*537c0*/  STL.64 [R1+0x2b98], R4 ;  /* 0x002b980401007387 */ /* 0x0009e20000100a00 */
[----:B--2---:R-:W-:Y:S02]  /*537d0*/  MOV R7, R0 ;  /* 0x0000000000077202 */ /* 0x004fe40000000f00 */
[----:B---3--:R-:W-:-:S02]  /*537e0*/  MOV R6, R2 ;  /* 0x0000000200067202 */ /* 0x008fc40000000f00 */
[----:B----4-:R-:W-:Y:S01]  /*537f0*/  MOV R5, R29 ;  /* 0x0000001d00057202 */ /* 0x010fe20000000f00 */
[----:B------:R-:W-:Y:S02]  /*53800*/  IMAD.MOV.U32 R4, RZ, RZ, R28 ;  /* 0x000000ffff047224 */ /* 0x000fe400078e001c */
[----:B------:R-:W2:Y:S04]  /*53810*/  LDL.LU R28, [R1+0x2bd4] ;  /* 0x002bd400011c7983 */ /* 0x000ea80000300800 */
[----:B------:R-:W3:Y:S04]  /*53820*/  LDL.LU R29, [R1+0x2bd0] ;  /* 0x002bd000011d7983 */ /* 0x000ee80000300800 */
[----:B------:R-:W4:Y:S04]  /*53830*/  LDL.LU R2, [R1+0x2bcc] ;  /* 0x002bcc0001027983 */ /* 0x000f280000300800 */
[----:B------:R-:W4:Y:S01]  /*53840*/  LDL.LU R0, [R1+0x2bc8] ;  /* 0x002bc80001007983 */ /* 0x000f220000300800 */
[----:B------:R-:W-:-:S15]  /*53850*/  HMMA.16816.F32.BF16 R16, R12, R26, R16 ;  /* 0x0000001a0c10723c */ /* 0x000fde0000041810 */
[----:B------:R-:W-:-:S08]  /*53860*/  NOP ;  /* 0x0000000000007918 */ /* 0x000fd00000000000 */
[----:B------:R-:W-:Y:S04]  /*53870*/  STL.64 [R1+0x600], R16 ;  /* 0x0006001001007387 */ /* 0x000fe80000100a00 */
[----:B------:R0:W-:Y:S04]  /*53880*/  STL.64 [R1+0x608], R18 ;  /* 0x0006081201007387 */ /* 0x0001e80000100a00 */
[----:B0-----:R-:W2:Y:S04]  /*53890*/  LDL.LU.64 R18, [R1+0x2bc0] ;  /* 0x002bc00001127983 */ /* 0x001ea80000300a00 */
[----:B------:R-:W2:Y:S02]  /*538a0*/  LDL.LU.64 R16, [R1+0x2bb8] ;  /* 0x002bb80001107983 */ /* 0x000ea40000300a00 */
[----:B--2---:R-:W-:Y:S02]  /*538b0*/  HMMA.16816.F32.BF16 R12, R12, R22, R16 ;  /* 0x000000160c0c723c */ /* 0x004fe40000041810 */
[----:B------:R-:W2:Y:S04]  /*538c0*/  LDL.LU.64 R18, [R1+0x2bb0] ;  /* 0x002bb00001127983 */ /* 0x000ea80000300a00 */
[----:B------:R-:W2:-:S15]  /*538d0*/  LDL.LU.64 R16, [R1+0x2ba8] ;  /* 0x002ba80001107983 */ /* 0x000e9e0000300a00 */
[----:B------:R-:W-:-:S02]  /*538e0*/  NOP ;  /* 0x0000000000007918 */ /* 0x000fc40000000000 */
        /* <DEDUP_REMOVED lines=37> */
[----:B------:R-:W3:Y:S01]  /*53b40*/  LDL.LU.64 R8, [R1+0x2b28] ;  /* 0x002b280001087983 */ /* 0x000ee20000300a00 */
[----:B------:R-:W-:Y:S01]  /*53b50*/  MOV R14, R20 ;  /* 0x00000014000e7202 */ /* 0x000fe20000000f00 */
[----:B------:R-:W-:-:S02]  /*53b60*/  IMAD.MOV.U32 R15, RZ, RZ, R3 ;  /* 0x000000ffff0f7224 */ /* 0x000fc400078e0003 */
[----:B------:R-:W0:Y:S05]  /*53b70*/  LDC R3, c[0x0][0x280] ;  /* 0x0000a000ff037b82 */ /* 0x000e2a0000000800 */
[----:B---3--:R-:W-:Y:S01]  /*53b80*/  HMMA.16816.F32.BF16 R12, R16, R14, R8 ;  /* 0x0000000e100c723c */ /* 0x008fe20000041808 */
[----:B------:R-:W2:Y:S04]  /*53b90*/  LDL.LU.64 R10, [R1+0x2b20] ;  /* 0x002b2000010a7983 */ /* 0x000ea80000300a00 */
[----:B------:R-:W3:-:S15]  /*53ba0*/  LDL.LU R20, [R1+0xc28] ;  /* 0x000c280001147983 */ /* 0x000ede0000300800 */
[----:B------:R-:W-:-:S03]  /*53bb0*/  NOP ;  /* 0x0000000000007918 */ /* 0x000fc60000000000 */
[----:B------:R1:W-:Y:S04]  /*53bc0*/  STL.64 [R1+0x670], R12 ;  /* 0x0006700c01007387 */ /* 0x0003e80000100a00 */
[----:B------:R4:W-:Y:S01]  /*53bd0*/  STL.64 [R1+0x678], R14 ;  /* 0x0006780e01007387 */ /* 0x0009e20000100a00 */
[----:B------:R-:W-:Y:S01]  /*53be0*/  UIADD3 UR4, UR4, 0x80, URZ ;  /* 0x0000008004047890 */ /* 0x000fe2000fffe03f */
[----:B-1----:R-:W1:Y:S02]  /*53bf0*/  LDC R13, c[0x0][0x264] ;  /* 0x00009900ff0d7b82 */ /* 0x002e640000000800 */
[----:B----4-:R-:W4:Y:S04]  /*53c00*/  LDL.LU R15, [R1+0xc2c] ;  /* 0x000c2c00010f7983 */ /* 0x010f280000300800 */
[----:B------:R-:W3:Y:S01]  /*53c10*/  LDL.LU R14, [R1+0xc30] ;  /* 0x000c3000010e7983 */ /* 0x000ee20000300800 */
[----:B--2---:R-:W-:Y:S03]  /*53c20*/  HMMA.16816.F32.BF16 R8, R16, R10, R4 ;  /* 0x0000000a1008723c */ /* 0x004fe60000041804 */
[----:B------:R-:W2:Y:S04]  /*53c30*/  LDL.LU.64 R6, [R1+0x2b18] ;  /* 0x002b180001067983 */ /* 0x000ea80000300a00 */
[----:B------:R-:W2:Y:S01]  /*53c40*/  LDL.LU.64 R4, [R1+0x2b10] ;  /* 0x002b100001047983 */ /* 0x000ea20000300a00 */
[----:B------:R-:W1:-:S15]  /*53c50*/  LDC R12, c[0x0][0x254] ;  /* 0x00009500ff0c7b82 */ /* 0x000e5e0000000800 */
        /* <DEDUP_REMOVED lines=52> */
[----:B------:R-:W4:Y:S02]  /*53fa0*/  LDL.LU.64 R4, [R1+0x2a58] ;  /* 0x002a580001047983 */ /* 0x000f240000300a00 */
[----:B----4-:R-:W-:-:S15]  /*53fb0*/  HMMA.16816.F32.BF16 R4, R16, R26, R4 ;  /* 0x0000001a1004723c */ /* 0x010fde0000041804 */
[----:B------:R-:W-:-:S08]  /*53fc0*/  NOP ;  /* 0x0000000000007918 */ /* 0x000fd00000000000 */
[----:B------:R-:W-:Y:S04]  /*53fd0*/  STL.64 [R1+0x700], R4 ;  /* 0x0007000401007387 */ /* 0x000fe80000100a00 */
[----:B------:R0:W-:Y:S04]  /*53fe0*/  STL.64 [R1+0x708], R6 ;  /* 0x0007080601007387 */ /* 0x0001e80000100a00 */
[----:B0-----:R-:W4:Y:S01]  /*53ff0*/  LDL.LU R7, [R1+0x9e4] ;  /* 0x0009e40001077983 */ /* 0x001f220000300800 */
[----:B--2---:R-:W-:Y:S01]  /*54000*/  HMMA.16816.F32.BF16 R8, R16, R22, R8 ;  /* 0x000000161008723c */ /* 0x004fe20000041808 */
[----:B------:R-:W-:Y:S01]  /*54010*/  FFMA R15, R29, R15, R24 ;  /* 0x0000000f1d0f7223 */ /* 0x000fe20000000018 */
[----:B---3--:R-:W-:Y:S01]  /*54020*/  FFMA R14, R28, R14, R25 ;  /* 0x0000000e1c0e7223 */ /* 0x008fe20000000019 */
[----:B------:R-:W-:-:S15]  /*54030*/  ISETP.LE.AND P1, PT, R3, UR4, PT ;  /* 0x0000000403007c0c */ /* 0x000fde000bf23270 */
[----:B------:R-:W-:-:S05]  /*54040*/  NOP ;  /* 0x0000000000007918 */ /* 0x000fca0000000000 */
[----:B------:R-:W-:Y:S04]  /*54050*/  STL.64 [R1+0x710], R8 ;  /* 0x0007100801007387 */ /* 0x000fe80000100a00 */
[----:B------:R-:W-:Y:S04]  /*54060*/  STL.64 [R1+0x718], R10 ;  /* 0x0007180a01007387 */ /* 0x000fe80000100a00 */
[----:B------:R-:W2:Y:S01]  /*54070*/  LDL.LU R29, [R1+0x2a50] ;  /* 0x002a5000011d7983 */ /* 0x000ea20000300800 */
[----:B----4-:R-:W-:-:S05]  /*54080*/  FFMA R20, R21, R20, R7 ;  /* 0x0000001415147223 */ /* 0x010fca0000000007 */
[----:B------:R-:W-:Y:S04]  /*54090*/  STL [R1+0xc28], R20 ;  /* 0x000c281401007387 */ /* 0x000fe80000100800 */
[----:B------:R-:W3:Y:S04]  /*540a0*/  LDL.LU R28, [R1+0x2a4c] ;  /* 0x002a4c00011c7983 */ /* 0x000ee80000300800 */
[----:B------:R-:W-:Y:S04]  /*540b0*/  STL [R1+0xc2c], R15 ;  /* 0x000c2c0f01007387 */ /* 0x000fe80000100800 */
[----:B------:R-:W-:Y:S04]  /*540c0*/  STL [R1+0xc30], R14 ;  /* 0x000c300e01007387 */ /* 0x000fe80000100800 */
[----:B------:R-:W4:Y:S04]  /*540d0*/  LDL R4, [R1+0x49c] ;  /* 0x00049c0001047983 */ /* 0x000f280000100800 */
[----:B------:R-:W3:Y:S01]  /*540e0*/  LDL R3, [R1+0x498] ;  /* 0x0004980001037983 */ /* 0x000ee20000100800 */
[----:B-1----:R-:W-:-:S02]  /*540f0*/  LEA R2, R13, R2, 0x7 ;  /* 0x000000020d027211 */ /* 0x002fc400078e38ff */
[----:B------:R-:W-:Y:S01]  /*54100*/  LEA R0, R12, R0, 0x7 ;  /* 0x000000000c007211 */ /* 0x000fe200078e38ff */
[----:B----4-:R2:W-:Y:S02]  /*54110*/  STL [R1+0x9e0], R4 ;  /* 0x0009e00401007387 */ /* 0x0105e40000100800 */
[----:B--2---:R-:W-:Y:S02]  /*54120*/  MOV R4, R29 ;  /* 0x0000001d00047202 */ /* 0x004fe40000000f00 */
[----:B------:R1:W5:Y:S04]  /*54130*/  LDL.LU R29, [R1+0x2a48] ;  /* 0x002a4800011d7983 */ /* 0x0003680000300800 */
[----:B---3--:R0:W-:Y:S02]  /*54140*/  STL [R1+0xa68], R3 ;  /* 0x000a680301007387 */ /* 0x0081e40000100800 */
[----:B0-----:R-:W-:-:S02]  /*54150*/  MOV R3, R28 ;  /* 0x0000001c00037202 */ /* 0x001fc40000000f00 */
[----:B------:R1:W5:Y:S04]  /*54160*/  LDL.LU R28, [R1+0x2a44] ;  /* 0x002a4400011c7983 */ /* 0x0003680000300800 */
[----:B------:R1:W-:Y:S04]  /*54170*/  STL [R1+0xa6c], R4 ;  /* 0x000a6c0401007387 */ /* 0x0003e80000100800 */
[----:B------:R1:W-:Y:S01]  /*54180*/  STL [R1+0xa70], R3 ;  /* 0x000a700301007387 */ /* 0x0003e20000100800 */
[----:B------:R-:W-:Y:S05]  /*54190*/  @!P1 BRA `(.L_x_1) ;  /* 0xfffffc3400ac9947 */ /* 0x000fea000383ffff */
.L_x_0:
[----:B0-----:R-:W2:Y:S01]  /*541a0*/  LDL.LU R0, [R1+0x4c0] ;  /* 0x0004c00001007983 */ /* 0x001ea20000300800 */
[----:B------:R-:W-:-:S03]  /*541b0*/  ULDC.64 UR4, c[0x0][0x270] ;  /* 0x00009c0000047ab9 */ /* 0x000fc60000000a00 */
[----:B------:R-:W3:Y:S01]  /*541c0*/  LDL.LU R2, [R1+0x4c4] ;  /* 0x0004c40001027983 */ /* 0x000ee20000300800 */
[----:B-1----:R-:W0:Y:S02]  /*541d0*/  S2R R3, SR_TID.X ;  /* 0x0000000000037919 */ /* 0x002e240000002100 */
[----:B0-----:R-:W-:Y:S01]  /*541e0*/  LOP3.LUT R3, R3, 0x7f, RZ, 0xc0, !PT ;  /* 0x0000007f03037812 */ /* 0x001fe200078ec0ff */
[----:B------:R-:W-:Y:S03]  /*541f0*/  BAR.SYNC.DEFER_BLOCKING 0x0 ;  /* 0x0000000000007b1d */ /* 0x000fe60000010000 */
[----:B------:R-:W-:-:S03]  /*54200*/  ISETP.GE.U32.AND P0, PT, R3, 0x20, PT ;  /* 0x000000200300780c */ /* 0x000fc60003f06070 */
[----:B--2---:R0:W-:Y:S04]  /*54210*/  STL [R1+0x1a4], R0 ;  /* 0x0001a40001007387 */ /* 0x0041e80000100800 */
[----:B0-----:R-:W2:Y:S04]  /*54220*/  LDL.LU R0, [R1+0x4c8] ;  /* 0x0004c80001007983 */ /* 0x001ea80000300800 */
        /* <DEDUP_REMOVED lines=41> */
[----:B-----5:R-:W3:Y:S04]  /*544c0*/  LDL.LU R25, [R1+0x57c] ;  /* 0x00057c0001197983 */ /* 0x020ee80000300800 */
[----:B--2---:R1:W-:Y:S04]  /*544d0*/  STL [R1+0x138], R0 ;  /* 0x0001380001007387 */ /* 0x0043e80000100800 */
[----:B---3--:R-:W-:Y:S04]  /*544e0*/  STL [R1+0x2d84], R25 ;  /* 0x002d841901007387 */ /* 0x008fe80000100800 */
[----:B0-----:R-:W2:Y:S04]  /*544f0*/  LDL.LU R2, [R1+0x580] ;  /* 0x0005800001027983 */ /* 0x001ea80000300800 */
[----:B-1----:R-:W3:Y:S04]  /*54500*/  LDL.LU R0, [R1+0x584] ;  /* 0x0005840001007983 */ /* 0x002ee80000300800 */
[----:B--2---:R0:W-:Y:S04]  /*54510*/  STL [R1+0x164], R2 ;  /* 0x0001640201007387 */ /* 0x0041e80000100800 */
[----:B------:R-:W2:Y:S04]  /*54520*/  LDL.LU R24, [R1+0x588] ;  /* 0x0005880001187983 */ /* 0x000ea80000300800 */
[----:B---3--:R1:W-:Y:S04]  /*54530*/  STL [R1+0x15c], R0 ;  /* 0x00015c0001007387 */ /* 0x0083e80000100800 */
[----:B--2---:R-:W-:Y:S04]  /*54540*/  STL [R1+0x2d88], R24 ;  /* 0x002d881801007387 */ /* 0x004fe80000100800 */
[----:B------:R-:W2:Y:S04]  /*54550*/  LDL.LU R23, [R1+0x58c] ;  /* 0x00058c0001177983 */ /* 0x000ea80000300800 */
[----:B--2---:R-:W-:Y:S04]  /*54560*/  STL [R1+0x2d8c], R23 ;  /* 0x002d8c1701007387 */ /* 0x004fe80000100800 */
        /* <DEDUP_REMOVED lines=48> */
[----:B0-----:R-:W2:Y:S04]  /*54870*/  LDL.LU R2, [R1+0x5f0] ;  /* 0x0005f00001027983 */ /* 0x001ea80000300800 */
[----:B--2---:R0:W-:Y:S04]  /*54880*/  STL [R1+0x2d48], R2 ;  /* 0x002d480201007387 */ /* 0x0041e80000100800 */
[----:B-1----:R-:W2:Y:S04]  /*54890*/  LDL.LU R0, [R1+0x5f4] ;  /* 0x0005f40001007983 */ /* 0x002ea80000300800 */
[----:B--2---:R1:W-:Y:S04]  /*548a0*/  STL [R1+0x2d4c], R0 ;  /* 0x002d4c0001007387 */ /* 0x0043e80000100800 */
[----:B0-----:R-:W2:Y:S04]  /*548b0*/  LDL.LU R2, [R1+0x5f8] ;  /* 0x0005f80001027983 */ /* 0x001ea80000300800 */
[----:B-1----:R-:W3:Y:S04]  /*548c0*/  LDL.LU R0, [R1+0x5fc] ;  /* 0x0005fc0001007983 */ /* 0x002ee80000300800 */
[----:B--2---:R-:W-:Y:S04]  /*548d0*/  STL [R1+0x100], R2 ;  /* 0x0001000201007387 */ /* 0x004fe80000100800 */
        /* <DEDUP_REMOVED lines=18> */
[----:B--2---:R-:W-:Y:S04]  /*54a00*/  STL [R1+0x2df8], R0 ;  /* 0x002df80001007387 */ /* 0x004fe80000100800 */
[----:B------:R-:W2:Y:S04]  /*54a10*/  LDL.LU R2, [R1+0x624] ;  /* 0x0006240001027983 */ /* 0x000ea80000300800 */
[----:B--2---:R0:W-:Y:S04]  /*54a20*/  STL [R1+0x2dfc], R2 ;  /* 0x002dfc0201007387 */ /* 0x0041e80000100800 */
[----:B0-----:R-:W2:Y:S04]  /*54a30*/  LDL.LU R2, [R1+0x628] ;  /* 0x0006280001027983 */ /* 0x001ea80000300800 */
[----:B------:R-:W3:Y:S04]  /*54a40*/  LDL.LU R0, [R1+0x62c] ;  /* 0x00062c0001007983 */ /* 0x000ee80000300800 */
        /* <DEDUP_REMOVED lines=92> */
[----:B0-----:R-:W2:Y:S04]  /*55010*/  LDL.LU R2, [R1+0x6e4] ;  /* 0x0006e40001027983 */ /* 0x001ea80000300800 */
[----:B-1----:R-:W3:Y:S04]  /*55020*/  LDL.LU R0, [R1+0x6e8] ;  /* 0x0006e80001007983 */ /* 0x002ee80000300800 */
        /* <DEDUP_REMOVED lines=13> */
[----:B---3--:R-:W-:Y:S04]  /*55100*/  STL [R1+0x2e5c], R0 ;  /* 0x002e5c0001007387 */ /* 0x008fe80000100800 */
[----:B0-----:R-:W2:Y:S04]  /*55110*/  LDL.LU R2, [R1+0x704] ;  /* 0x0007040001027983 */ /* 0x001ea80000300800 */
[----:B--2---:R0:W-:Y:S04]  /*55120*/  STL [R1+0x2e60], R2 ;  /* 0x002e600201007387 */ /* 0x0041e80000100800 */
[----:B------:R-:W2:Y:S04]  /*55130*/  LDL.LU R4, [R1+0x708] ;  /* 0x0007080001047983 */ /* 0x000ea80000300800 */
[----:B------:R-:W3:Y:S04]  /*55140*/  LDL.LU R3, [R1+0x70c] ;  /* 0x00070c0001037983 */ /* 0x000ee80000300800 */
[----:B--2---:R-:W-:Y:S04]  /*55150*/  STL [R1+0x74], R4 ;  /* 0x0000740401007387 */ /* 0x004fe80000100800 */
[----:B------:R-:W2:Y:S04]  /*55160*/  LDL.LU R5, [R1+0x710] ;  /* 0x0007100001057983 */ /* 0x000ea80000300800 */
[----:B--2---:R1:W-:Y:S04]  /*55170*/  STL [R1+0x2e64], R5 ;  /* 0x002e640501007387 */ /* 0x0043e80000100800 */
[----:B---3--:R-:W-:Y:S04]  /*55180*/  STL [R1+0x78], R3 ;  /* 0x0000780301007387 */ /* 0x008fe80000100800 */
[----:B------:R-:W2:Y:S01]  /*55190*/  LDL.LU R6, [R1+0x714] ;  /* 0x0007140001067983 */ /* 0x000ea20000300800 */
[----:B------:R-:W3:Y:S03]  /*551a0*/  S2R R14, SR_TID.X ;  /* 0x00000000000e7919 */ /* 0x000ee60000002100 */
[----:B--2---:R2:W-:Y:S04]  /*551b0*/  STL [R1+0x2e68], R6 ;  /* 0x002e680601007387 */ /* 0x0045e80000100800 */
[----:B0-----:R-:W4:Y:S04]  /*551c0*/  LDL.LU R2, [R1+0x718] ;  /* 0x0007180001027983 */ /* 0x001f280000300800 */
[----:B------:R-:W2:Y:S01]  /*551d0*/  LDL.LU R0, [R1+0x71c] ;  /* 0x00071c0001007983 */ /* 0x000ea20000300800 */
[C---:B---3--:R-:W-:Y:S01]  /*551e0*/  IMAD.SHL.U32 R26, R14.reuse, 0x800, RZ ;  /* 0x000008000e1a7824 */ /* 0x048fe200078e00ff */
[----:B------:R-:W-:-:S02]  /*551f0*/  LOP3.LUT R27, R14, 0x3f, RZ, 0xc0, !PT ;  /* 0x0000003f0e1b7812 */ /* 0x000fc400078ec0ff */
[----:B------:R-:W-:Y:S02]  /*55200*/  LOP3.LUT R28, R14, 0x40, RZ, 0xc0, !PT ;  /* 0x000000400e1c7812 */ /* 0x000fe400078ec0ff */
[----:B------:R-:W-:-:S04]  /*55210*/  LOP3.LUT R26, R26, 0x3000, RZ, 0xc0, !PT ;  /* 0x000030001a1a7812 */ /* 0x000fc800078ec0ff */
[----:B------:R-:W-:Y:S02]  /*55220*/  LEA R26, R27, R26, 0x4 ;  /* 0x0000001a1b1a7211 */ /* 0x000fe400078e20ff */
[----:B------:R-:W-:-:S04]  /*55230*/  SHF.R.U32.HI R27, RZ, 0x1, R28 ;  /* 0x00000001ff1b7819 */ /* 0x000fc8000001161c */
[----:B-1----:R-:W-:Y:S02]  /*55240*/  LOP3.LUT R5, R26, R27, RZ, 0x3c, !PT ;  /* 0x0000001b1a057212 */ /* 0x002fe400078e3cff */
[----:B------:R-:W3:Y:S04]  /*55250*/  LDL.LU R26, [R1+0xa74] ;  /* 0x000a7400011a7983 */ /* 0x000ee80000300800 */
[----:B------:R0:W-:Y:S04]  /*55260*/  STL [R1+0x228], R5 ;  /* 0x0002280501007387 */ /* 0x0001e80000100800 */
[----:B----4-:R-:W-:Y:S04]  /*55270*/  STL [R1+0x7c], R2 ;  /* 0x00007c0201007387 */ /* 0x010fe80000100800 */
[----:B------:R-:W4:Y:S04]  /*55280*/  LDL.LU R27, [R1+0xc28] ;  /* 0x000c2800011b7983 */ /* 0x000f280000300800 */
[----:B--2---:R-:W-:Y:S04]  /*55290*/  STL [R1+0x80], R0 ;  /* 0x0000800001007387 */ /* 0x004fe80000100800 */
[----:B------:R-:W2:Y:S04]  /*552a0*/  LDL.LU R28, [R1+0xc2c] ;  /* 0x000c2c00011c7983 */ /* 0x000ea80000300800 */
[----:B------:R-:W0:Y:S01]  /*552b0*/  LDL.LU R29, [R1+0xc30] ;  /* 0x000c3000011d7983 */ /* 0x000e220000300800 */
[C---:B---3--:R-:W-:Y:S01]  /*552c0*/  FMUL R10, R26.reuse, 8388608 ;  /* 0x4b0000001a0a7820 */ /* 0x048fe20000400000 */
[----:B------:R-:W-:-:S02]  /*552d0*/  FSETP.GEU.AND P2, PT, R26, 1.175494350822287508e-38, PT ;  /* 0x008000001a00780b */ /* 0x000fc40003f4e000 */
[----:B------:R-:W-:Y:S02]  /*552e0*/  STL [R1+0x2dd0], R26 ;  /* 0x002dd01a01007387 */ /* 0x000fe40000100800 */
[----:B------:R-:W-:Y:S02]  /*552f0*/  FSEL R11, R10, R26, !P2 ;  /* 0x0000001a0a0b7208 */ /* 0x000fe40005000000 */
[C---:B------:R-:W-:Y:S02]  /*55300*/  SHF.L.U32 R6, R14.reuse, 0x4, RZ ;  /* 0x000000040e067819 */ /* 0x040fe400000006ff */
[C---:B------:R-:W-:Y:S02]  /*55310*/  SHF.L.U32 R8, R14.reuse, 0x5, RZ ;  /* 0x000000050e087819 */ /* 0x040fe400000006ff */
[----:B------:R-:W-:Y:S02]  /*55320*/  LOP3.LUT R13, R14, 0x18, RZ, 0xc0, !PT ;  /* 0x000000180e0d7812 */ /* 0x000fe400078ec0ff */
[----:B------:R-:W-:-:S02]  /*55330*/  LOP3.LUT R14, R6, 0x70, RZ, 0xc0, !PT ;  /* 0x00000070060e7812 */ /* 0x000fc400078ec0ff */
[----:B------:R-:W-:Y:S02]  /*55340*/  LOP3.LUT R15, R8, 0xc60, RZ, 0xc0, !PT ;  /* 0x00000c60080f7812 */ /* 0x000fe400078ec0ff */
[----:B------:R-:W-:Y:S01]  /*55350*/  FSEL R12, RZ, -23, P2 ;  /* 0xc1b80000ff0c7808 */ /* 0x000fe20001000000 */
[----:B------:R-:W-:Y:S01]  /*55360*/  VIADD R14, R14, UR6 ;  /* 0x000000060e0e7c36 */ /* 0x000fe20008000000 */
[----:B------:R-:W-:-:S04]  /*55370*/  LEA R15, R13, R15, 0x9 ;  /* 0x0000000f0d0f7211 */ /* 0x000fc800078e48ff */
[----:B------:R-:W-:Y:S01]  /*55380*/  LEA.HI R13, R13, R14, RZ, 0x1f ;  /* 0x0000000e0d0d7211 */ /* 0x000fe200078ff8ff */
[C---:B----4-:R-:W-:Y:S01]  /*55390*/  FMUL R9, R27.reuse, 8388608 ;  /* 0x4b0000001b097820 */ /* 0x050fe20000400000 */
[----:B------:R-:W-:Y:S01]  /*553a0*/  FSETP.GEU.AND P3, PT, R27, 1.175494350822287508e-38, PT ;  /* 0x008000001b00780b */ /* 0x000fe20003f6e000 */
[----:B------:R-:W-:Y:S03]  /*553b0*/  STL [R1+0x2e6c], R27 ;  /* 0x002e6c1b01007387 */ /* 0x000fe60000100800 */
[----:B------:R-:W-:Y:S01]  /*553c0*/  FSEL R9, R9, R27, !P3 ;  /* 0x0000001b09097208 */ /* 0x000fe20005800000 */
[----:B------:R1:W-:Y:S01]  /*553d0*/  STL [R1+0x134], R11 ;  /* 0x0001340b01007387 */ /* 0x0003e20000100800 */
[C---:B--2---:R-:W-:Y:S01]  /*553e0*/  FMUL R7, R28.reuse, 8388608 ;  /* 0x4b0000001c077820 */ /* 0x044fe20000400000 */
[----:B------:R-:W-:Y:S02]  /*553f0*/  FSETP.GEU.AND P4, PT, R28, 1.175494350822287508e-38, PT ;  /* 0x008000001c00780b */ /* 0x000fe40003f8e000 */
[----:B------:R2:W-:Y:S01]  /*55400*/  STL [R1+0x130], R9 ;  /* 0x0001300901007387 */ /* 0x0005e20000100800 */
[C---:B0-----:R-:W-:Y:S01]  /*55410*/  FMUL R5, R29.reuse, 8388608 ;  /* 0x4b0000001d057820 */ /* 0x041fe20000400000 */
[----:B------:R-:W-:-:S02]  /*55420*/  FSETP.GEU.AND P5, PT, R29, 1.175494350822287508e-38, PT ;  /* 0x008000001d00780b */ /* 0x000fc40003fae000 */
[----:B-1----:R-:W-:Y:S02]  /*55430*/  IADD3 R11, R11, -0x3f3504f3, RZ ;  /* 0xc0cafb0d0b0b7810 */ /* 0x002fe40007ffe0ff */
[----:B------:R-:W-:Y:S02]  /*55440*/  FSEL R7, R7, R28, !P4 ;  /* 0x0000001c07077208 */ /* 0x000fe40006000000 */
[----:B--2---:R-:W-:Y:S02]  /*55450*/  IADD3 R9, R9, -0x3f3504f3, RZ ;  /* 0xc0cafb0d09097810 */ /* 0x004fe40007ffe0ff */
[----:B------:R-:W-:Y:S02]  /*55460*/  FSEL R5, R5, R29, !P5 ;  /* 0x0000001d05057208 */ /* 0x000fe40006800000 */
[----:B------:R-:W-:Y:S02]  /*55470*/  LOP3.LUT R11, R11, 0xff800000, RZ, 0xc0, !PT ;  /* 0xff8000000b0b7812 */ /* 0x000fe400078ec0ff */
[----:B------:R-:W-:Y:S01]  /*55480*/  LOP3.LUT R9, R9, 0xff800000, RZ, 0xc0, !PT ;  /* 0xff80000009097812 */ /* 0x000fe200078ec0ff */
[----:B------:R0:W-:Y:S01]  /*55490*/  STL [R1+0x12c], R7 ;  /* 0x00012c0701007387 */ /* 0x0001e20000100800 */
[----:B------:R-:W-:-:S03]  /*554a0*/  FSEL R10, RZ, -23, P3 ;  /* 0xc1b80000ff0a7808 */ /* 0x000fc60001800000 */
[----:B------:R1:W-:Y:S04]  /*554b0*/  STL [R1+0x128], R5 ;  /* 0x0001280501007387 */ /* 0x0003e80000100800 */
[----:B------:R2:W-:Y:S01]  /*554c0*/  STL [R1+0x1d0], R11 ;  /* 0x0001d00b01007387 */ /* 0x0005e20000100800 */
[----:B0-----:R-:W-:-:S03]  /*554d0*/  IADD3 R7, R7, -0x3f3504f3, RZ ;  /* 0xc0cafb0d07077810 */ /* 0x001fc60007ffe0ff */
[----:B------:R0:W-:Y:S01]  /*554e0*/  STL [R1+0x1dc], R9 ;  /* 0x0001dc0901007387 */ /* 0x0001e20000100800 */
[----:B-1----:R-:W-:Y:S02]  /*554f0*/  IADD3 R5, R5, -0x3f3504f3, RZ ;  /* 0xc0cafb0d05057810 */ /* 0x002fe40007ffe0ff */
[----:B------:R-:W-:Y:S02]  /*55500*/  LOP3.LUT R7, R7, 0xff800000, RZ, 0xc0, !PT ;  /* 0xff80000007077812 */ /* 0x000fe400078ec0ff */
[----:B--2---:R-:W-:Y:S02]  /*55510*/  I2FP.F32.S32 R11, R11 ;  /* 0x0000000b000b7245 */ /* 0x004fe40000201400 */
[----:B------:R-:W-:Y:S02]  /*55520*/  LOP3.LUT R5, R5, 0xff800000, RZ, 0xc0, !PT ;  /* 0xff80000005057812 */ /* 0x000fe400078ec0ff */
[----:B0-----:R-:W-:Y:S01]  /*55530*/  I2FP.F32.S32 R9, R9 ;  /* 0x0000000900097245 */ /* 0x001fe20000201400 */
[----:B------:R-:W-:Y:S01]  /*55540*/  FFMA.FTZ R11, R11, 1.1920928955078125e-07, R12 ;  /* 0x340000000b0b7823 */ /* 0x000fe2000001000c */
[----:B------:R0:W-:Y:S03]  /*55550*/  STL [R1+0x1d8], R7 ;  /* 0x0001d80701007387 */ /* 0x0001e60000100800 */
[----:B------:R-:W-:Y:S01]  /*55560*/  FFMA.FTZ R9, R9, 1.1920928955078125e-07, R10 ;  /* 0x3400000009097823 */ /* 0x000fe2000001000a */
[----:B------:R1:W-:Y:S04]  /*55570*/  STL [R1+0x1d4], R5 ;  /* 0x0001d40501007387 */ /* 0x0003e80000100800 */
[----:B------:R-:W-:Y:S04]  /*55580*/  STL [R1+0x274], R13 ;  /* 0x0002740d01007387 */ /* 0x000fe80000100800 */
[----:B------:R-:W-:Y:S04]  /*55590*/  STL [R1+0x200], R11 ;  /* 0x0002000b01007387 */ /* 0x000fe80000100800 */
[----:B------:R-:W-:Y:S04]  /*555a0*/  STL [R1+0x1fc], R9 ;  /* 0x0001fc0901007387 */ /* 0x000fe80000100800 */
[----:B------:R-:W2:Y:S01]  /*555b0*/  LDL.LU R27, [R1+0x6c] ;  /* 0x00006c00011b7983 */ /* 0x000ea20000300800 */
[----:B------:R-:W-:-:S02]  /*555c0*/  FSEL R8, RZ, -23, P4 ;  /* 0xc1b80000ff087808 */ /* 0x000fc40002000000 */
[----:B0-----:R-:W-:Y:S02]  /*555d0*/  I2FP.F32.S32 R7, R7 ;  /* 0x0000000700077245 */ /* 0x001fe40000201400 */
[----:B------:R-:W-:Y:S02]  /*555e0*/  FSEL R6, RZ, -23, P5 ;  /* 0xc1b80000ff067808 */ /* 0x000fe40002800000 */
[----:B-1----:R-:W-:Y:S01]  /*555f0*/  I2FP.F32.S32 R5, R5 ;  /* 0x0000000500057245 */ /* 0x002fe20000201400 */
[----:B------:R-:W-:-:S04]  /*55600*/  FFMA.FTZ R7, R7, 1.1920928955078125e-07, R8 ;  /* 0x3400000007077823 */ /* 0x000fc80000010008 */
[----:B------:R-:W-:Y:S01]  /*55610*/  FFMA.FTZ R5, R5, 1.1920928955078125e-07, R6 ;  /* 0x3400000005057823 */ /* 0x000fe20000010006 */
[----:B------:R-:W-:Y:S01]  /*55620*/  STL [R1+0x1f8], R7 ;  /* 0x0001f80701007387 */ /* 0x000fe20000100800 */
[----:B------:R-:W-:Y:S02]  /*55630*/  FSETP.GT.AND P1, PT, |R29|, 8.50705917302346158658e+37, PT ;  /* 0x7e8000001d00780b */ /* 0x000fe40003f24200 */
[----:B------:R-:W-:Y:S01]  /*55640*/  FSETP.GT.AND P2, PT, |R28|, 8.50705917302346158658e+37, PT ;  /* 0x7e8000001c00780b */ /* 0x000fe20003f44200 */
[----:B--2---:R0:W-:Y:S04]  /*55650*/  STL [R1+0x2e94], R27 ;  /* 0x002e941b01007387 */ /* 0x0041e80000100800 */
[----:B------:R-:W-:Y:S01]  /*55660*/  STL [R1+0x1f4], R5 ;  /* 0x0001f40501007387 */ /* 0x000fe20000100800 */
[----:B0-----:R-:W-:-:S05]  /*55670*/  IMAD.MOV.U32 R27, RZ, RZ, R4 ;  /* 0x000000ffff1b7224 */ /* 0x001fca00078e0004 */
[----:B------:R0:W-:Y:S02]  /*55680*/  STL [R1+0x2e98], R27 ;  /* 0x002e981b01007387 */ /* 0x0001e40000100800 */
[----:B0-----:R-:W-:-:S05]  /*55690*/  MOV R27, R3 ;  /* 0x00000003001b7202 */ /* 0x001fca0000000f00 */
[----:B------:R0:W-:Y:S02]  /*556a0*/  STL [R1+0x2e9c], R27 ;  /* 0x002e9c1b01007387 */ /* 0x0001e40000100800 */
[----:B0-----:R-:W-:-:S05]  /*556b0*/  MOV R27, R2 ;  /* 0x00000002001b7202 */ /* 0x001fca0000000f00 */
[----:B------:R0:W-:Y:S04]  /*556c0*/  STL [R1+0x2ea0], R27 ;  /* 0x002ea01b01007387 */ /* 0x0001e80000100800 */
[----:B------:R-:W2:Y:S04]  /*556d0*/  LDL.LU R6, [R1+0x68] ;  /* 0x0000680001067983 */ /* 0x000ea80000300800 */
[----:B------:R-:W3:Y:S01]  /*556e0*/  LDL.LU R5, [R1+0x64] ;  /* 0x0000640001057983 */ /* 0x000ee20000300800 */
[----:B0-----:R-:W-:-:S03]  /*556f0*/  MOV R27, R0 ;  /* 0x00000000001b7202 */ /* 0x001fc60000000f00 */
        /* <DEDUP_REMOVED lines=18> */
[----:B------:R-:W-:-:S03]  /*55820*/  @P1 FMUL R27, R27, 0.25 ;  /* 0x3e8000001b1b1820 */ /* 0x000fc60000400000 */
[----:B------:R-:W4:Y:S04]  /*55830*/  LDL.LU R18, [R1+0x18] ;  /* 0x0000180001127983 */ /* 0x000f280000300800 */
[----:B------:R-:W4:Y:S04]  /*55840*/  LDL.LU R17, [R1+0x14] ;  /* 0x0000140001117983 */ /* 0x000f280000300800 */
[----:B------:R-:W4:Y:S04]  /*55850*/  LDL.LU R14, [R1+0x10] ;  /* 0x00001000010e7983 */ /* 0x000f280000300800 */
[----:B------:R-:W4:Y:S04]  /*55860*/  LDL.LU R13, [R1+0xc] ;  /* 0x00000c00010d7983 */ /* 0x000f280000300800 */
[----:B------:R-:W4:Y:S04]  /*55870*/  LDL.LU R10, [R1+0x8] ;  /* 0x00000800010a7983 */ /* 0x000f280000300800 */
[----:B------:R-:W4:Y:S04]  /*55880*/  LDL.LU R9, [R1+0x4] ;  /* 0x0000040001097983 */ /* 0x000f280000300800 */
[----:B------:R0:W-:Y:S04]  /*55890*/  STL [R1+0x2e70], R28 ;  /* 0x002e701c01007387 */ /* 0x0001e80000100800 */
[----:B0-----:R-:W2:Y:S04]  /*558a0*/  LDL.LU R28, [R1+0x70] ;  /* 0x00007000011c7983 */ /* 0x001ea80000300800 */
[----:B------:R0:W-:Y:S04]  /*558b0*/  @P1 STL [R1+0x80], R27 ;  /* 0x0000801b01001387 */ /* 0x0001e80000100800 */
[----:B0-----:R-:W3:Y:S02]  /*558c0*/  LDL.LU R27, [R1+0x2ea0] ;  /* 0x002ea000011b7983 */ /* 0x001ee40000300800 */
[----:B---3--:R-:W-:-:S05]  /*558d0*/  @P1 FMUL R27, R27, 0.25 ;  /* 0x3e8000001b1b1820 */ /* 0x008fca0000400000 */
[----:B------:R0:W-:Y:S04]  /*558e0*/  @P1 STL [R1+0x7c], R27 ;  /* 0x00007c1b01001387 */ /* 0x0001e80000100800 */
[----:B0-----:R-:W3:Y:S02]  /*558f0*/  LDL.LU R27, [R1+0x2e9c] ;  /* 0x002e9c00011b7983 */ /* 0x001ee40000300800 */
[----:B---3--:R-:W-:-:S05]  /*55900*/  @P1 FMUL R27, R27, 0.25 ;  /* 0x3e8000001b1b1820 */ /* 0x008fca0000400000 */
[----:B------:R0:W-:Y:S04]  /*55910*/  @P1 STL [R1+0x78], R27 ;  /* 0x0000781b01001387 */ /* 0x0001e80000100800 */
[----:B0-----:R-:W3:Y:S01]  /*55920*/  LDL.LU R27, [R1+0x2e98] ;  /* 0x002e9800011b7983 */ /* 0x001ee20000300800 */
[----:B--2---:R-:W-:Y:S01]  /*55930*/  @P1 FMUL R28, R28, 0.25 ;  /* 0x3e8000001c1c1820 */ /* 0x004fe20000400000 */
[----:B---3--:R-:W-:-:S05]  /*55940*/  @P1 FMUL R27, R27, 0.25 ;  /* 0x3e8000001b1b1820 */ /* 0x008fca0000400000 */
[----:B------:R0:W-:Y:S04]  /*55950*/  @P1 STL [R1+0x74], R27 ;  /* 0x0000741b01001387 */ /* 0x0001e80000100800 */
[----:B0-----:R-:W2:Y:S04]  /*55960*/  LDL.LU R27, [R1+0x2e94] ;  /* 0x002e9400011b7983 */ /* 0x001ea80000300800 */
[----:B------:R0:W-:Y:S04]  /*55970*/  STL [R1+0x2e84], R28 ;  /* 0x002e841c01007387 */ /* 0x0001e80000100800 */
[----:B0-----:R-:W3:Y:S04]  /*55980*/  LDL R28, [R1+0x74] ;  /* 0x00007400011c7983 */ /* 0x001ee80000100800 */
[----:B---3--:R0:W-:Y:S04]  /*55990*/  STL [R1+0x2e88], R28 ;  /* 0x002e881c01007387 */ /* 0x0081e80000100800 */
[----:B0-----:R-:W3:Y:S04]  /*559a0*/  LDL R28, [R1+0x78] ;  /* 0x00007800011c7983 */ /* 0x001ee80000100800 */
[----:B---3--:R0:W-:Y:S04]  /*559b0*/  STL [R1+0x2e8c], R28 ;  /* 0x002e8c1c01007387 */ /* 0x0081e80000100800 */
[----:B0-----:R-:W3:Y:S01]  /*559c0*/  LDL R28, [R1+0x7c] ;  /* 0x00007c00011c7983 */ /* 0x001ee20000100800 */
[----:B------:R-:W-:-:S03]  /*559d0*/  FSETP.GEU.AND P3, PT, |R29|, 1.175494350822287508e-38, PT ;  /* 0x008000001d00780b */ /* 0x000fc60003f6e200 */
[----:B---3--:R0:W-:Y:S04]  /*559e0*/  STL [R1+0x2e90], R28 ;  /* 0x002e901c01007387 */ /* 0x0081e80000100800 */
[----:B0-----:R-:W3:Y:S06]  /*559f0*/  LDL R28, [R1+0x80] ;  /* 0x00008000011c7983 */ /* 0x001eec0000100800 */
[----:B---3--:R-:W-:-:S05]  /*55a00*/  @!P3 FMUL R28, R28, 16777216 ;  /* 0x4b8000001c1cb820 */ /* 0x008fca0000400000 */
[----:B------:R0:W-:Y:S04]  /*55a10*/  @!P3 STL [R1+0x80], R28 ;  /* 0x0000801c0100b387 */ /* 0x0001e80000100800 */
[----:B0-----:R-:W3:Y:S02]  /*55a20*/  LDL.LU R28, [R1+0x2e90] ;  /* 0x002e9000011c7983 */ /* 0x001ee40000300800 */
        /* <DEDUP_REMOVED lines=10> */
[----:B------:R0:W-:Y:S04]  /*55ad0*/  STL [R1+0x2e74], R28 ;  /* 0x002e741c01007387 */ /* 0x0001e80000100800 */
[----:B0-----:R-:W3:Y:S04]  /*55ae0*/  LDL.LU R28, [R1+0x74] ;  /* 0x00007400011c7983 */ /* 0x001ee80000300800 */
[----:B---3--:R0:W-:Y:S04]  /*55af0*/  STL [R1+0x2e78], R28 ;  /* 0x002e781c01007387 */ /* 0x0081e80000100800 */
[----:B0-----:R-:W3:Y:S04]  /*55b00*/  LDL.LU R28, [R1+0x78] ;  /* 0x00007800011c7983 */ /* 0x001ee80000300800 */
[----:B---3--:R0:W-:Y:S04]  /*55b10*/  STL [R1+0x2e7c], R28 ;  /* 0x002e7c1c01007387 */ /* 0x0081e80000100800 */
[----:B0-----:R-:W3:Y:S01]  /*55b20*/  LDL.LU R28, [R1+0x7c] ;  /* 0x00007c00011c7983 */ /* 0x001ee20000300800 */
[----:B------:R-:W-:-:S04]  /*55b30*/  @P1 FMUL R29, R29, 0.25 ;  /* 0x3e8000001d1d1820 */ /* 0x000fc80000400000 */
[----:B------:R-:W-:-:S06]  /*55b40*/  @!P3 FMUL R29, R29, 16777216 ;  /* 0x4b8000001d1db820 */ /* 0x000fcc0000400000 */
[----:B------:R-:W0:Y:S01]  /*55b50*/  MUFU.RCP R29, R29 ;  /* 0x0000001d001d7308 */ /* 0x000e220000001000 */
[----:B---3--:R1:W-:Y:S04]  /*55b60*/  STL [R1+0x2e80], R28 ;  /* 0x002e801c01007387 */ /* 0x0083e80000100800 */
[----:B-1----:R-:W0:Y:S02]  /*55b70*/  LDL.LU R28, [R1+0x80] ;  /* 0x00008000011c7983 */ /* 0x002e240000300800 */
[----:B0-----:R-:W-:-:S05]  /*55b80*/  FMUL R28, R29, R28 ;  /* 0x0000001c1d1c7220 */ /* 0x001fca0000400000 */
[----:B------:R0:W-:Y:S04]  /*55b90*/  STL [R1+0x270], R28 ;  /* 0x0002701c01007387 */ /* 0x0001e80000100800 */
[----:B0-----:R-:W3:Y:S02]  /*55ba0*/  LDL.LU R28, [R1+0x2e80] ;  /* 0x002e8000011c7983 */ /* 0x001ee40000300800 */
[----:B---3--:R-:W-:-:S05]  /*55bb0*/  FMUL R28, R29, R28 ;  /* 0x0000001c1d1c7220 */ /* 0x008fca0000400000 */
[----:B------:R0:W-:Y:S04]  /*55bc0*/  STL [R1+0x268], R28 ;  /* 0x0002681c01007387 */ /* 0x0001e80000100800 */
[----:B0-----:R-:W3:Y:S02]  /*55bd0*/  LDL.LU R28, [R1+0x2e7c] ;  /* 0x002e7c00011c7983 */ /* 0x001ee40000300800 */
[----:B---3--:R-:W-:-:S05]  /*55be0*/  FMUL R28, R29, R28 ;  /* 0x0000001c1d1c7220 */ /* 0x008fca0000400000 */
[----:B------:R0:W-:Y:S04]  /*55bf0*/  STL [R1+0x26c], R28 ;  /* 0x00026c1c01007387 */ /* 0x0001e80000100800 */
[----:B0-----:R-:W3:Y:S02]  /*55c00*/  LDL.LU R28, [R1+0x2e78] ;  /* 0x002e7800011c7983 */ /* 0x001ee40000300800 */
[----:B---3--:R-:W-:-:S05]  /*55c10*/  FMUL R28, R29, R28 ;  /* 0x0000001c1d1c7220 */ /* 0x008fca0000400000 */
[----:B------:R0:W-:Y:S04]  /*55c20*/  STL [R1+0x260], R28 ;  /* 0x0002601c01007387 */ /* 0x0001e80000100800 */
[----:B0-----:R-:W3:Y:S01]  /*55c30*/  LDL.LU R28, [R1+0x2e74] ;  /* 0x002e7400011c7983 */ /* 0x001ee20000300800 */
[----:B--2---:R-:W-:-:S04]  /*55c40*/  @P1 FMUL R27, R27, 0.25 ;  /* 0x3e8000001b1b1820 */ /* 0x004fc80000400000 */
[----:B------:R-:W-:-:S04]  /*55c50*/  @!P3 FMUL R27, R27, 16777216 ;  /* 0x4b8000001b1bb820 */ /* 0x000fc80000400000 */
[----:B------:R-:W-:Y:S01]  /*55c60*/  FMUL R27, R29, R27 ;  /* 0x0000001b1d1b7220 */ /* 0x000fe20000400000 */
[----:B------:R-:W-:Y:S01]  /*55c70*/  @P1 FMUL R6, R6, 0.25 ;  /* 0x3e80000006061820 */ /* 0x000fe20000400000 */
[----:B------:R-:W-:Y:S01]  /*55c80*/  @P1 FMUL R5, R5, 0.25 ;  /* 0x3e80000005051820 */ /* 0x000fe20000400000 */
[----:B----4-:R-:W-:Y:S02]  /*55c90*/  @P1 FMUL R2, R2, 0.25 ;  /* 0x3e80000002021820 */ /* 0x010fe40000400000 */
[----:B------:R-:W-:Y:S01]  /*55ca0*/  @!P3 FMUL R6, R6, 16777216 ;  /* 0x4b8000000606b820 */ /* 0x000fe20000400000 */
[----:B------:R-:W-:Y:S01]  /*55cb0*/  @P1 FMUL R26, R26, 0.25 ;  /* 0x3e8000001a1a1820 */ /* 0x000fe20000400000 */
[----:B------:R-:W-:Y:S01]  /*55cc0*/  @!P3 FMUL R5, R5, 16777216 ;  /* 0x4b8000000505b820 */ /* 0x000fe20000400000 */
[----:B------:R-:W-:Y:S01]  /*55cd0*/  @P1 FMUL R0, R0, 0.25 ;  /* 0x3e80000000001820 */ /* 0x000fe20000400000 */
[----:B------:R-:W-:Y:S01]  /*55ce0*/  @!P3 FMUL R2, R2, 16777216 ;  /* 0x4b8000000202b820 */ /* 0x000fe20000400000 */
[C---:B------:R-:W-:Y:S01]  /*55cf0*/  FMUL R6, R29.reuse, R6 ;  /* 0x000000061d067220 */ /* 0x040fe20000400000 */
[----:B------:R-:W-:Y:S01]  /*55d00*/  @P1 FMUL R22, R22, 0.25 ;  /* 0x3e80000016161820 */ /* 0x000fe20000400000 */
[----:B------:R-:W-:Y:S01]  /*55d10*/  @!P3 FMUL R26, R26, 16777216 ;  /* 0x4b8000001a1ab820 */ /* 0x000fe20000400000 */
[----:B------:R-:W-:Y:S01]  /*55d20*/  FMUL R5, R29, R5 ;  /* 0x000000051d057220 */ /* 0x000fe20000400000 */
        /* <DEDUP_REMOVED lines=14> */
[C---:B------:R-:W-:Y:S01]  /*55e10*/  FMUL R23, R29.reuse, R23 ;  /* 0x000000171d177220 */ /* 0x040fe20000400000 */
[----:B---3--:R-:W-:-:S05]  /*55e20*/  FMUL R28, R29, R28 ;  /* 0x0000001c1d1c7220 */ /* 0x008fca0000400000 */
[----:B------:R0:W-:Y:S04]  /*55e30*/  STL [R1+0x264], R28 ;  /* 0x0002641c01007387 */ /* 0x0001e80000100800 */
[----:B0-----:R-:W2:Y:S04]  /*55e40*/  LDL.LU R28, [R1+0x2e70] ;  /* 0x002e7000011c7983 */ /* 0x001ea80000300800 */
[----:B------:R0:W-:Y:S04]  /*55e50*/  STL [R1+0x258], R27 ;  /* 0x0002581b01007387 */ /* 0x0001e80000100800 */
[----:B0-----:R-:W3:Y:S04]  /*55e60*/  LDL.LU R27, [R1+0x2e6c] ;  /* 0x002e6c00011b7983 */ /* 0x001ee80000300800 */
[----:B------:R0:W-:Y:S01]  /*55e70*/  STL [R1+0x25c], R6 ;  /* 0x00025c0601007387 */ /* 0x0001e20000100800 */
[----:B------:R-:W-:Y:S01]  /*55e80*/  @P1 FMUL R7, R7, 0.25 ;  /* 0x3e80000007071820 */ /* 0x000fe20000400000 */
[----:B------:R-:W-:-:S02]  /*55e90*/  @!P3 FMUL R3, R3, 16777216 ;  /* 0x4b8000000303b820 */ /* 0x000fc40000400000 */
[----:B0-----:R-:W4:Y:S04]  /*55ea0*/  LDL.LU R6, [R1+0x2e68] ;  /* 0x002e680001067983 */ /* 0x001f280000300800 */
[----:B------:R0:W-:Y:S01]  /*55eb0*/  STL [R1+0x254], R5 ;  /* 0x0002540501007387 */ /* 0x0001e20000100800 */
[C---:B------:R-:W-:Y:S01]  /*55ec0*/  FMUL R24, R29.reuse, R24 ;  /* 0x000000181d187220 */ /* 0x040fe20000400000 */
[----:B------:R-:W-:Y:S02]  /*55ed0*/  @P1 FMUL R8, R8, 0.25 ;  /* 0x3e80000008081820 */ /* 0x000fe40000400000 */
[----:B0-----:R-:W2:Y:S04]  /*55ee0*/  LDL.LU R5, [R1+0x2e64] ;  /* 0x002e640001057983 */ /* 0x001ea80000300800 */
[----:B------:R0:W-:Y:S01]  /*55ef0*/  STL [R1+0x250], R2 ;  /* 0x0002500201007387 */ /* 0x0001e20000100800 */
[----:B------:R-:W-:Y:S01]  /*55f00*/  @!P3 FMUL R4, R4, 16777216 ;  /* 0x4b8000000404b820 */ /* 0x000fe20000400000 */
[----:B------:R-:W-:-:S02]  /*55f10*/  FMUL R25, R29, R25 ;  /* 0x000000191d197220 */ /* 0x000fc40000400000 */
[----:B0-----:R-:W2:Y:S04]  /*55f20*/  LDL.LU R2, [R1+0x2e60] ;  /* 0x002e600001027983 */ /* 0x001ea80000300800 */
[----:B------:R0:W-:Y:S01]  /*55f30*/  STL [R1+0x24c], R26 ;  /* 0x00024c1a01007387 */ /* 0x0001e20000100800 */
[----:B------:R-:W-:Y:S01]  /*55f40*/  @P1 FMUL R11, R11, 0.25 ;  /* 0x3e8000000b0b1820 */ /* 0x000fe20000400000 */
[----:B------:R-:W-:Y:S01]  /*55f50*/  @!P3 FMUL R7, R7, 16777216 ;  /* 0x4b8000000707b820 */ /* 0x000fe20000400000 */
[C---:B------:R-:W-:Y:S01]  /*55f60*/  FMUL R3, R29.reuse, R3 ;  /* 0x000000031d037220 */ /* 0x040fe20000400000 */
[----:B0-----:R-:W2:Y:S04]  /*55f70*/  LDL.LU R26, [R1+0xe8] ;  /* 0x0000e800011a7983 */ /* 0x001ea80000300800 */
[----:B------:R0:W-:Y:S01]  /*55f80*/  STL [R1+0x248], R0 ;  /* 0x0002480001007387 */ /* 0x0001e20000100800 */
[----:B------:R-:W-:Y:S01]  /*55f90*/  @P1 FMUL R12, R12, 0.25 ;  /* 0x3e8000000c0c1820 */ /* 0x000fe20000400000 */
[----:B------:R-:W-:Y:S01]  /*55fa0*/  @!P3 FMUL R8, R8, 16777216 ;  /* 0x4b8000000808b820 */ /* 0x000fe20000400000 */
[----:B------:R-:W-:Y:S01]  /*55fb0*/  FMUL R4, R29, R4 ;  /* 0x000000041d047220 */ /* 0x000fe20000400000 */
        /* <DEDUP_REMOVED lines=52> */
[----:B------:R-:W-:Y:S01]  /*56300*/  @!P3 FMUL R13, R13, 16777216 ;  /* 0x4b8000000d0db820 */ /* 0x000fe20000400000 */
[----:B------:R-:W-:Y:S01]  /*56310*/  FMUL R17, R29, R17 ;  /* 0x000000111d117220 */ /* 0x000fe20000400000 */
[----:B------:R-:W-:Y:S01]  /*56320*/  @P1 FMUL R9, R9, 0.25 ;  /* 0x3e80000009091820 */ /* 0x000fe20000400000 */
[----:B0-----:R-:W2:Y:S04]  /*56330*/  LDL.LU R15, [R1+0x2e30] ;  /* 0x002e3000010f7983 */ /* 0x001ea80000300800 */
[----:B------:R0:W-:Y:S01]  /*56340*/  STL [R1+0x1cc], R16 ;  /* 0x0001cc1001007387 */ /* 0x0001e20000100800 */
[----:B------:R-:W-:Y:S01]  /*56350*/  @!P3 FMUL R10, R10, 16777216 ;  /* 0x4b8000000a0ab820 */ /* 0x000fe20000400000 */
[----:B------:R-:W-:-:S02]  /*56360*/  FMUL R14, R29, R14 ;  /* 0x0000000e1d0e7220 */ /* 0x000fc40000400000 */
[----:B0-----:R-:W2:Y:S04]  /*56370*/  LDL.LU R16, [R1+0x2e2c] ;  /* 0x002e2c0001107983 */ /* 0x001ea80000300800 */
[----:B------:R0:W-:Y:S01]  /*56380*/  STL [R1+0x1b4], R19 ;  /* 0x0001b41301007387 */ /* 0x0001e20000100800 */
[----:B------:R-:W-:Y:S01]  /*56390*/  FMUL R13, R29, R13 ;  /* 0x0000000d1d0d7220 */ /* 0x000fe20000400000 */
[----:B------:R-:W-:Y:S02]  /*563a0*/  @!P3 FMUL R9, R9, 16777216 ;  /* 0x4b8000000909b820 */ /* 0x000fe40000400000 */
[----:B0-----:R-:W2:Y:S04]  /*563b0*/  LDL.LU R19, [R1+0x2e28] ;  /* 0x002e280001137983 */ /* 0x001ea80000300800 */
[----:B------:R0:W-:Y:S01]  /*563c0*/  STL [R1+0x1c4], R20 ;  /* 0x0001c41401007387 */ /* 0x0001e20000100800 */
[----:B------:R-:W-:-:S03]  /*563d0*/  FMUL R10, R29, R10 ;  /* 0x0000000a1d0a7220 */ /* 0x000fc60000400000 */
[----:B0-----:R-:W2:Y:S04]  /*563e0*/  LDL.LU R20, [R1+0x2e24] ;  /* 0x002e240001147983 */ /* 0x001ea80000300800 */
[----:B------:R0:W-:Y:S01]  /*563f0*/  STL [R1+0x1ac], R21 ;  /* 0x0001ac1501007387 */ /* 0x0001e20000100800 */
[----:B------:R-:W-:-:S03]  /*56400*/  FMUL R29, R29, R9 ;  /* 0x000000091d1d7220 */ /* 0x000fc60000400000 */
[----:B0-----:R-:W2:Y:S04]  /*56410*/  LDL.LU R21, [R1+0x2e20] ;  /* 0x002e200001157983 */ /* 0x001ea80000300800 */
[----:B------:R0:W-:Y:S04]  /*56420*/  STL [R1+0x1c0], R18 ;  /* 0x0001c01201007387 */ /* 0x0001e80000100800 */
[----:B0-----:R-:W2:Y:S04]  /*56430*/  LDL.LU R18, [R1+0x2e1c] ;  /* 0x002e1c0001127983 */ /* 0x001ea80000300800 */
[----:B------:R0:W-:Y:S04]  /*56440*/  STL [R1+0x80], R17 ;  /* 0x0000801101007387 */ /* 0x0001e80000100800 */
[----:B0-----:R-:W2:Y:S04]  /*56450*/  LDL.LU R17, [R1+0x2e18] ;  /* 0x002e180001117983 */ /* 0x001ea80000300800 */
[----:B------:R0:W-:Y:S01]  /*56460*/  STL [R1+0x1b8], R14 ;  /* 0x0001b80e01007387 */ /* 0x0001e20000100800 */
[----:B---3--:R-:W-:-:S03]  /*56470*/  FSETP.GT.AND P1, PT, |R27|, 8.50705917302346158658e+37, PT ;  /* 0x7e8000001b00780b */ /* 0x008fc60003f24200 */
[----:B0-----:R-:W3:Y:S04]  /*56480*/  LDL.LU R14, [R1+0x2e14] ;  /* 0x002e1400010e7983 */ /* 0x001ee80000300800 */
[----:B------:R0:W-:Y:S04]  /*56490*/  STL [R1+0x7c], R13 ;  /* 0x00007c0d01007387 */ /* 0x0001e80000100800 */
[----:B0-----:R-:W3:Y:S04]  /*564a0*/  LDL.LU R13, [R1+0x2e10] ;  /* 0x002e1000010d7983 */ /* 0x001ee80000300800 */
[----:B------:R0:W-:Y:S04]  /*564b0*/  STL [R1+0x1b0], R10 ;  /* 0x0001b00a01007387 */ /* 0x0001e80000100800 */
[----:B0-----:R-:W3:Y:S04]  /*564c0*/  LDL.LU R10, [R1+0x2e0c] ;  /* 0x002e0c00010a7983 */ /* 0x001ee80000300800 */
[----:B------:R-:W3:Y:S04]  /*564d0*/  LDL.LU R9, [R1+0x2e08] ;  /* 0x002e080001097983 */ /* 0x000ee80000300800 */
[----:B------:R0:W-:Y:S04]  /*564e0*/  STL [R1+0x78], R29 ;  /* 0x0000781d01007387 */ /* 0x0001e80000100800 */
[----:B0-----:R-:W3:Y:S04]  /*564f0*/  LDL.LU R29, [R1+0xe4] ;  /* 0x0000e400011d7983 */ /* 0x001ee80000300800 */
[----:B------:R0:W-:Y:S04]  /*56500*/  STL [R1+0x2dd4], R27 ;  /* 0x002dd41b01007387 */ /* 0x0001e80000100800 */
[----:B0-----:R-:W3:Y:S01]  /*56510*/  LDL.LU R27, [R1+0xec] ;  /* 0x0000ec00011b7983 */ /* 0x001ee20000300800 */
[----:B----4-:R-:W-:Y:S01]  /*56520*/  @P2 FMUL R6, R6, 0.25 ;  /* 0x3e80000006062820 */ /* 0x010fe20000400000 */
[----:B--2---:R-:W-:Y:S01]  /*56530*/  @P2 FMUL R5, R5, 0.25 ;  /* 0x3e80000005052820 */ /* 0x004fe20000400000 */
[----:B------:R-:W-:Y:S01]  /*56540*/  @P2 FMUL R2, R2, 0.25 ;  /* 0x3e80000002022820 */ /* 0x000fe20000400000 */
[----:B------:R-:W-:-:S02]  /*56550*/  @P2 FMUL R0, R0, 0.25 ;  /* 0x3e80000000002820 */ /* 0x000fc40000400000 */
[----:B------:R0:W-:Y:S04]  /*56560*/  STL [R1+0xfc], R6 ;  /* 0x0000fc0601007387 */ /* 0x0001e80000100800 */
[----:B0-----:R-:W2:Y:S04]  /*56570*/  LDL.LU R6, [R1+0x2e04] ;  /* 0x002e040001067983 */ /* 0x001ea80000300800 */
[----:B------:R0:W-:Y:S04]  /*56580*/  STL [R1+0xf8], R5 ;  /* 0x0000f80501007387 */ /* 0x0001e80000100800 */
[----:B0-----:R-:W4:Y:S04]  /*56590*/  LDL.LU R5, [R1+0x2e00] ;  /* 0x002e000001057983 */ /* 0x001f280000300800 */
[----:B------:R0:W-:Y:S04]  /*565a0*/  STL [R1+0xf4], R2 ;  /* 0x0000f40201007387 */ /* 0x0001e80000100800 */
[----:B0-----:R-:W4:Y:S04]  /*565b0*/  LDL.LU R2, [R1+0x2dfc] ;  /* 0x002dfc0001027983 */ /* 0x001f280000300800 */
[----:B------:R0:W-:Y:S04]  /*565c0*/  STL [R1+0xf0], R0 ;  /* 0x0000f00001007387 */ /* 0x0001e80000100800 */
[----:B0-----:R-:W4:Y:S01]  /*565d0*/  LDL.LU R0, [R1+0x2df8] ;  /* 0x002df80001007983 */ /* 0x001f220000300800 */
[----:B---3--:R-:W-:-:S05]  /*565e0*/  @P2 FMUL R27, R27, 0.25 ;  /* 0x3e8000001b1b2820 */ /* 0x008fca0000400000 */
        /* <DEDUP_REMOVED lines=45> */
[----:B------:R-:W-:-:S04]  /*568c0*/  @P2 FMUL R26, R26, 0.25 ;  /* 0x3e8000001a1a2820 */ /* 0x000fc80000400000 */
[----:B------:R-:W-:-:S04]  /*568d0*/  @!P3 FMUL R26, R26, 16777216 ;  /* 0x4b8000001a1ab820 */ /* 0x000fc80000400000 */
[----:B------:R-:W-:Y:S01]  /*568e0*/  FMUL R26, R28, R26 ;  /* 0x0000001a1c1a7220 */ /* 0x000fe20000400000 */
[----:B------:R-:W-:Y:S01]  /*568f0*/  @P2 FMUL R29, R29, 0.25 ;  /* 0x3e8000001d1d2820 */ /* 0x000fe20000400000 */
[----:B------:R-:W-:-:S03]  /*56900*/  @P2 FMUL R22, R22, 0.25 ;  /* 0x3e80000016162820 */ /* 0x000fc60000400000 */
[----:B------:R-:W-:Y:S01]  /*56910*/  @!P3 FMUL R29, R29, 16777216 ;  /* 0x4b8000001d1db820 */ /* 0x000fe20000400000 */
[----:B------:R-:W-:-:S03]  /*56920*/  @!P3 FMUL R22, R22, 16777216 ;  /* 0x4b8000001616b820 */ /* 0x000fc60000400000 */
[----:B------:R-:W-:Y:S01]  /*56930*/  FMUL R29, R28, R29 ;  /* 0x0000001d1c1d7220 */ /* 0x000fe20000400000 */
[----:B------:R-:W-:Y:S01]  /*56940*/  @P2 FMUL R23, R23, 0.25 ;  /* 0x3e80000017172820 */ /* 0x000fe20000400000 */
[----:B------:R-:W-:-:S03]  /*56950*/  @P2 FMUL R24, R24, 0.25 ;  /* 0x3e80000018182820 */ /* 0x000fc60000400000 */
[----:B------:R-:W-:Y:S01]  /*56960*/  @!P3 FMUL R23, R23, 16777216 ;  /* 0x4b8000001717b820 */ /* 0x000fe20000400000 */
[----:B------:R-:W-:Y:S01]  /*56970*/  @!P3 FMUL R24, R24, 16777216 ;  /* 0x4b8000001818b820 */ /* 0x000fe20000400000 */
        /* <DEDUP_REMOVED lines=16> */
[----:B---3--:R-:W-:-:S05]  /*56a80*/  FMUL R27, R28, R27 ;  /* 0x0000001b1c1b7220 */ /* 0x008fca0000400000 */
[----:B------:R0:W-:Y:S04]  /*56a90*/  STL [R1+0x210], R27 ;  /* 0x0002101b01007387 */ /* 0x0001e80000100800 */
[----:B0-----:R-:W3:Y:S04]  /*56aa0*/  LDL.LU R27, [R1+0x2dd4] ;  /* 0x002dd400011b7983 */ /* 0x001ee80000300800 */
[----:B------:R0:W-:Y:S04]  /*56ab0*/  STL [R1+0xf8], R26 ;  /* 0x0000f81a01007387 */ /* 0x0001e80000100800 */
[----:B0-----:R-:W3:Y:S04]  /*56ac0*/  LDL.LU R26, [R1+0x2dd0] ;  /* 0x002dd000011a7983 */ /* 0x001ee80000300800 */
[----:B------:R0:W-:Y:S02]  /*56ad0*/  STL [R1+0x208], R29 ;  /* 0x0002081d01007387 */ /* 0x0001e40000100800 */
[----:B0-----:R-:W-:-:S02]  /*56ae0*/  FMUL R29, R28, R22 ;  /* 0x000000161c1d7220 */ /* 0x001fc40000400000 */
[----:B------:R-:W3:Y:S04]  /*56af0*/  LDL.LU R22, [R1+0x2dcc] ;  /* 0x002dcc0001167983 */ /* 0x000ee80000300800 */
[----:B------:R0:W-:Y:S02]  /*56b00*/  STL [R1+0xf0], R29 ;  /* 0x0000f01d01007387 */ /* 0x0001e40000100800 */
[C---:B0-----:R-:W-:Y:S02]  /*56b10*/  FMUL R29, R28.reuse, R23 ;  /* 0x000000171c1d7220 */ /* 0x041fe40000400000 */
[----:B------:R-:W3:Y:S04]  /*56b20*/  LDL.LU R23, [R1+0x2dc8] ;  /* 0x002dc80001177983 */ /* 0x000ee80000300800 */
        /* <DEDUP_REMOVED lines=21> */
[----:B------:R0:W-:Y:S01]  /*56c80*/  STL [R1+0xd8], R29 ;  /* 0x0000d81d01007387 */ /* 0x0001e20000100800 */
[----:B------:R-:W-:Y:S01]  /*56c90*/  @P2 FMUL R16, R16, 0.25 ;  /* 0x3e80000010102820 */ /* 0x000fe20000400000 */
[----:B0-----:R-:W-:Y:S02]  /*56ca0*/  FMUL R29, R28, R12 ;  /* 0x0000000c1c1d7220 */ /* 0x001fe40000400000 */
[----:B------:R-:W3:Y:S01]  /*56cb0*/  LDL.LU R12, [R1+0x2da8] ;  /* 0x002da800010c7983 */ /* 0x000ee20000300800 */
[----:B------:R-:W-:-:S03]  /*56cc0*/  @!P3 FMUL R16, R16, 16777216 ;  /* 0x4b8000001010b820 */ /* 0x000fc60000400000 */
        /* <DEDUP_REMOVED lines=12> */
[----:B------:R-:W-:Y:S01]  /*56d90*/  @P2 FMUL R18, R18, 0.25 ;  /* 0x3e80000012122820 */ /* 0x000fe20000400000 */
[----:B------:R-:W-:Y:S01]  /*56da0*/  @P2 FMUL R17, R17, 0.25 ;  /* 0x3e80000011112820 */ /* 0x000fe20000400000 */
[----:B0-----:R-:W-:Y:S02]  /*56db0*/  FMUL R29, R28, R19 ;  /* 0x000000131c1d7220 */ /* 0x001fe40000400000 */
[----:B------:R-:W3:Y:S01]  /*56dc0*/  LDL.LU R19, [R1+0x2d9c] ;  /* 0x002d9c0001137983 */ /* 0x000ee20000300800 */
[----:B------:R-:W-:-:S03]  /*56dd0*/  @P2 FMUL R14, R14, 0.25 ;  /* 0x3e8000000e0e2820 */ /* 0x000fc60000400000 */
[----:B------:R0:W-:Y:S01]  /*56de0*/  STL [R1+0x5c], R29 ;  /* 0x00005c1d01007387 */ /* 0x0001e20000100800 */
[----:B------:R-:W-:Y:S01]  /*56df0*/  @P2 FMUL R13, R13, 0.25 ;  /* 0x3e8000000d0d2820 */ /* 0x000fe20000400000 */
[----:B------:R-:W-:Y:S01]  /*56e00*/  @!P3 FMUL R21, R21, 16777216 ;  /* 0x4b8000001515b820 */ /* 0x000fe20000400000 */
[----:B------:R-:W-:Y:S01]  /*56e10*/  @P2 FMUL R10, R10, 0.25 ;  /* 0x3e8000000a0a2820 */ /* 0x000fe20000400000 */
[----:B------:R-:W-:Y:S01]  /*56e20*/  @!P3 FMUL R18, R18, 16777216 ;  /* 0x4b8000001212b820 */ /* 0x000fe20000400000 */
[----:B------:R-:W-:Y:S01]  /*56e30*/  @P2 FMUL R9, R9, 0.25 ;  /* 0x3e80000009092820 */ /* 0x000fe20000400000 */
[----:B------:R-:W-:Y:S01]  /*56e40*/  @!P3 FMUL R17, R17, 16777216 ;  /* 0x4b8000001111b820 */ /* 0x000fe20000400000 */
[----:B0-----:R-:W-:Y:S01]  /*56e50*/  FMUL R29, R28, R20 ;  /* 0x000000141c1d7220 */ /* 0x001fe20000400000 */
[----:B--2---:R-:W-:Y:S01]  /*56e60*/  @P2 FMUL R6, R6, 0.25 ;  /* 0x3e80000006062820 */ /* 0x004fe20000400000 */
[----:B------:R-:W2:Y:S01]  /*56e70*/  LDL.LU R20, [R1+0x2d98] ;  /* 0x002d980001147983 */ /* 0x000ea20000300800 */
[----:B------:R-:W-:Y:S01]  /*56e80*/  @!P3 FMUL R14, R14, 16777216 ;  /* 0x4b8000000e0eb820 */ /* 0x000fe20000400000 */
[----:B----4-:R-:W-:Y:S01]  /*56e90*/  @P2 FMUL R5, R5, 0.25 ;  /* 0x3e80000005052820 */ /* 0x010fe20000400000 */
[----:B------:R-:W-:Y:S01]  /*56ea0*/  @!P3 FMUL R13, R13, 16777216 ;  /* 0x4b8000000d0db820 */ /* 0x000fe20000400000 */
[----:B------:R0:W-:Y:S01]  /*56eb0*/  STL [R1+0x58], R29 ;  /* 0x0000581d01007387 */ /* 0x0001e20000100800 */
[----:B------:R-:W-:Y:S01]  /*56ec0*/  @!P3 FMUL R10, R10, 16777216 ;  /* 0x4b8000000a0ab820 */ /* 0x000fe20000400000 */
[----:B------:R-:W-:Y:S01]  /*56ed0*/  FMUL R18, R28, R18 ;  /* 0x000000121c127220 */ /* 0x000fe20000400000 */
[----:B------:R-:W-:Y:S01]  /*56ee0*/  @P2 FMUL R2, R2, 0.25 ;  /* 0x3e80000002022820 */ /* 0x000fe20000400000 */
[----:B------:R-:W-:Y:S01]  /*56ef0*/  @!P3 FMUL R9, R9, 16777216 ;  /* 0x4b8000000909b820 */ /* 0x000fe20000400000 */
[----:B------:R-:W-:Y:S01]  /*56f00*/  FMUL R17, R28, R17 ;  /* 0x000000111c117220 */ /* 0x000fe20000400000 */
[----:B------:R-:W-:Y:S01]  /*56f10*/  @!P3 FMUL R6, R6, 16777216 ;  /* 0x4b8000000606b820 */ /* 0x000fe20000400000 */
[C---:B------:R-:W-:Y:S01]  /*56f20*/  FMUL R14, R28.reuse, R14 ;  /* 0x0000000e1c0e7220 */ /* 0x040fe20000400000 */
[----:B0-----:R-:W-:Y:S01]  /*56f30*/  FMUL R29, R28, R21 ;  /* 0x000000151c1d7220 */ /* 0x001fe20000400000 */
[----:B------:R-:W-:Y:S01]  /*56f40*/  @P2 FMUL R0, R0, 0.25 ;  /* 0x3e80000000002820 */ /* 0x000fe20000400000 */
[----:B------:R-:W-:Y:S01]  /*56f50*/  @!P3 FMUL R5, R5, 16777216 ;  /* 0x4b8000000505b820 */ /* 0x000fe20000400000 */
[----:B------:R-:W4:Y:S01]  /*56f60*/  LDL.LU R21, [R1+0x2d94] ;  /* 0x002d940001157983 */ /* 0x000f220000300800 */
[C---:B------:R-:W-:Y:S01]  /*56f70*/  FMUL R13, R28.reuse, R13 ;  /* 0x0000000d1c0d7220 */ /* 0x040fe20000400000 */
[----:B------:R-:W-:Y:S01]  /*56f80*/  FMUL R10, R28, R10 ;  /* 0x0000000a1c0a7220 */ /* 0x000fe20000400000 */
[----:B------:R-:W-:Y:S01]  /*56f90*/  @!P3 FMUL R2, R2, 16777216 ;  /* 0x4b8000000202b820 */ /* 0x000fe20000400000 */
[----:B------:R-:W-:Y:S01]  /*56fa0*/  STL [R1+0x54], R29 ;  /* 0x0000541d01007387 */ /* 0x000fe20000100800 */
[C---:B------:R-:W-:Y:S01]  /*56fb0*/  FMUL R9, R28.reuse, R9 ;  /* 0x000000091c097220 */ /* 0x040fe20000400000 */
[----:B------:R-:W-:-:S02]  /*56fc0*/  FMUL R6, R28, R6 ;  /* 0x000000061c067220 */ /* 0x000fc40000400000 */
[----:B------:R-:W-:Y:S01]  /*56fd0*/  STL [R1+0x50], R18 ;  /* 0x0000501201007387 */ /* 0x000fe20000100800 */
[----:B------:R-:W-:Y:S01]  /*56fe0*/  @!P3 FMUL R0, R0, 16777216 ;  /* 0x4b8000000000b820 */ /* 0x000fe20000400000 */
[C---:B------:R-:W-:Y:S02]  /*56ff0*/  FMUL R5, R28.reuse, R5 ;  /* 0x000000051c057220 */ /* 0x040fe40000400000 */
[----:B------:R-:W-:Y:S01]  /*57000*/  STL [R1+0x4c], R17 ;  /* 0x00004c1101007387 */ /* 0x000fe20000100800 */
[----:B------:R-:W-:-:S03]  /*57010*/  FMUL R2, R28, R2 ;  /* 0x000000021c027220 */ /* 0x000fc60000400000 */
[----:B------:R-:W-:Y:S01]  /*57020*/  STL [R1+0x48], R14 ;  /* 0x0000480e01007387 */ /* 0x000fe20000100800 */
[----:B------:R-:W-:-:S03]  /*57030*/  FMUL R0, R28, R0 ;  /* 0x000000001c007220 */ /* 0x000fc60000400000 */
[----:B------:R0:W-:Y:S04]  /*57040*/  STL [R1+0x44], R13 ;  /* 0x0000440d01007387 */ /* 0x0001e80000100800 */
[----:B------:R-:W-:Y:S04]  /*57050*/  STL [R1+0x40], R10 ;  /* 0x0000400a01007387 */ /* 0x000fe80000100800 */
[----:B------:R-:W-:Y:S04]  /*57060*/  STL [R1+0x3c], R9 ;  /* 0x00003c0901007387 */ /* 0x000fe80000100800 */
[----:B------:R-:W-:Y:S04]  /*57070*/  STL [R1+0x38], R6 ;  /* 0x0000380601007387 */ /* 0x000fe80000100800 */
[----:B------:R-:W-:Y:S04]  /*57080*/  STL [R1+0x34], R5 ;  /* 0x0000340501007387 */ /* 0x000fe80000100800 */
[----:B------:R-:W2:Y:S04]  /*57090*/  LDL.LU R28, [R1+0x100] ;  /* 0x00010000011c7983 */ /* 0x000ea80000300800 */
[----:B------:R-:W-:Y:S04]  /*570a0*/  STL [R1+0x30], R2 ;  /* 0x0000300201007387 */ /* 0x000fe80000100800 */
[----:B0-----:R-:W4:Y:S04]  /*570b0*/  LDL.LU R13, [R1+0x138] ;  /* 0x00013800010d7983 */ /* 0x001f280000300800 */
[----:B------:R0:W-:Y:S04]  /*570c0*/  STL [R1+0x2c], R0 ;  /* 0x00002c0001007387 */ /* 0x0001e80000100800 */
[----:B------:R-:W4:Y:S04]  /*570d0*/  LDL.LU R14, [R1+0x144] ;  /* 0x00014400010e7983 */ /* 0x000f280000300800 */
[----:B------:R-:W4:Y:S04]  /*570e0*/  LDL.LU R17, [R1+0x148] ;  /* 0x0001480001117983 */ /* 0x000f280000300800 */
[----:B------:R-:W4:Y:S04]  /*570f0*/  LDL.LU R18, [R1+0x154] ;  /* 0x0001540001127983 */ /* 0x000f280000300800 */
[----:B0-----:R-:W4:Y:S04]  /*57100*/  LDL.LU R0, [R1+0x158] ;  /* 0x0001580001007983 */ /* 0x001f280000300800 */
[----:B------:R-:W4:Y:S04]  /*57110*/  LDL.LU R2, [R1+0x160] ;  /* 0x0001600001027983 */ /* 0x000f280000300800 */
[----:B------:R-:W4:Y:S04]  /*57120*/  LDL.LU R5, [R1+0x168] ;  /* 0x0001680001057983 */ /* 0x000f280000300800 */
[----:B------:R-:W4:Y:S01]  /*57130*/  LDL.LU R6, [R1+0x170] ;  /* 0x0001700001067983 */ /* 0x000f220000300800 */
[----:B---3--:R-:W-:-:S03]  /*57140*/  FSETP.GT.AND P2, PT, |R26|, 8.50705917302346158658e+37, PT ;  /* 0x7e8000001a00780b */ /* 0x008fc60003f44200 */
[----:B------:R-:W3:Y:S04]  /*57150*/  LDL.LU R9, [R1+0x178] ;  /* 0x0001780001097983 */ /* 0x000ee80000300800 */
[----:B------:R-:W3:Y:S04]  /*57160*/  LDL.LU R29, [R1+0x180] ;  /* 0x00018000011d7983 */ /* 0x000ee80000300800 */
[----:B------:R-:W3:Y:S04]  /*57170*/  LDL.LU R10, [R1+0x188] ;  /* 0x00018800010a7983 */ /* 0x000ee80000300800 */
[----:B------:R0:W-:Y:S04]  /*57180*/  STL [R1+0x2d60], R26 ;  /* 0x002d601a01007387 */ /* 0x0001e80000100800 */
[----:B0-----:R-:W2:Y:S01]  /*57190*/  LDL.LU R26, [R1+0x104] ;  /* 0x00010400011a7983 */ /* 0x001ea20000300800 */
[----:B------:R-:W-:Y:S01]  /*571a0*/  @P1 FMUL R22, R22, 0.25 ;  /* 0x3e80000016161820 */ /* 0x000fe20000400000 */
[----:B------:R-:W-:Y:S01]  /*571b0*/  @P1 FMUL R23, R23, 0.25 ;  /* 0x3e80000017171820 */ /* 0x000fe20000400000 */
[----:B------:R-:W-:-:S03]  /*571c0*/  @P1 FMUL R24, R24, 0.25 ;  /* 0x3e80000018181820 */ /* 0x000fc60000400000 */
[----:B------:R0:W-:Y:S04]  /*571d0*/  STL [R1+0x124], R22 ;  /* 0x0001241601007387 */ /* 0x0001e80000100800 */
[----:B0-----:R-:W3:Y:S01]  /*571e0*/  LDL.LU R22, [R1+0x2d90] ;  /* 0x002d900001167983 */ /* 0x001ee20000300800 */
[----:B------:R-:W-:-:S03]  /*571f0*/  @P1 FMUL R25, R25, 0.25 ;  /* 0x3e80000019191820 */ /* 0x000fc60000400000 */
[----:B------:R0:W-:Y:S04]  /*57200*/  STL [R1+0x120], R23 ;  /* 0x0001201701007387 */ /* 0x0001e80000100800 */
[----:B0-----:R-:W3:Y:S04]  /*57210*/  LDL.LU R23, [R1+0x2d8c] ;  /* 0x002d8c0001177983 */ /* 0x001ee80000300800 */
[----:B------:R0:W-:Y:S04]  /*57220*/  STL [R1+0x114], R24 ;  /* 0x0001141801007387 */ /* 0x0001e80000100800 */
[----:B0-----:R-:W3:Y:S04]  /*57230*/  LDL.LU R24, [R1+0x2d88] ;  /* 0x002d880001187983 */ /* 0x001ee80000300800 */
[----:B------:R0:W-:Y:S04]  /*57240*/  STL [R1+0x110], R25 ;  /* 0x0001101901007387 */ /* 0x0001e80000100800 */
[----:B0-----:R-:W3:Y:S01]  /*57250*/  LDL.LU R25, [R1+0x2d84] ;  /* 0x002d840001197983 */ /* 0x001ee20000300800 */
[----:B--2---:R-:W-:-:S05]  /*57260*/  @P1 FMUL R26, R26, 0.25 ;  /* 0x3e8000001a1a1820 */ /* 0x004fca0000400000 */
[----:B------:R0:W-:Y:S04]  /*57270*/  STL [R1+0x2d74], R26 ;  /* 0x002d741a01007387 */ /* 0x0001e80000100800 */
[----:B0-----:R-:W2:Y:S04]  /*57280*/  LDL R26, [R1+0x110] ;  /* 0x00011000011a7983 */ /* 0x001ea80000100800 */
[----:B--2---:R0:W-:Y:S04]  /*57290*/  STL [R1+0x2d78], R26 ;  /* 0x002d781a01007387 */ /* 0x0041e80000100800 */
[----:B0-----:R-:W2:Y:S04]  /*572a0*/  LDL R26, [R1+0x114] ;  /* 0x00011400011a7983 */ /* 0x001ea80000100800 */
[----:B--2---:R0:W-:Y:S04]  /*572b0*/  STL [R1+0x2d7c], R26 ;  /* 0x002d7c1a01007387 */ /* 0x0041e80000100800 */
[----:B0-----:R-:W2:Y:S01]  /*572c0*/  LDL R26, [R1+0x120] ;  /* 0x00012000011a7983 */ /* 0x001ea20000100800 */
[----:B------:R-:W-:-:S03]  /*572d0*/  FSETP.GEU.AND P3, PT, |R27|, 1.175494350822287508e-38, PT ;  /* 0x008000001b00780b */ /* 0x000fc60003f6e200 */
[----:B--2---:R0:W-:Y:S04]  /*572e0*/  STL [R1+0x2d80], R26 ;  /* 0x002d801a01007387 */ /* 0x0041e80000100800 */
[----:B0-----:R-:W2:Y:S06]  /*572f0*/  LDL R26, [R1+0x124] ;  /* 0x00012400011a7983 */ /* 0x001eac0000100800 */
[----:B--2---:R-:W-:-:S05]  /*57300*/  @!P3 FMUL R26, R26, 16777216 ;  /* 0x4b8000001a1ab820 */ /* 0x004fca0000400000 */
[----:B------:R0:W-:Y:S04]  /*57310*/  @!P3 STL [R1+0x124], R26 ;  /* 0x0001241a0100b387 */ /* 0x0001e80000100800 */
[----:B0-----:R-:W2:Y:S02]  /*57320*/  LDL.LU R26, [R1+0x2d80] ;  /* 0x002d8000011a7983 */ /* 0x001ea40000300800 */
        /* <DEDUP_REMOVED lines=10> */
[----:B------:R0:W-:Y:S04]  /*573d0*/  STL [R1+0x2d64], R26 ;  /* 0x002d641a01007387 */ /* 0x0001e80000100800 */
[----:B0-----:R-:W2:Y:S04]  /*573e0*/  LDL.LU R26, [R1+0x110] ;  /* 0x00011000011a7983 */ /* 0x001ea80000300800 */
[----:B--2---:R0:W-:Y:S04]  /*573f0*/  STL [R1+0x2d68], R26 ;  /* 0x002d681a01007387 */ /* 0x0041e80000100800 */
[----:B0-----:R-:W2:Y:S04]  /*57400*/  LDL.LU R26, [R1+0x114] ;  /* 0x00011400011a7983 */ /* 0x001ea80000300800 */
[----:B--2---:R0:W-:Y:S04]  /*57410*/  STL [R1+0x2d6c], R26 ;  /* 0x002d6c1a01007387 */ /* 0x0041e80000100800 */
[----:B0-----:R-:W2:Y:S01]  /*57420*/  LDL.LU R26, [R1+0x120] ;  /* 0x00012000011a7983 */ /* 0x001ea20000300800 */
[----:B------:R-:W-:-:S04]  /*57430*/  @P1 FMUL R27, R27, 0.25 ;  /* 0x3e8000001b1b1820 */ /* 0x000fc80000400000 */
[----:B------:R-:W-:-:S06]  /*57440*/  @!P3 FMUL R27, R27, 16777216 ;  /* 0x4b8000001b1bb820 */ /* 0x000fcc0000400000 */
[----:B------:R-:W0:Y:S01]  /*57450*/  MUFU.RCP R27, R27 ;  /* 0x0000001b001b7308 */ /* 0x000e220000001000 */
[----:B--2---:R1:W-:Y:S04]  /*57460*/  STL [R1+0x2d70], R26 ;  /* 0x002d701a01007387 */ /* 0x0043e80000100800 */
[----:B-1----:R-:W0:Y:S02]  /*57470*/  LDL.LU R26, [R1+0x124] ;  /* 0x00012400011a7983 */ /* 0x002e240000300800 */
[----:B0-----:R-:W-:-:S05]  /*57480*/  FMUL R26, R27, R26 ;  /* 0x0000001a1b1a7220 */ /* 0x001fca0000400000 */
[----:B------:R0:W-:Y:S04]  /*57490*/  STL [R1+0xd4], R26 ;  /* 0x0000d41a01007387 */ /* 0x0001e80000100800 */
[----:B0-----:R-:W2:Y:S02]  /*574a0*/  LDL.LU R26, [R1+0x2d70] ;  /* 0x002d7000011a7983 */ /* 0x001ea40000300800 */
[----:B--2---:R-:W-:-:S05]  /*574b0*/  FMUL R26, R27, R26 ;  /* 0x0000001a1b1a7220 */ /* 0x004fca0000400000 */
[----:B------:R0:W-:Y:S04]  /*574c0*/  STL [R1+0xd0], R26 ;  /* 0x0000d01a01007387 */ /* 0x0001e80000100800 */
[----:B0-----:R-:W2:Y:S02]  /*574d0*/  LDL.LU R26, [R1+0x2d6c] ;  /* 0x002d6c00011a7983 */ /* 0x001ea40000300800 */
[----:B--2---:R-:W-:-:S05]  /*574e0*/  FMUL R26, R27, R26 ;  /* 0x0000001a1b1a7220 */ /* 0x004fca0000400000 */
[----:B------:R0:W-:Y:S04]  /*574f0*/  STL [R1+0xcc], R26 ;  /* 0x0000cc1a01007387 */ /* 0x0001e80000100800 */
[----:B0-----:R-:W2:Y:S02]  /*57500*/  LDL.LU R26, [R1+0x2d68] ;  /* 0x002d6800011a7983 */ /* 0x001ea40000300800 */
[----:B--2---:R-:W-:-:S05]  /*57510*/  FMUL R26, R27, R26 ;  /* 0x0000001a1b1a7220 */ /* 0x004fca0000400000 */
[----:B------:R0:W-:Y:S04]  /*57520*/  STL [R1+0xc8], R26 ;  /* 0x0000c81a01007387 */ /* 0x0001e80000100800 */
[----:B0-----:R-:W2:Y:S01]  /*57530*/  LDL.LU R26, [R1+0x2d64] ;  /* 0x002d6400011a7983 */ /* 0x001ea20000300800 */
[----:B------:R-:W-:Y:S01]  /*57540*/  @P1 FMUL R28, R28, 0.25 ;  /* 0x3e8000001c1c1820 */ /* 0x000fe20000400000 */
[----:B------:R-:W-:-:S03]  /*57550*/  @P1 FMUL R3, R3, 0.25 ;  /* 0x3e80000003031820 */ /* 0x000fc60000400000 */
[----:B------:R-:W-:Y:S01]  /*57560*/  @!P3 FMUL R28, R28, 16777216 ;  /* 0x4b8000001c1cb820 */ /* 0x000fe20000400000 */
[----:B------:R-:W-:Y:S01]  /*57570*/  @P1 FMUL R4, R4, 0.25 ;  /* 0x3e80000004041820 */ /* 0x000fe20000400000 */
[----:B------:R-:W-:Y:S02]  /*57580*/  @P1 FMUL R7, R7, 0.25 ;  /* 0x3e80000007071820 */ /* 0x000fe40000400000 */
[----:B------:R-:W-:Y:S01]  /*57590*/  FMUL R28, R27, R28 ;  /* 0x0000001c1b1c7220 */ /* 0x000fe20000400000 */
[----:B------:R-:W-:Y:S01]  /*575a0*/  @!P3 FMUL R3, R3, 16777216 ;  /* 0x4b8000000303b820 */ /* 0x000fe20000400000 */
[----:B------:R-:W-:Y:S01]  /*575b0*/  @P1 FMUL R8, R8, 0.25 ;  /* 0x3e80000008081820 */ /* 0x000fe20000400000 */
[----:B------:R-:W-:Y:S01]  /*575c0*/  @!P3 FMUL R4, R4, 16777216 ;  /* 0x4b8000000404b820 */ /* 0x000fe20000400000 */
[----:B------:R-:W-:Y:S01]  /*575d0*/  @P1 FMUL R11, R11, 0.25 ;  /* 0x3e8000000b0b1820 */ /* 0x000fe20000400000 */
[----:B------:R-:W-:Y:S01]  /*575e0*/  @!P3 FMUL R7, R7, 16777216 ;  /* 0x4b8000000707b820 */ /* 0x000fe20000400000 */
[----:B------:R-:W-:Y:S01]  /*575f0*/  @!P3 FMUL R8, R8, 16777216 ;  /* 0x4b8000000808b820 */ /* 0x000fe20000400000 */
[----:B------:R-:W-:Y:S01]  /*57600*/  @P1 FMUL R12, R12, 0.25 ;  /* 0x3e8000000c0c1820 */ /* 0x000fe20000400000 */
[----:B------:R-:W-:Y:S01]  /*57610*/  @P1 FMUL R15, R15, 0.25 ;  /* 0x3e8000000f0f1820 */ /* 0x000fe20000400000 */
[----:B------:R-:W-:Y:S01]  /*57620*/  @!P3 FMUL R11, R11, 16777216 ;  /* 0x4b8000000b0bb820 */ /* 0x000fe20000400000 */
[----:B------:R-:W-:Y:S01]  /*57630*/  FMUL R7, R27, R7 ;  /* 0x000000071b077220 */ /* 0x000fe20000400000 */
[----:B------:R-:W-:Y:S01]  /*57640*/  @P1 FMUL R16, R16, 0.25 ;  /* 0x3e80000010101820 */ /* 0x000fe20000400000 */
[----:B------:R-:W-:Y:S01]  /*57650*/  @!P3 FMUL R12, R12, 16777216 ;  /* 0x4b8000000c0cb820 */ /* 0x000fe20000400000 */
[----:B------:R-:W-:Y:S01]  /*57660*/  @!P3 FMUL R15, R15, 16777216 ;  /* 0x4b8000000f0fb820 */ /* 0x000fe20000400000 */
[----:B------:R-:W-:Y:S01]  /*57670*/  @P1 FMUL R19, R19, 0.25 ;  /* 0x3e80000013131820 */ /* 0x000fe20000400000 */
[----:B------:R-:W-:Y:S01]  /*57680*/  @P1 FMUL R20, R20, 0.25 ;  /* 0x3e80000014141820 */ /* 0x000fe20000400000 */
[----:B------:R-:W-:Y:S01]  /*57690*/  @!P3 FMUL R16, R16, 16777216 ;  /* 0x4b8000001010b820 */ /* 0x000fe20000400000 */
[----:B----4-:R-:W-:Y:S01]  /*576a0*/  @P1 FMUL R21, R21, 0.25 ;  /* 0x3e80000015151820 */ /* 0x010fe20000400000 */
[----:B------:R-:W-:Y:S01]  /*576b0*/  @!P3 FMUL R19, R19, 16777216 ;  /* 0x4b8000001313b820 */ /* 0x000fe20000400000 */
[----:B------:R-:W-:Y:S01]  /*576c0*/  @!P3 FMUL R20, R20, 16777216 ;  /* 0x4b8000001414b820 */ /* 0x000fe20000400000 */
[----:B---3--:R-:W-:Y:S01]  /*576d0*/  @P1 FMUL R22, R22, 0.25 ;  /* 0x3e80000016161820 */ /* 0x008fe20000400000 */
[----:B------:R-:W-:Y:S01]  /*576e0*/  @P1 FMUL R23, R23, 0.25 ;  /* 0x3e80000017171820 */ /* 0x000fe20000400000 */
[----:B------:R-:W-:Y:S01]  /*576f0*/  @!P3 FMUL R21, R21, 16777216 ;  /* 0x4b8000001515b820 */ /* 0x000fe20000400000 */
[----:B------:R-:W-:Y:S01]  /*57700*/  @P1 FMUL R25, R25, 0.25 ;  /* 0x3e80000019191820 */ /* 0x000fe20000400000 */
[----:B------:R-:W-:Y:S01]  /*57710*/  @P1 FMUL R24, R24, 0.25 ;  /* 0x3e80000018181820 */ /* 0x000fe20000400000 */
[----:B------:R-:W-:Y:S01]  /*57720*/  @!P3 FMUL R22, R22, 16777216 ;  /* 0x4b8000001616b820 */ /* 0x000fe20000400000 */
[----:B------:R-:W-:Y:S01]  /*57730*/  @P1 FMUL R13, R13, 0.25 ;  /* 0x3e8000000d0d1820 */ /* 0x000fe20000400000 */
[----:B------:R-:W-:Y:S01]  /*57740*/  @!P3 FMUL R23, R23, 16777216 ;  /* 0x4b8000001717b820 */ /* 0x000fe20000400000 */
[----:B------:R-:W-:Y:S01]  /*57750*/  @!P3 FMUL R25, R25, 16777216 ;  /* 0x4b8000001919b820 */ /* 0x000fe20000400000 */
[----:B------:R-:W-:Y:S01]  /*57760*/  @P1 FMUL R14, R14, 0.25 ;  /* 0x3e8000000e0e1820 */ /* 0x000fe20000400000 */
[----:B------:R-:W-:Y:S01]  /*57770*/  @!P3 FMUL R24, R24, 16777216 ;  /* 0x4b8000001818b820 */ /* 0x000fe20000400000 */
[----:B------:R-:W-:Y:S01]  /*57780*/  @P1 FMUL R17, R17, 0.25 ;  /* 0x3e80000011111820 */ /* 0x000fe20000400000 */
[----:B------:R-:W-:Y:S01]  /*57790*/  @!P3 FMUL R13, R13, 16777216 ;  /* 0x4b8000000d0db820 */ /* 0x000fe20000400000 */
[----:B------:R-:W-:Y:S01]  /*577a0*/  @P1 FMUL R18, R18, 0.25 ;  /* 0x3e80000012121820 */ /* 0x000fe20000400000 */
[----:B------:R-:W-:Y:S01]  /*577b0*/  @!P3 FMUL R14, R14, 16777216 ;  /* 0x4b8000000e0eb820 */ /* 0x000fe20000400000 */
[----:B------:R-:W-:Y:S01]  /*577c0*/  @!P3 FMUL R17, R17, 16777216 ;  /* 0x4b8000001111b820 */ /* 0x000fe20000400000 */
[----:B------:R-:W-:Y:S01]  /*577d0*/  @P1 FMUL R0, R0, 0.25 ;  /* 0x3e80000000001820 */ /* 0x000fe20000400000 */
[----:B------:R-:W-:-:S03]  /*577e0*/  @!P3 FMUL R18, R18, 16777216 ;  /* 0x4b8000001212b820 */ /* 0x000fc60000400000 */
[----:B------:R-:W-:Y:S01]  /*577f0*/  @!P3 FMUL R0, R0, 16777216 ;  /* 0x4b8000000000b820 */ /* 0x000fe20000400000 */
[----:B--2---:R-:W-:-:S05]  /*57800*/  FMUL R26, R27, R26 ;  /* 0x0000001a1b1a7220 */ /* 0x004fca0000400000 */
[----:B------:R0:W-:Y:S04]  /*57810*/  STL [R1+0xc4], R26 ;  /* 0x0000c41a01007387 */ /* 0x0001e80000100800 */
[----:B0-----:R-:W2:Y:S04]  /*57820*/  LDL.LU R26, [R1+0x2d60] ;  /* 0x002d6000011a7983 */ /* 0x001ea80000300800 */
[----:B------:R0:W-:Y:S02]  /*57830*/  STL [R1+0xc0], R28 ;  /* 0x0000c01c01007387 */ /* 0x0001e40000100800 */
[C---:B0-----:R-:W-:Y:S01]  /*57840*/  FMUL R28, R27.reuse, R3 ;  /* 0x000000031b1c7220 */ /* 0x041fe20000400000 */
[C---:B------:R-:W-:Y:S01]  /*57850*/  FMUL R3, R27.reuse, R4 ;  /* 0x000000041b037220 */ /* 0x040fe20000400000 */
[----:B------:R-:W-:-:S03]  /*57860*/  FMUL R4, R27, R8 ;  /* 0x000000081b047220 */ /* 0x000fc60000400000 */
[----:B------:R-:W-:Y:S04]  /*57870*/  STL [R1+0xbc], R28 ;  /* 0x0000bc1c01007387 */ /* 0x000fe80000100800 */
[----:B------:R0:W-:Y:S04]  /*57880*/  STL [R1+0xb8], R3 ;  /* 0x0000b80301007387 */ /* 0x0001e80000100800 */
[----:B------:R1:W-:Y:S01]  /*57890*/  STL [R1+0xb4], R7 ;  /* 0x0000b40701007387 */ /* 0x0003e20000100800 */
[----:B0-----:R-:W-:-:S03]  /*578a0*/  FMUL R3, R27, R11 ;  /* 0x0000000b1b037220 */ /* 0x001fc60000400000 */
[----:B------:R0:W-:Y:S01]  /*578b0*/  STL [R1+0xb0], R4 ;  /* 0x0000b00401007387 */ /* 0x0001e20000100800 */
[----:B-1----:R-:W-:-:S03]  /*578c0*/  FMUL R7, R27, R12 ;  /* 0x0000000c1b077220 */ /* 0x002fc60000400000 */
[----:B------:R1:W-:Y:S01]  /*578d0*/  STL [R1+0xac], R3 ;  /* 0x0000ac0301007387 */ /* 0x0003e20000100800 */
[----:B0-----:R-:W-:-:S03]  /*578e0*/  FMUL R4, R27, R15 ;  /* 0x0000000f1b047220 */ /* 0x001fc60000400000 */
[----:B------:R0:W-:Y:S01]  /*578f0*/  STL [R1+0xa8], R7 ;  /* 0x0000a80701007387 */ /* 0x0001e20000100800 */
[----:B-1----:R-:W-:-:S03]  /*57900*/  FMUL R3, R27, R16 ;  /* 0x000000101b037220 */ /* 0x002fc60000400000 */
[----:B------:R1:W-:Y:S04]  /*57910*/  STL [R1+0xa4], R4 ;  /* 0x0000a40401007387 */ /* 0x0003e80000100800 */
[----:B------:R3:W-:Y:S01]  /*57920*/  STL [R1+0xa0], R3 ;  /* 0x0000a00301007387 */ /* 0x0007e20000100800 */
[C---:B0-----:R-:W-:Y:S01]  /*57930*/  FMUL R7, R27.reuse, R19 ;  /* 0x000000131b077220 */ /* 0x041fe20000400000 */
[----:B-1----:R-:W-:-:S04]  /*57940*/  FMUL R4, R27, R20 ;  /* 0x000000141b047220 */ /* 0x002fc80000400000 */
[----:B------:R0:W-:Y:S01]  /*57950*/  STL [R1+0x9c], R7 ;  /* 0x00009c0701007387 */ /* 0x0001e20000100800 */
[----:B---3--:R-:W-:-:S03]  /*57960*/  FMUL R3, R27, R21 ;  /* 0x000000151b037220 */ /* 0x008fc60000400000 */
[----:B------:R1:W-:Y:S01]  /*57970*/  STL [R1+0x98], R4 ;  /* 0x0000980401007387 */ /* 0x0003e20000100800 */
[----:B------:R-:W-:-:S03]  /*57980*/  FMUL R28, R27, R25 ;  /* 0x000000191b1c7220 */ /* 0x000fc60000400000 */
[----:B------:R3:W-:Y:S01]  /*57990*/  STL [R1+0x20], R3 ;  /* 0x0000200301007387 */ /* 0x0007e20000100800 */
[C---:B0-----:R-:W-:Y:S01]  /*579a0*/  FMUL R7, R27.reuse, R22 ;  /* 0x000000161b077220 */ /* 0x041fe20000400000 */
[----:B-1----:R-:W-:-:S04]  /*579b0*/  FMUL R4, R27, R23 ;  /* 0x000000171b047220 */ /* 0x002fc80000400000 */
[----:B------:R0:W-:Y:S01]  /*579c0*/  STL [R1+0x1c], R7 ;  /* 0x00001c0701007387 */ /* 0x0001e20000100800 */
[C---:B---3--:R-:W-:Y:S01]  /*579d0*/  FMUL R3, R27.reuse, R24 ;  /* 0x000000181b037220 */ /* 0x048fe20000400000 */
[C---:B------:R-:W-:Y:S02]  /*579e0*/  FMUL R24, R27.reuse, R13 ;  /* 0x0000000d1b187220 */ /* 0x040fe40000400000 */
[----:B------:R-:W-:Y:S01]  /*579f0*/  STL [R1+0x18], R4 ;  /* 0x0000180401007387 */ /* 0x000fe20000100800 */
[C---:B------:R-:W-:Y:S01]  /*57a00*/  FMUL R25, R27.reuse, R14 ;  /* 0x0000000e1b197220 */ /* 0x040fe20000400000 */
[C---:B------:R-:W-:Y:S02]  /*57a10*/  FMUL R23, R27.reuse, R17 ;  /* 0x000000111b177220 */ /* 0x040fe40000400000 */
[----:B------:R-:W-:Y:S01]  /*57a20*/  STL [R1+0x2cd8], R28 ;  /* 0x002cd81c01007387 */ /* 0x000fe20000100800 */
[----:B------:R-:W-:-:S03]  /*57a30*/  FMUL R22, R27, R18 ;  /* 0x000000121b167220 */ /* 0x000fc60000400000 */
[----:B------:R1:W-:Y:S04]  /*57a40*/  STL [R1+0x10], R3 ;  /* 0x0000100301007387 */ /* 0x0003e80000100800 */
[----:B------:R-:W3:Y:S04]  /*57a50*/  LDL.LU R13, [R1+0x2d5c] ;  /* 0x002d5c00010d7983 */ /* 0x000ee80000300800 */
[----:B------:R-:W-:Y:S04]  /*57a60*/  STL [R1+0x2cdc], R24 ;  /* 0x002cdc1801007387 */ /* 0x000fe80000100800 */
[----:B------:R-:W4:Y:S04]  /*57a70*/  LDL.LU R14, [R1+0x2d58] ;  /* 0x002d5800010e7983 */ /* 0x000f280000300800 */
[----:B------:R1:W-:Y:S01]  /*57a80*/  STL [R1+0x2ce0], R25 ;  /* 0x002ce01901007387 */ /* 0x0003e20000100800 */
[----:B0-----:R-:W-:-:S03]  /*57a90*/  FMUL R7, R27, R0 ;  /* 0x000000001b077220 */ /* 0x001fc60000400000 */
[----:B------:R-:W2:Y:S04]  /*57aa0*/  LDL.LU R17, [R1+0x2d54] ;  /* 0x002d540001117983 */ /* 0x000ea80000300800 */
[----:B------:R-:W-:Y:S04]  /*57ab0*/  STL [R1+0x2ce4], R23 ;  /* 0x002ce41701007387 */ /* 0x000fe80000100800 */
[----:B------:R-:W2:Y:S04]  /*57ac0*/  LDL.LU R18, [R1+0x2d50] ;  /* 0x002d500001127983 */ /* 0x000ea80000300800 */
[----:B------:R-:W-:Y:S04]  /*57ad0*/  STL [R1+0x2ce8], R22 ;  /* 0x002ce81601007387 */ /* 0x000fe80000100800 */
[----:B------:R-:W2:Y:S01]  /*57ae0*/  LDL.LU R0, [R1+0x2d4c] ;  /* 0x002d4c0001007983 */ /* 0x000ea20000300800 */
[----:B------:R-:W-:Y:S01]  /*57af0*/  @P1 FMUL R2, R2, 0.25 ;  /* 0x3e80000002021820 */ /* 0x000fe20000400000 */
[----:B------:R-:W-:Y:S01]  /*57b00*/  @P1 FMUL R5, R5, 0.25 ;  /* 0x3e80000005051820 */ /* 0x000fe20000400000 */
[----:B------:R-:W-:-:S02]  /*57b10*/  @P1 FMUL R6, R6, 0.25 ;  /* 0x3e80000006061820 */ /* 0x000fc40000400000 */
[----:B------:R-:W-:Y:S01]  /*57b20*/  @!P3 FMUL R2, R2, 16777216 ;  /* 0x4b8000000202b820 */ /* 0x000fe20000400000 */
[----:B------:R-:W-:Y:S01]  /*57b30*/  @P1 FMUL R9, R9, 0.25 ;  /* 0x3e80000009091820 */ /* 0x000fe20000400000 */
[----:B------:R-:W-:Y:S01]  /*57b40*/  @!P3 FMUL R5, R5, 16777216 ;  /* 0x4b8000000505b820 */ /* 0x000fe20000400000 */
[----:B------:R-:W-:Y:S01]  /*57b50*/  @!P3 FMUL R6, R6, 16777216 ;  /* 0x4b8000000606b820 */ /* 0x000fe20000400000 */
[----:B-1----:R-:W-:Y:S01]  /*57b60*/  FMUL R3, R27, R2 ;  /* 0x000000021b037220 */ /* 0x002fe20000400000 */
[----:B------:R-:W-:Y:S01]  /*57b70*/  @!P3 FMUL R9, R9, 16777216 ;  /* 0x4b8000000909b820 */ /* 0x000fe20000400000 */
[----:B------:R-:W-:Y:S01]  /*57b80*/  FMUL R11, R27, R5 ;  /* 0x000000051b0b7220 */ /* 0x000fe20000400000 */
[----:B------:R-:W-:Y:S01]  /*57b90*/  @P1 FMUL R29, R29, 0.25 ;  /* 0x3e8000001d1d1820 */ /* 0x000fe20000400000 */
[----:B------:R-:W-:Y:S01]  /*57ba0*/  STL [R1+0x2cec], R7 ;  /* 0x002cec0701007387 */ /* 0x000fe20000100800 */
[C---:B------:R-:W-:Y:S01]  /*57bb0*/  FMUL R16, R27.reuse, R6 ;  /* 0x000000061b107220 */ /* 0x040fe20000400000 */
[----:B------:R-:W-:-:S02]  /*57bc0*/  FMUL R12, R27, R9 ;  /* 0x000000091b0c7220 */ /* 0x000fc40000400000 */
[----:B------:R-:W2:Y:S01]  /*57bd0*/  LDL.LU R2, [R1+0x2d48] ;  /* 0x002d480001027983 */ /* 0x000ea20000300800 */
[----:B------:R-:W-:-:S03]  /*57be0*/  @!P3 FMUL R29, R29, 16777216 ;  /* 0x4b8000001d1db820 */ /* 0x000fc60000400000 */
[----:B------:R-:W-:Y:S04]  /*57bf0*/  STL [R1+0x2cf0], R3 ;  /* 0x002cf00301007387 */ /* 0x000fe80000100800 */
[----:B------:R-:W2:Y:S04]  /*57c00*/  LDL.LU R5, [R1+0x2d44] ;  /* 0x002d440001057983 */ /* 0x000ea80000300800 */
[----:B------:R-:W-:Y:S01]  /*57c10*/  STL [R1+0x2cf4], R11 ;  /* 0x002cf40b01007387 */ /* 0x000fe20000100800 */
[----:B------:R-:W-:-:S03]  /*57c20*/  FMUL R15, R27, R29 ;  /* 0x0000001d1b0f7220 */ /* 0x000fc60000400000 */
[----:B------:R-:W2:Y:S04]  /*57c30*/  LDL.LU R6, [R1+0x2d40] ;  /* 0x002d400001067983 */ /* 0x000ea80000300800 */
[----:B------:R-:W-:Y:S04]  /*57c40*/  STL [R1+0x2cf8], R16 ;  /* 0x002cf81001007387 */ /* 0x000fe80000100800 */
[----:B------:R-:W2:Y:S01]  /*57c50*/  LDL.LU R9, [R1+0x2d3c] ;  /* 0x002d3c0001097983 */ /* 0x000ea20000300800 */
[----:B------:R-:W-:-:S03]  /*57c60*/  @P1 FMUL R10, R10, 0.25 ;  /* 0x3e8000000a0a1820 */ /* 0x000fc60000400000 */
[----:B------:R-:W-:Y:S04]  /*57c70*/  STL [R1+0x2cfc], R12 ;  /* 0x002cfc0c01007387 */ /* 0x000fe80000100800 */
[----:B------:R-:W2:Y:S04]  /*57c80*/  LDL.LU R25, [R1+0x190] ;  /* 0x0001900001197983 */ /* 0x000ea80000300800 */
[----:B------:R-:W2:Y:S04]  /*57c90*/  LDL.LU R24, [R1+0x198] ;  /* 0x0001980001187983 */ /* 0x000ea80000300800 */
[----:B------:R-:W2:Y:S01]  /*57ca0*/  LDL.LU R28, [R1+0x1a0] ;  /* 0x0001a000011c7983 */ /* 0x000ea20000300800 */
[----:B------:R-:W-:-:S03]  /*57cb0*/  @!P3 FMUL R10, R10, 16777216 ;  /* 0x4b8000000a0ab820 */ /* 0x000fc60000400000 */
[----:B------:R-:W2:Y:S04]  /*57cc0*/  LDL.LU R29, [R1+0x140] ;  /* 0x00014000011d7983 */ /* 0x000ea80000300800 */
[----:B------:R0:W-:Y:S01]  /*57cd0*/  STL [R1+0x2d00], R15 ;  /* 0x002d000f01007387 */ /* 0x0001e20000100800 */
[----:B------:R-:W-:-:S03]  /*57ce0*/  FMUL R27, R27, R10 ;  /* 0x0000000a1b1b7220 */ /* 0x000fc60000400000 */
        /* <DEDUP_REMOVED lines=10> */
[----:B------:R0:W-:Y:S04]  /*57d90*/  STL [R1+0x2d04], R27 ;  /* 0x002d041b01007387 */ /* 0x0001e80000100800 */
[----:B0-----:R-:W2:Y:S04]  /*57da0*/  LDL.LU R27, [R1+0x13c] ;  /* 0x00013c00011b7983 */ /* 0x001ea80000300800 */
[----:B------:R-:W2:Y:S04]  /*57db0*/  LDL.LU R8, [R1+0x194] ;  /* 0x0001940001087983 */ /* 0x000ea80000300800 */
[----:B------:R-:W2:Y:S04]  /*57dc0*/  LDL.LU R4, [R1+0x19c] ;  /* 0x00019c0001047983 */ /* 0x000ea80000300800 */
[----:B------:R-:W2:Y:S04]  /*57dd0*/  LDL.LU R21, [R1+0x1a4] ;  /* 0x0001a40001157983 */ /* 0x000ea80000300800 */
[----:B------:R-:W2:Y:S01]  /*57de0*/  LDL.LU R23, [R1+0x1a8] ;  /* 0x0001a80001177983 */ /* 0x000ea20000300800 */
[----:B---3--:R-:W-:-:S05]  /*57df0*/  @P2 FMUL R13, R13, 0.25 ;  /* 0x3e8000000d0d2820 */ /* 0x008fca0000400000 */
[----:B------:R0:W-:Y:S01]  /*57e00*/  STL [R1+0x11c], R13 ;  /* 0x00011c0d01007387 */ /* 0x0001e20000100800 */
[----:B----4-:R-:W-:-:S03]  /*57e10*/  @P2 FMUL R14, R14, 0.25 ;  /* 0x3e8000000e0e2820 */ /* 0x010fc60000400000 */
[----:B0-----:R-:W3:Y:S01]  /*57e20*/  LDL.LU R13, [R1+0x2d34] ;  /* 0x002d3400010d7983 */ /* 0x001ee20000300800 */
[----:B--2---:R-:W-:-:S03]  /*57e30*/  @P2 FMUL R17, R17, 0.25 ;  /* 0x3e80000011112820 */ /* 0x004fc60000400000 */
[----:B------:R0:W-:Y:S01]  /*57e40*/  STL [R1+0x118], R14 ;  /* 0x0001180e01007387 */ /* 0x0001e20000100800 */
[----:B------:R-:W-:-:S03]  /*57e50*/  @P2 FMUL R18, R18, 0.25 ;  /* 0x3e80000012122820 */ /* 0x000fc60000400000 */
[----:B0-----:R-:W2:Y:S01]  /*57e60*/  LDL.LU R14, [R1+0x2d30] ;  /* 0x002d3000010e7983 */ /* 0x001ea20000300800 */
[----:B------:R-:W-:-:S03]  /*57e70*/  @P2 FMUL R0, R0, 0.25 ;  /* 0x3e80000000002820 */ /* 0x000fc60000400000 */
[----:B------:R0:W-:Y:S04]  /*57e80*/  STL [R1+0x10c], R17 ;  /* 0x00010c1101007387 */ /* 0x0001e80000100800 */
[----:B0-----:R-:W4:Y:S04]  /*57e90*/  LDL.LU R17, [R1+0x2d2c] ;  /* 0x002d2c0001117983 */ /* 0x001f280000300800 */
[----:B------:R0:W-:Y:S04]  /*57ea0*/  STL [R1+0x108], R18 ;  /* 0x0001081201007387 */ /* 0x0001e80000100800 */
[----:B0-----:R-:W4:Y:S04]  /*57eb0*/  LDL.LU R18, [R1+0x2d28] ;  /* 0x002d280001127983 */ /* 0x001f280000300800 */
        /* <DEDUP_REMOVED lines=45> */
[----:B------:R-:W-:Y:S01]  /*58190*/  @P2 FMUL R2, R2, 0.25 ;  /* 0x3e80000002022820 */ /* 0x000fe20000400000 */
[----:B------:R-:W-:Y:S01]  /*581a0*/  @P2 FMUL R5, R5, 0.25 ;  /* 0x3e80000005052820 */ /* 0x000fe20000400000 */
[----:B------:R-:W-:Y:S02]  /*581b0*/  @P2 FMUL R6, R6, 0.25 ;  /* 0x3e80000006062820 */ /* 0x000fe40000400000 */
[----:B------:R-:W-:Y:S01]  /*581c0*/  @!P1 FMUL R2, R2, 16777216 ;  /* 0x4b80000002029820 */ /* 0x000fe20000400000 */
[----:B------:R-:W-:Y:S01]  /*581d0*/  @P2 FMUL R9, R9, 0.25 ;  /* 0x3e80000009092820 */ /* 0x000fe20000400000 */
[----:B------:R-:W-:Y:S01]  /*581e0*/  @!P1 FMUL R5, R5, 16777216 ;  /* 0x4b80000005059820 */ /* 0x000fe20000400000 */
[----:B------:R-:W-:Y:S01]  /*581f0*/  @P2 FMUL R10, R10, 0.25 ;  /* 0x3e8000000a0a2820 */ /* 0x000fe20000400000 */
[----:B------:R-:W-:Y:S01]  /*58200*/  @!P1 FMUL R6, R6, 16777216 ;  /* 0x4b80000006069820 */ /* 0x000fe20000400000 */
[----:B------:R-:W-:Y:S01]  /*58210*/  @P2 FMUL R13, R13, 0.25 ;  /* 0x3e8000000d0d2820 */ /* 0x000fe20000400000 */
[----:B------:R-:W-:Y:S01]  /*58220*/  @!P1 FMUL R9, R9, 16777216 ;  /* 0x4b80000009099820 */ /* 0x000fe20000400000 */
[----:B------:R-:W-:Y:S01]  /*58230*/  FMUL R5, R26, R5 ;  /* 0x000000051a057220 */ /* 0x000fe20000400000 */
[----:B--2---:R-:W-:Y:S01]  /*58240*/  @P2 FMUL R14, R14, 0.25 ;  /* 0x3e8000000e0e2820 */ /* 0x004fe20000400000 */
[----:B------:R-:W-:Y:S01]  /*58250*/  @!P1 FMUL R10, R10, 16777216 ;  /* 0x4b8000000a0a9820 */ /* 0x000fe20000400000 */
[----:B----4-:R-:W-:Y:S01]  /*58260*/  @P2 FMUL R17, R17, 0.25 ;  /* 0x3e80000011112820 */ /* 0x010fe20000400000 */
[----:B------:R-:W-:Y:S01]  /*58270*/  @!P1 FMUL R13, R13, 16777216 ;  /* 0x4b8000000d0d9820 */ /* 0x000fe20000400000 */
[----:B------:R-:W-:Y:S01]  /*58280*/  @P2 FMUL R18, R18, 0.25 ;  /* 0x3e80000012122820 */ /* 0x000fe20000400000 */
[----:B------:R-:W-:Y:S01]  /*58290*/  @!P1 FMUL R14, R14, 16777216 ;  /* 0x4b8000000e0e9820 */ /* 0x000fe20000400000 */
[----:B------:R-:W-:Y:S01]  /*582a0*/  @P2 FMUL R29, R29, 0.25 ;  /* 0x3e8000001d1d2820 */ /* 0x000fe20000400000 */
[----:B------:R-:W-:Y:S01]  /*582b0*/  @P2 FMUL R27, R27, 0.25 ;  /* 0x3e8000001b1b2820 */ /* 0x000fe20000400000 */
[----:B------:R-:W-:Y:S01]  /*582c0*/  @!P1 FMUL R17, R17, 16777216 ;  /* 0x4b80000011119820 */ /* 0x000fe20000400000 */
[----:B------:R-:W-:Y:S01]  /*582d0*/  @!P1 FMUL R18, R18, 16777216 ;  /* 0x4b80000012129820 */ /* 0x000fe20000400000 */
[----:B------:R-:W-:Y:S01]  /*582e0*/  @!P1 FMUL R29, R29, 16777216 ;  /* 0x4b8000001d1d9820 */ /* 0x000fe20000400000 */
[----:B------:R-:W-:Y:S01]  /*582f0*/  @!P1 FMUL R27, R27, 16777216 ;  /* 0x4b8000001b1b9820 */ /* 0x000fe20000400000 */
[----:B------:R-:W-:Y:S01]  /*58300*/  @P2 FMUL R15, R15, 0.25 ;  /* 0x3e8000000f0f2820 */ /* 0x000fe20000400000 */
[----:B------:R-:W-:Y:S01]  /*58310*/  @P2 FMUL R12, R12, 0.25 ;  /* 0x3e8000000c0c2820 */ /* 0x000fe20000400000 */
[----:B------:R-:W-:Y:S01]  /*58320*/  @P2 FMUL R16, R16, 0.25 ;  /* 0x3e80000010102820 */ /* 0x000fe20000400000 */
[----:B------:R-:W-:Y:S01]  /*58330*/  FMUL R29, R26, R29 ;  /* 0x0000001d1a1d7220 */ /* 0x000fe20000400000 */
[----:B------:R-:W-:Y:S01]  /*58340*/  @P2 FMUL R11, R11, 0.25 ;  /* 0x3e8000000b0b2820 */ /* 0x000fe20000400000 */
[----:B------:R-:W-:Y:S01]  /*58350*/  @P2 FMUL R3, R3, 0.25 ;  /* 0x3e80000003032820 */ /* 0x000fe20000400000 */
[----:B------:R-:W-:Y:S01]  /*58360*/  @!P1 FMUL R15, R15, 16777216 ;  /* 0x4b8000000f0f9820 */ /* 0x000fe20000400000 */
        /* <DEDUP_REMOVED lines=11> */
[----:B------:R-:W-:Y:S01]  /*58420*/  @P2 FMUL R20, R20, 0.25 ;  /* 0x3e80000014142820 */ /* 0x000fe20000400000 */
[----:B------:R-:W-:Y:S01]  /*58430*/  @P2 FMUL R28, R28, 0.25 ;  /* 0x3e8000001c1c2820 */ /* 0x000fe20000400000 */
[----:B------:R-:W-:Y:S01]  /*58440*/  @P2 FMUL R8, R8, 0.25 ;  /* 0x3e80000008082820 */ /* 0x000fe20000400000 */
[----:B------:R-:W-:Y:S01]  /*58450*/  @P2 FMUL R4, R4, 0.25 ;  /* 0x3e80000004042820 */ /* 0x000fe20000400000 */
[----:B------:R-:W-:Y:S01]  /*58460*/  @P2 FMUL R21, R21, 0.25 ;  /* 0x3e80000015152820 */ /* 0x000fe20000400000 */
[----:B------:R-:W-:Y:S01]  /*58470*/  @!P1 FMUL R22, R22, 16777216 ;  /* 0x4b80000016169820 */ /* 0x000fe20000400000 */
        /* <DEDUP_REMOVED lines=9> */
[C---:B------:R-:W-:Y:S01]  /*58510*/  FMUL R19, R26.reuse, R19 ;  /* 0x000000131a137220 */ /* 0x040fe20000400000 */
[C---:B------:R-:W-:Y:S01]  /*58520*/  FMUL R20, R26.reuse, R20 ;  /* 0x000000141a147220 */ /* 0x040fe20000400000 */
[C---:B------:R-:W-:Y:S01]  /*58530*/  FMUL R8, R26.reuse, R8 ;  /* 0x000000081a087220 */ /* 0x040fe20000400000 */
[C---:B------:R-:W-:Y:S01]  /*58540*/  FMUL R4, R26.reuse, R4 ;  /* 0x000000041a047220 */ /* 0x040fe20000400000 */
[C---:B------:R-:W-:Y:S01]  /*58550*/  FMUL R21, R26.reuse, R21 ;  /* 0x000000151a157220 */ /* 0x040fe20000400000 */
[----:B---3--:R-:W-:-:S05]  /*58560*/  FMUL R0, R26, R0 ;  /* 0x000000001a007220 */ /* 0x008fca0000400000 */
[----:B------:R0:W-:Y:S02]  /*58570*/  STL [R1+0x8c], R0 ;  /* 0x00008c0001007387 */ /* 0x0001e40000100800 */
[C---:B0-----:R-:W-:Y:S01]  /*58580*/  FMUL R0, R26.reuse, R2 ;  /* 0x000000021a007220 */ /* 0x041fe20000400000 */
[----:B------:R-:W-:-:S04]  /*58590*/  FMUL R2, R26, R6 ;  /* 0x000000061a027220 */ /* 0x000fc80000400000 */
        /* <DEDUP_REMOVED lines=13> */
[----:B------:R-:W-:Y:S01]  /*58670*/  STL [R1+0x64], R5 ;  /* 0x0000640501007387 */ /* 0x000fe20000100800 */
[----:B0-----:R-:W-:-:S03]  /*58680*/  FMUL R0, R26, R27 ;  /* 0x0000001b1a007220 */ /* 0x001fc60000400000 */
[----:B------:R-:W2:Y:S04]  /*58690*/  LDL.LU R27, [R1+0x2d04] ;  /* 0x002d0400011b7983 */ /* 0x000ea80000300800 */
[----:B------:R0:W-:Y:S04]  /*586a0*/  STL [R1], R2 ;  /* 0x0000000201007387 */ /* 0x0001e80000100800 */
[----:B------:R-:W-:Y:S01]  /*586b0*/  STL [R1+0x2cb0], R29 ;  /* 0x002cb01d01007387 */ /* 0x000fe20000100800 */
[----:B------:R-:W-:-:S03]  /*586c0*/  FMUL R10, R26, R16 ;  /* 0x000000101a0a7220 */ /* 0x000fc60000400000 */
[----:B------:R1:W-:Y:S01]  /*586d0*/  STL [R1+0x60], R0 ;  /* 0x0000600001007387 */ /* 0x0003e20000100800 */
[C---:B0-----:R-:W-:Y:S01]  /*586e0*/  FMUL R2, R26.reuse, R12 ;  /* 0x0000000c1a027220 */ /* 0x041fe20000400000 */
[C---:B------:R-:W-:Y:S01]  /*586f0*/  FMUL R6, R26.reuse, R11 ;  /* 0x0000000b1a067220 */ /* 0x040fe20000400000 */
[C---:B------:R-:W-:Y:S01]  /*58700*/  FMUL R14, R26.reuse, R3 ;  /* 0x000000031a0e7220 */ /* 0x040fe20000400000 */
[C---:B------:R-:W-:Y:S01]  /*58710*/  FMUL R18, R26.reuse, R7 ;  /* 0x000000071a127220 */ /* 0x040fe20000400000 */
[C---:B-1----:R-:W-:Y:S02]  /*58720*/  FMUL R0, R26.reuse, R15 ;  /* 0x0000000f1a007220 */ /* 0x042fe40000400000 */
[----:B------:R-:W3:Y:S04]  /*58730*/  LDL.LU R15, [R1+0x2d00] ;  /* 0x002d0000010f7983 */ /* 0x000ee80000300800 */
[----:B------:R-:W2:Y:S01]  /*58740*/  LDL.LU R12, [R1+0x2cfc] ;  /* 0x002cfc00010c7983 */ /* 0x000ea20000300800 */
[----:B------:R-:W-:-:S03]  /*58750*/  FMUL R9, R26, R22 ;  /* 0x000000161a097220 */ /* 0x000fc60000400000 */
[----:B------:R-:W3:Y:S01]  /*58760*/  LDL.LU R16, [R1+0x2cf8] ;  /* 0x002cf80001107983 */ /* 0x000ee20000300800 */
[----:B------:R-:W-:-:S03]  /*58770*/  FMUL R17, R26, R23 ;  /* 0x000000171a117220 */ /* 0x000fc60000400000 */
[----:B------:R-:W4:Y:S01]  /*58780*/  LDL.LU R11, [R1+0x2cf4] ;  /* 0x002cf400010b7983 */ /* 0x000f220000300800 */
[----:B------:R-:W-:-:S03]  /*58790*/  FMUL R5, R26, R25 ;  /* 0x000000191a057220 */ /* 0x000fc60000400000 */
[----:B------:R-:W4:Y:S01]  /*587a0*/  LDL.LU R3, [R1+0x2cf0] ;  /* 0x002cf00001037983 */ /* 0x000f220000300800 */
[----:B------:R-:W-:-:S03]  /*587b0*/  FMUL R13, R26, R24 ;  /* 0x000000181a0d7220 */ /* 0x000fc60000400000 */
[----:B------:R-:W4:Y:S01]  /*587c0*/  LDL.LU R7, [R1+0x2cec] ;  /* 0x002cec0001077983 */ /* 0x000f220000300800 */
[----:B------:R-:W-:-:S03]  /*587d0*/  FMUL R26, R26, R28 ;  /* 0x0000001c1a1a7220 */ /* 0x000fc60000400000 */
[----:B------:R-:W4:Y:S04]  /*587e0*/  LDL.LU R22, [R1+0x2ce8] ;  /* 0x002ce80001167983 */ /* 0x000f280000300800 */
[----:B------:R-:W4:Y:S04]  /*587f0*/  LDL.LU R23, [R1+0x2ce4] ;  /* 0x002ce40001177983 */ /* 0x000f280000300800 */
[----:B------:R-:W4:Y:S04]  /*58800*/  LDL.LU R25, [R1+0x2ce0] ;  /* 0x002ce00001197983 */ /* 0x000f280000300800 */
[----:B------:R-:W4:Y:S04]  /*58810*/  LDL.LU R24, [R1+0x2cdc] ;  /* 0x002cdc0001187983 */ /* 0x000f280000300800 */
[----:B------:R-:W4:Y:S04]  /*58820*/  LDL.LU R28, [R1+0x2cd8] ;  /* 0x002cd800011c7983 */ /* 0x000f280000300800 */
[----:B------:R-:W4:Y:S01]  /*58830*/  LDL.LU R29, [R1+0x134] ;  /* 0x00013400011d7983 */ /* 0x000f220000300800 */
[----:B------:R-:W-:-:S02]  /*58840*/  F2FP.BF16.F32.PACK_AB R5, R5, R26 ;  /* 0x0000001a0505723e */ /* 0x000fc400000010ff */
[----:B------:R-:W0:Y:S01]  /*58850*/  S2R R26, SR_TID.X ;  /* 0x00000000001a7919 */ /* 0x000e220000002100 */
[----:B------:R-:W-:Y:S02]  /*58860*/  F2FP.BF16.F32.PACK_AB R9, R9, R13 ;  /* 0x0000000d0909723e */ /* 0x000fe400000010ff */
[----:B------:R-:W-:Y:S02]  /*58870*/  F2FP.BF16.F32.PACK_AB R8, R8, R17 ;  /* 0x000000110808723e */ /* 0x000fe400000010ff */
[----:B------:R-:W-:Y:S02]  /*58880*/  F2FP.BF16.F32.PACK_AB R4, R4, R21 ;  /* 0x000000150404723e */ /* 0x000fe400000010ff */
[----:B--2---:R-:W-:Y:S02]  /*58890*/  F2FP.BF16.F32.PACK_AB R12, R12, R27 ;  /* 0x0000001b0c0c723e */ /* 0x004fe400000010ff */
[----:B---3--:R-:W-:Y:S02]  /*588a0*/  F2FP.BF16.F32.PACK_AB R16, R16, R15 ;  /* 0x0000000f1010723e */ /* 0x008fe400000010ff */
[----:B----4-:R-:W-:Y:S01]  /*588b0*/  F2FP.BF16.F32.PACK_AB R13, R7, R11 ;  /* 0x0000000b070d723e */ /* 0x010fe200000010ff */
[C---:B0-----:R-:W-:Y:S01]  /*588c0*/  IMAD.SHL.U32 R11, R26.reuse, 0x20, RZ ;  /* 0x000000201a0b7824 */ /* 0x041fe200078e00ff */
[----:B------:R-:W-:-:S02]  /*588d0*/  SHF.L.U32 R7, R26, 0x2, RZ ;  /* 0x000000021a077819 */ /* 0x000fc400000006ff */
[----:B------:R-:W-:Y:S02]  /*588e0*/  F2FP.BF16.F32.PACK_AB R17, R22, R3 ;  /* 0x000000031611723e */ /* 0x000fe400000010ff */
[----:B------:R-:W-:Y:S02]  /*588f0*/  LOP3.LUT R22, R11, 0xc60, RZ, 0xc0, !PT ;  /* 0x00000c600b167812 */ /* 0x000fe400078ec0ff */
[----:B------:R-:W-:Y:S02]  /*58900*/  LOP3.LUT R11, R7, 0x70, RZ, 0xc0, !PT ;  /* 0x00000070070b7812 */ /* 0x000fe400078ec0ff */
[----:B------:R-:W-:Y:S01]  /*58910*/  F2FP.BF16.F32.PACK_AB R7, R19, R20 ;  /* 0x000000141307723e */ /* 0x000fe200000010ff */
[----:B------:R0:W-:Y:S04]  /*58920*/  STL [R1+0x2cb4], R29 ;  /* 0x002cb41d01007387 */ /* 0x0001e80000100800 */
[----:B0-----:R-:W2:Y:S04]  /*58930*/  LDL.LU R29, [R1+0x10] ;  /* 0x00001000011d7983 */ /* 0x001ea80000300800 */
[----:B------:R-:W2:Y:S04]  /*58940*/  LDL.LU R15, [R1+0x1c] ;  /* 0x00001c00010f7983 */ /* 0x000ea80000300800 */
[----:B------:R-:W3:Y:S04]  /*58950*/  LDL.LU R27, [R1+0x20] ;  /* 0x00002000011b7983 */ /* 0x000ee80000300800 */
[----:B------:R-:W3:Y:S04]  /*58960*/  LDL.LU R21, [R1+0x18] ;  /* 0x0000180001157983 */ /* 0x000ee80000300800 */
[----:B------:R-:W4:Y:S01]  /*58970*/  LDL.LU R20, [R1+0x1c8] ;  /* 0x0001c80001147983 */ /* 0x000f220000300800 */
[----:B------:R-:W-:-:S04]  /*58980*/  LOP3.LUT R26, R26, 0x18, RZ, 0xc0, !PT ;  /* 0x000000181a1a7812 */ /* 0x000fc800078ec0ff */
[----:B------:R-:W-:-:S04]  /*58990*/  LEA R26, R26, R22, 0x9 ;  /* 0x000000161a1a7211 */ /* 0x000fc800078e48ff */
[----:B------:R-:W-:Y:S02]  /*589a0*/  LOP3.LUT R3, R26, R11, RZ, 0x3c, !PT ;  /* 0x0000000b1a037212 */ /* 0x000fe400078e3cff */
[----:B------:R-:W-:Y:S01]  /*589b0*/  F2FP.BF16.F32.PACK_AB R11, R0, R2 ;  /* 0x00000002000b723e */ /* 0x000fe200000010ff */
[----:B----4-:R-:W-:Y:S04]  /*589c0*/  STL [R1+0x2cb8], R20 ;  /* 0x002cb81401007387 */ /* 0x010fe80000100800 */
        /* <DEDUP_REMOVED lines=12> */
[----:B0-----:R-:W4:Y:S01]  /*58a90*/  LDL.LU R2, [R1+0x38] ;  /* 0x0000380001027983 */ /* 0x001f220000300800 */
[----:B--2---:R-:W-:-:S02]  /*58aa0*/  F2FP.BF16.F32.PACK_AB R15, R15, R29 ;  /* 0x0000001d0f0f723e */ /* 0x004fc400000010ff */
[----:B------:R-:W-:Y:S02]  /*58ab0*/  F2FP.BF16.F32.PACK_AB R6, R6, R18 ;  /* 0x000000120606723e */ /* 0x000fe400000010ff */
[----:B------:R-:W-:Y:S02]  /*58ac0*/  F2FP.BF16.F32.PACK_AB R18, R28, R25 ;  /* 0x000000191c12723e */ /* 0x000fe400000010ff */
[----:B------:R-:W-:Y:S02]  /*58ad0*/  F2FP.BF16.F32.PACK_AB R10, R10, R14 ;  /* 0x0000000e0a0a723e */ /* 0x000fe400000010ff */
[----:B------:R-:W-:Y:S02]  /*58ae0*/  F2FP.BF16.F32.PACK_AB R14, R24, R23 ;  /* 0x00000017180e723e */ /* 0x000fe400000010ff */
[----:B---3--:R-:W-:Y:S01]  /*58af0*/  F2FP.BF16.F32.PACK_AB R19, R27, R21 ;  /* 0x000000151b13723e */ /* 0x008fe200000010ff */
[----:B------:R-:W-:Y:S04]  /*58b00*/  STS.128 [R3+UR6], R4 ;  /* 0x0000000403007988 */ /* 0x000fe80008000c06 */
[----:B----4-:R0:W-:Y:S04]  /*58b10*/  STL [R1+0x2cd4], R2 ;  /* 0x002cd40201007387 */ /* 0x0101e80000100800 */
        /* <DEDUP_REMOVED lines=12> */
[----:B------:R-:W2:Y:S04]  /*58be0*/  LDL.LU R4, [R1+0x2c] ;  /* 0x00002c0001047983 */ /* 0x000ea80000300800 */
[----:B------:R-:W3:Y:S04]  /*58bf0*/  LDL.LU R5, [R1+0x3c] ;  /* 0x00003c0001057983 */ /* 0x000ee80000300800 */
[----:B------:R-:W4:Y:S04]  /*58c00*/  LDL.LU R6, [R1+0x4c] ;  /* 0x00004c0001067983 */ /* 0x000f280000300800 */
[----:B------:R-:W4:Y:S04]  /*58c10*/  LDL.LU R7, [R1+0x5c] ;  /* 0x00005c0001077983 */ /* 0x000f280000300800 */
[----:B------:R0:W-:Y:S04]  /*58c20*/  STS.128 [R3+UR6+0x200], R8 ;  /* 0x0002000803007988 */ /* 0x0001e80008000c06 */
[----:B------:R1:W-:Y:S04]  /*58c30*/  STS.128 [R3+UR6+0x80], R12 ;  /* 0x0000800c03007988 */ /* 0x0003e80008000c06 */
[----:B------:R1:W-:Y:S04]  /*58c40*/  STS.128 [R3+UR6+0x280], R16 ;  /* 0x0002801003007988 */ /* 0x0003e80008000c06 */
[----:B0-----:R-:W3:Y:S04]  /*58c50*/  LDL.LU R8, [R1+0x30] ;  /* 0x0000300001087983 */ /* 0x001ee80000300800 */
[----:B------:R-:W4:Y:S04]  /*58c60*/  LDL.LU R9, [R1+0x40] ;  /* 0x0000400001097983 */ /* 0x000f280000300800 */
[----:B------:R-:W4:Y:S04]  /*58c70*/  LDL.LU R10, [R1+0x50] ;  /* 0x00005000010a7983 */ /* 0x000f280000300800 */
        /* <DEDUP_REMOVED lines=8> */
[----:B------:R-:W4:Y:S01]  /*58d00*/  LDL.LU R19, [R1+0x1c4] ;  /* 0x0001c40001137983 */ /* 0x000f220000300800 */
[----:B--2---:R-:W-:-:S03]  /*58d10*/  F2FP.BF16.F32.PACK_AB R4, R2, R4 ;  /* 0x000000040204723e */ /* 0x004fc600000010ff */
[----:B------:R-:W3:Y:S02]  /*58d20*/  LDL.LU R2, [R1+0x2cd4] ;  /* 0x002cd40001027983 */ /* 0x000ee40000300800 */
[----:B---3--:R-:W-:Y:S02]  /*58d30*/  F2FP.BF16.F32.PACK_AB R8, R2, R8 ;  /* 0x000000080208723e */ /* 0x008fe400000010ff */
[----:B------:R-:W4:Y:S02]  /*58d40*/  LDL.LU R2, [R1+0x2cd0] ;  /* 0x002cd00001027983 */ /* 0x000f240000300800 */
[----:B----4-:R-:W-:Y:S02]  /*58d50*/  F2FP.BF16.F32.PACK_AB R12, R2, R12 ;  /* 0x0000000c020c723e */ /* 0x010fe400000010ff */
[----:B------:R-:W2:Y:S02]  /*58d60*/  LDL.LU R2, [R1+0x2ccc] ;  /* 0x002ccc0001027983 */ /* 0x000ea40000300800 */
[----:B--2---:R-:W-:-:S02]  /*58d70*/  F2FP.BF16.F32.PACK_AB R5, R2, R5 ;  /* 0x000000050205723e */ /* 0x004fc400000010ff */
[----:B------:R-:W2:Y:S02]  /*58d80*/  LDL.LU R2, [R1+0x2cc8] ;  /* 0x002cc80001027983 */ /* 0x000ea40000300800 */
[----:B--2---:R-:W-:Y:S02]  /*58d90*/  F2FP.BF16.F32.PACK_AB R9, R2, R9 ;  /* 0x000000090209723e */ /* 0x004fe400000010ff */
[----:B------:R-:W2:Y:S02]  /*58da0*/  LDL.LU R2, [R1+0x2cc4] ;  /* 0x002cc40001027983 */ /* 0x000ea40000300800 */
[----:B--2---:R-:W-:Y:S02]  /*58db0*/  F2FP.BF16.F32.PACK_AB R13, R2, R13 ;  /* 0x0000000d020d723e */ /* 0x004fe400000010ff */
[----:B------:R-:W2:Y:S01]  /*58dc0*/  LDL.LU R2, [R1+0x2cc0] ;  /* 0x002cc00001027983 */ /* 0x000ea20000300800 */
[----:B------:R-:W-:Y:S02]  /*58dd0*/  F2FP.BF16.F32.PACK_AB R10, R20, R10 ;  /* 0x0000000a140a723e */ /* 0x000fe400000010ff */
[----:B------:R-:W-:-:S02]  /*58de0*/  F2FP.BF16.F32.PACK_AB R14, R29, R14 ;  /* 0x0000000e1d0e723e */ /* 0x000fc400000010ff */
[----:B--2---:R-:W-:Y:S02]  /*58df0*/  F2FP.BF16.F32.PACK_AB R6, R2, R6 ;  /* 0x000000060206723e */ /* 0x004fe400000010ff */
[----:B------:R-:W2:Y:S04]  /*58e00*/  LDL.LU R2, [R1+0x2cbc] ;  /* 0x002cbc0001027983 */ /* 0x000ea80000300800 */
[----:B------:R-:W2:Y:S04]  /*58e10*/  LDL.LU R20, [R1+0x2cb8] ;  /* 0x002cb80001147983 */ /* 0x000ea80000300800 */
[----:B------:R-:W3:Y:S01]  /*58e20*/  LDL.LU R29, [R1+0x2cb4] ;  /* 0x002cb400011d7983 */ /* 0x000ee20000300800 */
[----:B------:R-:W-:-:S05]  /*58e30*/  F2FP.BF16.F32.PACK_AB R11, R15, R11 ;  /* 0x0000000b0f0b723e */ /* 0x000fca00000010ff */
[----:B------:R0:W-:Y:S04]  /*58e40*/  STS.128 [R3+UR6+0x300], R8 ;  /* 0x0003000803007988 */ /* 0x0001e80008000c06 */
[----:B0-----:R-:W4:Y:S04]  /*58e50*/  LDL.LU R10, [R1+0x12c] ;  /* 0x00012c00010a7983 */ /* 0x001f280000300800 */
[----:B------:R-:W4:Y:S01]  /*58e60*/  LDL.LU R11, [R1+0x128] ;  /* 0x00012800010b7983 */ /* 0x000f220000300800 */
[----:B--2---:R-:W-:-:S05]  /*58e70*/  F2FP.BF16.F32.PACK_AB R15, R2, R20 ;  /* 0x00000014020f723e */ /* 0x004fca00000010ff */
[----:B------:R0:W-:Y:S04]  /*58e80*/  STS.128 [R3+UR6+0x180], R12 ;  /* 0x0001800c03007988 */ /* 0x0001e80008000c06 */
[----:B0-----:R-:W2:Y:S04]  /*58e90*/  LDL.LU R15, [R1+0x130] ;  /* 0x00013000010f7983 */ /* 0x001ea80000300800 */
[----:B------:R-:W2:Y:S01]  /*58ea0*/  LDL.LU R13, [R1+0x200] ;  /* 0x00020000010d7983 */ /* 0x000ea20000300800 */
[----:B---3--:R-:W-:Y:S02]  /*58eb0*/  IADD3 R0, R29, -R0, RZ ;  /* 0x800000001d007210 */ /* 0x008fe40007ffe0ff */
[----:B------:R-:W-:Y:S01]  /*58ec0*/  MOV R20, 0x3dc6b27f ;  /* 0x3dc6b27f00147802 */ /* 0x000fe20000000f00 */
[----:B------:R-:W3:Y:S02]  /*58ed0*/  LDL.LU R12, [R1+0x1fc] ;  /* 0x0001fc00010c7983 */ /* 0x000ee40000300800 */
[----:B------:R-:W-:Y:S01]  /*58ee0*/  FADD R0, R0, -1 ;  /* 0xbf80000000007421 */ /* 0x000fe20000000000 */
[----:B------:R-:W-:Y:S01]  /*58ef0*/  F2FP.BF16.F32.PACK_AB R7, R16, R7 ;  /* 0x000000071007723e */ /* 0x000fe200000010ff */
[----:B------:R-:W3:Y:S01]  /*58f00*/  LDL.LU R14, [R1+0x1f4] ;  /* 0x0001f400010e7983 */ /* 0x000ee20000300800 */
[----:B------:R-:W-:Y:S01]  /*58f10*/  F2FP.BF16.F32.PACK_AB R16, R17, R18 ;  /* 0x000000121110723e */ /* 0x000fe200000010ff */
[----:B------:R-:W-:Y:S01]  /*58f20*/  FFMA.FTZ R2, R0, R20, -0.16845393180847167969 ;  /* 0xbe2c7f3000027423 */ /* 0x000fe20000010014 */
[----:B------:R-:W-:-:S02]  /*58f30*/  F2FP.BF16.F32.PACK_AB R17, R19, R25 ;  /* 0x000000191311723e */ /* 0x000fc400000010ff */
[----:B------:R-:W-:Y:S02]  /*58f40*/  F2FP.BF16.F32.PACK_AB R19, R24, R22 ;  /* 0x000000161813723e */ /* 0x000fe400000010ff */
[----:B------:R-:W3:Y:S01]  /*58f50*/  LDL.LU R24, [R1] ;  /* 0x0000000001187983 */ /* 0x000ee20000300800 */
[----:B------:R-:W-:Y:S01]  /*58f60*/  F2FP.BF16.F32.PACK_AB R18, R28, R23 ;  /* 0x000000171c12723e */ /* 0x000fe200000010ff */
[C---:B------:R-:W-:Y:S02]  /*58f70*/  FFMA.FTZ R2, R0.reuse, R2, 0.1716887056827545166 ;  /* 0x3e2fcf2a00027423 */ /* 0x040fe40000010002 */
[----:B------:R-:W3:Y:S04]  /*58f80*/  LDL.LU R25, [R1+0x8] ;  /* 0x0000080001197983 */ /* 0x000ee80000300800 */
[----:B------:R4:W-:Y:S04]  /*58f90*/  STS.128 [R3+UR6+0x100], R4 ;  /* 0x0001000403007988 */ /* 0x0009e80008000c06 */
[----:B------:R-:W3:Y:S01]  /*58fa0*/  LDL.LU R28, [R1+0x4] ;  /* 0x00000400011c7983 */ /* 0x000ee20000300800 */
[----:B------:R-:W-:-:S03]  /*58fb0*/  FFMA.FTZ R2, R0, R2, -0.17900948226451873779 ;  /* 0xbe374e4300027423 */ /* 0x000fc60000010002 */
[----:B------:R-:W3:Y:S04]  /*58fc0*/  LDL.LU R23, [R1+0x14] ;  /* 0x0000140001177983 */ /* 0x000ee80000300800 */
[----:B------:R0:W-:Y:S01]  /*58fd0*/  STS.128 [R3+UR6+0x380], R16 ;  /* 0x0003801003007988 */ /* 0x0001e20008000c06 */
[----:B----4-:R-:W-:Y:S01]  /*58fe0*/  IMAD.IADD R5, R10, 0x1, -R27 ;  /* 0x000000010a057824 */ /* 0x010fe200078e0a1b */
[----:B------:R-:W-:Y:S01]  /*58ff0*/  IADD3 R6, R11, -R21, RZ ;  /* 0x800000150b067210 */ /* 0x000fe20007ffe0ff */
[----:B------:R-:W-:-:S04]  /*59000*/  FFMA.FTZ R7, R0, R2, 0.20512372255325317383 ;  /* 0x3e520bf400077423 */ /* 0x000fc80000010002 */
[----:B------:R-:W-:-:S04]  /*59010*/  FFMA.FTZ R7, R0, R7, -0.24046532809734344482 ;  /* 0xbe763c8b00077423 */ /* 0x000fc80000010007 */
[----:B------:R-:W-:-:S04]  /*59020*/  FFMA.FTZ R7, R0, R7, 0.28857114911079406738 ;  /* 0x3e93bf9900077423 */ /* 0x000fc80000010007 */
[----:B------:R-:W-:-:S04]  /*59030*/  FFMA.FTZ R7, R0, R7, -0.36067417263984680176 ;  /* 0xbeb8aa4900077423 */ /* 0x000fc80000010007 */
[----:B------:R-:W-:Y:S01]  /*59040*/  FFMA.FTZ R7, R0, R7, 0.48089820146560668945 ;  /* 0x3ef6384a00077423 */ /* 0x000fe20000010007 */
[----:B------:R-:W-:-:S03]  /*59050*/  ISETP.GE.U32.AND P4, PT, R29, 0x7f800000, PT ;  /* 0x7f8000001d00780c */ /* 0x000fc60003f86070 */
[----:B------:R-:W-:-:S04]  /*59060*/  FFMA.FTZ R7, R0, R7, -0.72134751081466674805 ;  /* 0xbf38aa3b00077423 */ /* 0x000fc80000010007 */
[----:B------:R-:W-:-:S04]  /*59070*/  FMUL R7, R0, R7 ;  /* 0x0000000700077220 */ /* 0x000fc80000400000 */
[----:B------:R-:W-:-:S04]  /*59080*/  FMUL R7, R0, R7 ;  /* 0x0000000700077220 */ /* 0x000fc80000400000 */
[----:B------:R-:W-:Y:S01]  /*59090*/  FFMA.FTZ R7, R0, 1.4426950216293334961, R7 ;  /* 0x3fb8aa3b00077823 */ /* 0x000fe20000010007 */
[----:B------:R-:W-:Y:S02]  /*590a0*/  @P4 MOV R0, 0x7f800000 ;  /* 0x7f80000000004802 */ /* 0x000fe40000000f00 */
[----:B------:R-:W-:Y:S02]  /*590b0*/  FSETP.NEU.AND P2, PT, R29, RZ, PT ;  /* 0x000000ff1d00720b */ /* 0x000fe40003f4d000 */
[----:B--2---:R-:W-:Y:S02]  /*590c0*/  IADD3 R4, R15, -R26, RZ ;  /* 0x8000001a0f047210 */ /* 0x004fe40007ffe0ff */
[----:B------:R-:W2:Y:S04]  /*590d0*/  LDL.LU R26, [R1+0xc] ;  /* 0x00000c00011a7983 */ /* 0x000ea80000300800 */
[----:B------:R-:W4:Y:S04]  /*590e0*/  LDL.LU R22, [R1+0x28] ;  /* 0x0000280001167983 */ /* 0x000f280000300800 */
[----:B------:R-:W4:Y:S04]  /*590f0*/  LDL.LU R27, [R1+0x24] ;  /* 0x00002400011b7983 */ /* 0x000f280000300800 */
[----:B------:R-:W2:Y:S04]  /*59100*/  LDL R21, [R1+0x228] ;  /* 0x0002280001157983 */ /* 0x000ea80000100800 */
[----:B0-----:R-:W4:Y:S01]  /*59110*/  LDL.LU R19, [R1+0x1f8] ;  /* 0x0001f80001137983 */ /* 0x001f220000300800 */
[----:B------:R-:W-:Y:S01]  /*59120*/  FADD R13, R13, R7 ;  /* 0x000000070d0d7221 */ /* 0x000fe20000000000 */
[----:B------:R-:W-:-:S02]  /*59130*/  @P4 FFMA.FTZ R13, R29, R0, +INF ;  /* 0x7f8000001d0d4423 */ /* 0x000fc40000010000 */
[----:B------:R-:W2:Y:S01]  /*59140*/  LDL.LU R29, [R1+0x2cb0] ;  /* 0x002cb000011d7983 */ /* 0x000ea20000300800 */
[----:B------:R-:W-:Y:S01]  /*59150*/  FADD R4, R4, -1 ;  /* 0xbf80000004047421 */ /* 0x000fe20000000000 */
[----:B------:R-:W-:-:S03]  /*59160*/  FADD R5, R5, -1 ;  /* 0xbf80000005057421 */ /* 0x000fc60000000000 */
[-C--:B------:R-:W-:Y:S01]  /*59170*/  FFMA.FTZ R2, R4, R20.reuse, -0.16845393180847167969 ;  /* 0xbe2c7f3004027423 */ /* 0x080fe20000010014 */
[----:B------:R-:W-:Y:S01]  /*59180*/  FADD R6, R6, -1 ;  /* 0xbf80000006067421 */ /* 0x000fe20000000000 */
[C---:B------:R-:W-:Y:S02]  /*59190*/  FFMA.FTZ R8, R5.reuse, R20, -0.16845393180847167969 ;  /* 0xbe2c7f3005087423 */ /* 0x040fe40000010014 */
[----:B------:R-:W-:Y:S01]  /*591a0*/  FFMA.FTZ R2, R4, R2, 0.1716887056827545166 ;  /* 0x3e2fcf2a04027423 */ /* 0x000fe20000010002 */
[----:B------:R-:W-:Y:S01]  /*591b0*/  FFMA.FTZ R9, R6, R20, -0.16845393180847167969 ;  /* 0xbe2c7f3006097423 */ /* 0x000fe20000010014 */
[C---:B------:R-:W-:Y:S02]  /*591c0*/  FFMA.FTZ R8, R5.reuse, R8, 0.1716887056827545166 ;  /* 0x3e2fcf2a05087423 */ /* 0x040fe40000010008 */
[----:B------:R-:W-:Y:S01]  /*591d0*/  FFMA.FTZ R2, R4, R2, -0.17900948226451873779 ;  /* 0xbe374e4304027423 */ /* 0x000fe20000010002 */
[----:B------:R-:W-:Y:S01]  /*591e0*/  FFMA.FTZ R9, R6, R9, 0.1716887056827545166 ;  /* 0x3e2fcf2a06097423 */ /* 0x000fe20000010009 */
[----:B------:R-:W-:-:S02]  /*591f0*/  FFMA.FTZ R8, R5, R8, -0.17900948226451873779 ;  /* 0xbe374e4305087423 */ /* 0x000fc40000010008 */
[----:B------:R-:W-:Y:S01]  /*59200*/  FFMA.FTZ R2, R4, R2, 0.20512372255325317383 ;  /* 0x3e520bf404027423 */ /* 0x000fe20000010002 */
[----:B------:R-:W-:Y:S01]  /*59210*/  FFMA.FTZ R9, R6, R9, -0.17900948226451873779 ;  /* 0xbe374e4306097423 */ /* 0x000fe20000010009 */
[C---:B------:R-:W-:Y:S02]  /*59220*/  FFMA.FTZ R8, R5.reuse, R8, 0.20512372255325317383 ;  /* 0x3e520bf405087423 */ /* 0x040fe40000010008 */
[----:B------:R-:W-:Y:S01]  /*59230*/  FFMA.FTZ R2, R4, R2, -0.24046532809734344482 ;  /* 0xbe763c8b04027423 */ /* 0x000fe20000010002 */
[----:B------:R-:W-:Y:S01]  /*59240*/  FFMA.FTZ R9, R6, R9, 0.20512372255325317383 ;  /* 0x3e520bf406097423 */ /* 0x000fe20000010009 */
[C---:B------:R-:W-:Y:S02]  /*59250*/  FFMA.FTZ R8, R5.reuse, R8, -0.24046532809734344482 ;  /* 0xbe763c8b05087423 */ /* 0x040fe40000010008 */
[----:B------:R-:W-:Y:S01]  /*59260*/  FFMA.FTZ R2, R4, R2, 0.28857114911079406738 ;  /* 0x3e93bf9904027423 */ /* 0x000fe20000010002 */
[----:B------:R-:W-:Y:S01]  /*59270*/  FFMA.FTZ R9, R6, R9, -0.24046532809734344482 ;  /* 0xbe763c8b06097423 */ /* 0x000fe20000010009 */
[----:B------:R-:W-:-:S02]  /*59280*/  FFMA.FTZ R8, R5, R8, 0.28857114911079406738 ;  /* 0x3e93bf9905087423 */ /* 0x000fc40000010008 */
[----:B------:R-:W-:Y:S01]  /*59290*/  FFMA.FTZ R2, R4, R2, -0.36067417263984680176 ;  /* 0xbeb8aa4904027423 */ /* 0x000fe20000010002 */
[----:B------:R-:W-:Y:S01]  /*592a0*/  FFMA.FTZ R9, R6, R9, 0.28857114911079406738 ;  /* 0x3e93bf9906097423 */ /* 0x000fe20000010009 */
[C---:B------:R-:W-:Y:S02]  /*592b0*/  FFMA.FTZ R8, R5.reuse, R8, -0.36067417263984680176 ;  /* 0xbeb8aa4905087423 */ /* 0x040fe40000010008 */
[----:B------:R-:W-:Y:S01]  /*592c0*/  FFMA.FTZ R2, R4, R2, 0.48089820146560668945 ;  /* 0x3ef6384a04027423 */ /* 0x000fe20000010002 */
[----:B------:R-:W-:Y:S01]  /*592d0*/  FFMA.FTZ R9, R6, R9, -0.36067417263984680176 ;  /* 0xbeb8aa4906097423 */ /* 0x000fe20000010009 */
[----:B------:R-:W-:Y:S02]  /*592e0*/  FFMA.FTZ R8, R5, R8, 0.48089820146560668945 ;  /* 0x3ef6384a05087423 */ /* 0x000fe40000010008 */
[----:B------:R-:W-:Y:S01]  /*592f0*/  FFMA.FTZ R2, R4, R2, -0.72134751081466674805 ;  /* 0xbf38aa3b04027423 */ /* 0x000fe20000010002 */
[----:B------:R-:W-:Y:S01]  /*59300*/  FFMA.FTZ R9, R6, R9, 0.48089820146560668945 ;  /* 0x3ef6384a06097423 */ /* 0x000fe20000010009 */
[----:B------:R-:W-:-:S02]  /*59310*/  ISETP.GE.U32.AND P5, PT, R15, 0x7f800000, PT ;  /* 0x7f8000000f00780c */ /* 0x000fc40003fa6070 */
[----:B------:R-:W-:Y:S01]  /*59320*/  FMUL R2, R4, R2 ;  /* 0x0000000204027220 */ /* 0x000fe20000400000 */
[----:B------:R-:W-:Y:S01]  /*59330*/  ISETP.GE.U32.AND P3, PT, R10, 0x7f800000, PT ;  /* 0x7f8000000a00780c */ /* 0x000fe20003f66070 */
[----:B------:R-:W-:Y:S01]  /*59340*/  FFMA.FTZ R8, R5, R8, -0.72134751081466674805 ;  /* 0xbf38aa3b05087423 */ /* 0x000fe20000010008 */
[----:B------:R-:W-:Y:S01]  /*59350*/  FFMA.FTZ R9, R6, R9, -0.72134751081466674805 ;  /* 0xbf38aa3b06097423 */ /* 0x000fe20000010009 */
[----:B------:R-:W-:Y:S01]  /*59360*/  ISETP.GE.U32.AND P1, PT, R11, 0x7f800000, PT ;  /* 0x7f8000000b00780c */ /* 0x000fe20003f26070 */
[----:B------:R-:W-:Y:S01]  /*59370*/  FMUL R2, R4, R2 ;  /* 0x0000000204027220 */ /* 0x000fe20000400000 */
[C---:B------:R-:W-:Y:S01]  /*59380*/  FMUL R8, R5.reuse, R8 ;  /* 0x0000000805087220 */ /* 0x040fe20000400000 */
[----:B------:R-:W-:Y:S02]  /*59390*/  FMUL R9, R6, R9 ;  /* 0x0000000906097220 */ /* 0x000fe40000400000 */
[----:B------:R-:W-:Y:S01]  /*593a0*/  FFMA.FTZ R2, R4, 1.4426950216293334961, R2 ;  /* 0x3fb8aa3b04027823 */ /* 0x000fe20000010002 */
[----:B------:R-:W-:Y:S01]  /*593b0*/  FMUL R8, R5, R8 ;  /* 0x0000000805087220 */ /* 0x000fe20000400000 */
[----:B------:R-:W-:-:S02]  /*593c0*/  FMUL R9, R6, R9 ;  /* 0x0000000906097220 */ /* 0x000fc40000400000 */
[----:B---3--:R-:W-:Y:S01]  /*593d0*/  FADD R12, R12, R2 ;  /* 0x000000020c0c7221 */ /* 0x008fe20000000000 */
[----:B------:R-:W-:Y:S01]  /*593e0*/  @P5 MOV R2, 0x7f800000 ;  /* 0x7f80000000025802 */ /* 0x000fe20000000f00 */
[----:B------:R-:W-:Y:S01]  /*593f0*/  FFMA.FTZ R8, R5, 1.4426950216293334961, R8 ;  /* 0x3fb8aa3b05087823 */ /* 0x000fe20000010008 */
[----:B------:R-:W-:Y:S01]  /*59400*/  @P3 MOV R0, 0x7f800000 ;  /* 0x7f80000000003802 */ /* 0x000fe20000000f00 */
[----:B------:R-:W-:Y:S01]  /*59410*/  FFMA.FTZ R9, R6, 1.4426950216293334961, R9 ;  /* 0x3fb8aa3b06097823 */ /* 0x000fe20000010009 */
[----:B------:R-:W-:Y:S02]  /*59420*/  @P1 IMAD.MOV.U32 R4, RZ, RZ, 0x7f800000 ;  /* 0x7f800000ff041424 */ /* 0x000fe400078e00ff */
[----:B------:R-:W-:Y:S01]  /*59430*/  @P5 FFMA.FTZ R12, R15, R2, +INF ;  /* 0x7f8000000f0c5423 */ /* 0x000fe20000010002 */
[----:B------:R-:W-:Y:S01]  /*59440*/  FADD R5, R14, R9 ;  /* 0x000000090e057221 */ /* 0x000fe20000000000 */
[----:B------:R-:W-:Y:S01]  /*59450*/  @P1 FFMA.FTZ R5, R11, R4, +INF ;  /* 0x7f8000000b051423 */ /* 0x000fe20000010004 */
[----:B------:R-:W-:Y:S04]  /*59460*/  STL [R1+0x244], R13 ;  /* 0x0002440d01007387 */ /* 0x000fe80000100800 */
[----:B------:R-:W-:Y:S01]  /*59470*/  STL [R1+0x240], R12 ;  /* 0x0002400c01007387 */ /* 0x000fe20000100800 */
[----:B------:R-:W-:-:S02]  /*59480*/  FSETP.NEU.AND P5, PT, R10, RZ, PT ;  /* 0x000000ff0a00720b */ /* 0x000fc40003fad000 */
[----:B------:R-:W-:Y:S01]  /*59490*/  F2FP.BF16.F32.PACK_AB R25, R25, R28 ;  /* 0x0000001c1919723e */ /* 0x000fe200000010ff */
[----:B------:R-:W-:Y:S01]  /*594a0*/  BAR.SYNC.DEFER_BLOCKING 0x0 ;  /* 0x0000000000007b1d */ /* 0x000fe20000010000 */
[----:B----4-:R-:W-:Y:S01]  /*594b0*/  FADD R6, R19, R8 ;  /* 0x0000000813067221 */ /* 0x010fe20000000000 */
[----:B------:R-:W-:Y:S01]  /*594c0*/  @P3 FFMA.FTZ R6, R10, R0, +INF ;  /* 0x7f8000000a063423 */ /* 0x000fe20000010000 */
[----:B------:R-:W-:-:S03]  /*594d0*/  FSETP.NEU.AND P3, PT, R11, RZ, PT ;  /* 0x000000ff0b00720b */ /* 0x000fc60003f6d000 */
[----:B--2---:R-:W-:Y:S04]  /*594e0*/  LDS.128 R8, [R21+UR6+0x400] ;  /* 0x0004000615087984 */ /* 0x004fe80008000c00 */
[----:B------:R-:W-:Y:S04]  /*594f0*/  STL [R1+0x23c], R6 ;  /* 0x00023c0601007387 */ /* 0x000fe80000100800 */
[----:B------:R-:W-:Y:S04]  /*59500*/  STL [R1+0x238], R5 ;  /* 0x0002380501007387 */ /* 0x000fe80000100800 */
[----:B------:R-:W0:Y:S01]  /*59510*/  LDS.128 R4, [R21+UR6] ;  /* 0x0000000615047984 */ /* 0x000e220008000c00 */
[----:B------:R-:W-:-:S02]  /*59520*/  F2FP.BF16.F32.PACK_AB R26, R23, R26 ;  /* 0x0000001a171a723e */ /* 0x000fc400000010ff */
[----:B------:R-:W-:Y:S02]  /*59530*/  F2FP.BF16.F32.PACK_AB R27, R22, R27 ;  /* 0x0000001b161b723e */ /* 0x000fe400000010ff */
[----:B------:R-:W-:-:S03]  /*59540*/  F2FP.BF16.F32.PACK_AB R24, R24, R29 ;  /* 0x0000001d1818723e */ /* 0x000fc600000010ff */
[----:B------:R1:W-:Y:S04]  /*59550*/  STL.64 [R1+0x2c98], R26 ;  /* 0x002c981a01007387 */ /* 0x0003e80000100a00 */
[----:B------:R-:W-:Y:S01]  /*59560*/  STL.64 [R1+0x2c90], R24 ;  /* 0x002c901801007387 */ /* 0x000fe20000100a00 */
[----:B-1----:R-:W-:-:S05]  /*59570*/  LOP3.LUT R27, R21, 0x40, RZ, 0x3c, !PT ;  /* 0x00000040151b7812 */ /* 0x002fca00078e3cff */
[----:B------:R-:W-:Y:S04]  /*59580*/  STL [R1+0x6c], R27 ;  /* 0x00006c1b01007387 */ /* 0x000fe80000100800 */
[----:B0-----:R-:W-:Y:S04]  /*59590*/  STL.64 [R1], R4 ;  /* 0x0000000401007387 */ /* 0x001fe80000100a00 */
[----:B------:R-:W-:Y:S04]  /*595a0*/  STL.64 [R1+0x8], R6 ;  /* 0x0000080601007387 */ /* 0x000fe80000100a00 */
[----:B------:R-:W-:Y:S04]  /*595b0*/  STL [R1+0x2c5c], R8 ;  /* 0x002c5c0801007387 */ /* 0x000fe80000100800 */
[----:B------:R-:W-:Y:S04]  /*595c0*/  STL [R1+0x2c54], R9 ;  /* 0x002c540901007387 */ /* 0x000fe80000100800 */
[----:B------:R-:W-:Y:S04]  /*595d0*/  STL [R1+0x2c4c], R10 ;  /* 0x002c4c0a01007387 */ /* 0x000fe80000100800 */
[----:B------:R-:W-:Y:S04]  /*595e0*/  STL [R1+0x2c44], R11 ;  /* 0x002c440b01007387 */ /* 0x000fe80000100800 */
[----:B------:R-:W0:Y:S04]  /*595f0*/  LDS.128 R8, [R21+UR6+0x800] ;  /* 0x0008000615087984 */ /* 0x000e280008000c00 */
[----:B------:R-:W2:Y:S04]  /*59600*/  LDL.LU R12, [R1+0x60] ;  /* 0x00006000010c7983 */ /* 0x000ea80000300800 */
[----:B------:R-:W1:Y:S04]  /*59610*/  LDS.128 R4, [R21+UR6+0xc00] ;  /* 0x000c000615047984 */ /* 0x000e680008000c00 */
[----:B0-----:R-:W-:Y:S04]  /*59620*/  STL.64 [R1+0x20], R8 ;  /* 0x0000200801007387 */ /* 0x001fe80000100a00 */
[----:B------:R-:W-:Y:S04]  /*59630*/  STL.64 [R1+0x28], R10 ;  /* 0x0000280a01007387 */ /* 0x000fe80000100a00 */
[----:B------:R-:W3:Y:S04]  /*59640*/  LDL.LU R16, [R1+0x98] ;  /* 0x0000980001107983 */ /* 0x000ee80000300800 */
[----:B-1----:R-:W-:Y:S04]  /*59650*/  STL.64 [R1+0x40], R4 ;  /* 0x0000400401007387 */ /* 0x002fe80000100a00 */
[----:B------:R-:W-:Y:S01]  /*59660*/  STL.64 [R1+0x48], R6 ;  /* 0x0000480601007387 */ /* 0x000fe20000100a00 */
[----:B------:R-:W-:-:S03]  /*59670*/  FSETP.NEU.AND P4, PT, R15, RZ, PT ;  /* 0x000000ff0f00720b */ /* 0x000fc60003f8d000 */
[----:B------:R-:W0:Y:S04]  /*59680*/  LDS.128 R4, [R27+UR6] ;  /* 0x000000061b047984 */ /* 0x000e280008000c00 */
[----:B---3--:R1:W-:Y:S04]  /*59690*/  STL [R1+0x2c88], R16 ;  /* 0x002c881001007387 */ /* 0x0083e80000100800 */
[----:B-1----:R-:W3:Y:S04]  /*596a0*/  LDL.LU R16, [R1+0x64] ;  /* 0x0000640001107983 */ /* 0x002ee80000300800 */
[----:B------:R-:W4:Y:S04]  /*596b0*/  LDL.LU R20, [R1+0x9c] ;  /* 0x00009c0001147983 */ /* 0x000f280000300800 */
[----:B----4-:R1:W-:Y:S04]  /*596c0*/  STL [R1+0x2c84], R20 ;  /* 0x002c841401007387 */ /* 0x0103e80000100800 */
[----:B-1----:R-:W4:Y:S04]  /*596d0*/  LDL.LU R20, [R1+0xa0] ;  /* 0x0000a00001147983 */ /* 0x002f280000300800 */
[----:B------:R-:W2:Y:S04]  /*596e0*/  LDL.LU R13, [R1+0x68] ;  /* 0x00006800010d7983 */ /* 0x000ea80000300800 */
[----:B--2---:R1:W-:Y:S04]  /*596f0*/  STL [R1+0x2c80], R13 ;  /* 0x002c800d01007387 */ /* 0x0043e80000100800 */
[----:B-1----:R-:W2:Y:S04]  /*59700*/  LDL.LU R13, [R1+0xa4] ;  /* 0x0000a400010d7983 */ /* 0x002ea80000300800 */
[----:B------:R-:W3:Y:S04]  /*59710*/  LDL.LU R17, [R1+0xa8] ;  /* 0x0000a80001117983 */ /* 0x000ee80000300800 */
        /* <DEDUP_REMOVED lines=11> */
[----:B------:R-:W3:Y:S04]  /*597d0*/  LDL.LU R18, [R1+0xb8] ;  /* 0x0000b80001127983 */ /* 0x000ee80000300800 */
[----:B------:R-:W3:Y:S04]  /*597e0*/  LDL.LU R0, [R1+0xc4] ;  /* 0x0000c40001007983 */ /* 0x000ee80000300800 */
[----:B------:R-:W3:Y:S04]  /*597f0*/  LDL.LU R22, [R1+0xbc] ;  /* 0x0000bc0001167983 */ /* 0x000ee80000300800 */
[----:B------:R-:W2:Y:S04]  /*59800*/  LDL.LU R15, [R1+0x94] ;  /* 0x00009400010f7983 */ /* 0x000ea80000300800 */
[----:B--2---:R-:W-:Y:S04]  /*59810*/  STL.64 [R1+0x2ca8], R14 ;  /* 0x002ca80e01007387 */ /* 0x004fe80000100a00 */
[----:B------:R-:W-:Y:S04]  /*59820*/  STL.64 [R1+0x2ca0], R12 ;  /* 0x002ca00c01007387 */ /* 0x000fe80000100a00 */
[----:B------:R-:W2:Y:S04]  /*59830*/  LDL.LU R28, [R1+0x90] ;  /* 0x00009000011c7983 */ /* 0x000ea80000300800 */
[----:B------:R-:W2:Y:S04]  /*59840*/  LDL.LU R19, [R1+0xc8] ;  /* 0x0000c80001137983 */ /* 0x000ea80000300800 */
[----:B------:R-:W2:Y:S04]  /*59850*/  LDL.LU R23, [R1+0xcc] ;  /* 0x0000cc0001177983 */ /* 0x000ea80000300800 */
[----:B------:R-:W4:Y:S04]  /*59860*/  LDL.LU R8, [R1+0x20c] ;  /* 0x00020c0001087983 */ /* 0x000f280000300800 */
[----:B------:R-:W1:Y:S04]  /*59870*/  LDS.128 R12, [R27+UR6+0x400] ;  /* 0x000400061b0c7984 */ /* 0x000e680008000c00 */
[----:B----4-:R4:W-:Y:S04]  /*59880*/  STL [R1+0x2c64], R8 ;  /* 0x002c640801007387 */ /* 0x0109e80000100800 */
[----:B----4-:R-:W4:Y:S04]  /*59890*/  LDL.LU R8, [R1+0xe8] ;  /* 0x0000e80001087983 */ /* 0x010f280000300800 */
[----:B----4-:R4:W-:Y:S04]  /*598a0*/  STL [R1+0x2c68], R8 ;  /* 0x002c680801007387 */ /* 0x0109e80000100800 */
[----:B----4-:R-:W4:Y:S04]  /*598b0*/  LDL.LU R8, [R1+0xdc] ;  /* 0x0000dc0001087983 */ /* 0x010f280000300800 */
[----:B----4-:R4:W-:Y:S04]  /*598c0*/  STL [R1+0x2c6c], R8 ;  /* 0x002c6c0801007387 */ /* 0x0109e80000100800 */
[----:B----4-:R-:W4:Y:S04]  /*598d0*/  LDL.LU R8, [R1+0xd4] ;  /* 0x0000d40001087983 */ /* 0x010f280000300800 */
[----:B------:R-:W4:Y:S04]  /*598e0*/  LDL.LU R2, [R1+0x204] ;  /* 0x0002040001027983 */ /* 0x000f280000300800 */
[----:B0-----:R0:W-:Y:S04]  /*598f0*/  STL [R1+0x2c60], R4 ;  /* 0x002c600401007387 */ /* 0x0011e80000100800 */
[----:B0-----:R-:W2:Y:S04]  /*59900*/  LDL.LU R4, [R1+0xd0] ;  /* 0x0000d00001047983 */ /* 0x001ea80000300800 */
[----:B------:R-:W-:Y:S04]  /*59910*/  STL [R1+0x2c58], R5 ;  /* 0x002c580501007387 */ /* 0x000fe80000100800 */
[----:B------:R-:W-:Y:S04]  /*59920*/  STL [R1+0x2c50], R6 ;  /* 0x002c500601007387 */ /* 0x000fe80000100800 */
[----:B------:R-:W-:Y:S04]  /*59930*/  STL [R1+0x2c48], R7 ;  /* 0x002c480701007387 */ /* 0x000fe80000100800 */
[----:B-1----:R-:W-:Y:S04]  /*59940*/  STL.64 [R1+0x10], R12 ;  /* 0x0000100c01007387 */ /* 0x002fe80000100a00 */
[----:B------:R-:W-:Y:S04]  /*59950*/  STL.64 [R1+0x18], R14 ;  /* 0x0000180e01007387 */ /* 0x000fe80000100a00 */
[----:B------:R-:W0:Y:S04]  /*59960*/  LDS.128 R12, [R27+UR6+0x800] ;  /* 0x000800061b0c7984 */ /* 0x000e280008000c00 */
[----:B------:R-:W1:Y:S04]  /*59970*/  LDS.128 R24, [R27+UR6+0xc00] ;  /* 0x000c00061b187984 */ /* 0x000e680008000c00 */
[----:B0-----:R0:W-:Y:S01]  /*59980*/  STL [R1+0x3c], R15 ;  /* 0x00003c0f01007387 */ /* 0x0011e20000100800 */
[----:B------:R-:W-:-:S02]  /*59990*/  MOV R7, R14 ;  /* 0x0000000e00077202 */ /* 0x000fc40000000f00 */
[----:B------:R-:W-:Y:S02]  /*599a0*/  MOV R5, R12 ;  /* 0x0000000c00057202 */ /* 0x000fe40000000f00 */
[----:B------:R-:W-:Y:S01]  /*599b0*/  MOV R6, R13 ;  /* 0x0000000d00067202 */ /* 0x000fe20000000f00 */
[----:B-1----:R-:W-:Y:S01]  /*599c0*/  IMAD.MOV.U32 R10, RZ, RZ, R25 ;  /* 0x000000ffff0a7224 */ /* 0x002fe200078e0019 */
[----:B------:R-:W-:Y:S01]  /*599d0*/  MOV R11, R26 ;  /* 0x0000001a000b7202 */ /* 0x000fe20000000f00 */
[----:B0-----:R-:W3:Y:S01]  /*599e0*/  LDL.LU.64 R14, [R1+0x2ca8] ;  /* 0x002ca800010e7983 */ /* 0x001ee20000300a00 */
[----:B------:R-:W-:-:S03]  /*599f0*/  MOV R9, R24 ;  /* 0x0000001800097202 */ /* 0x000fc60000000f00 */
[----:B------:R-:W4:Y:S04]  /*59a00*/  LDL.LU.64 R12, [R1+0x2ca0] ;  /* 0x002ca000010c7983 */ /* 0x000f280000300a00 */
[----:B------:R0:W-:Y:S04]  /*59a10*/  STL [R1+0x5c], R27 ;  /* 0x00005c1b01007387 */ /* 0x0001e80000100800 */
[----:B0-----:R-:W2:Y:S04]  /*59a20*/  LDL.LU.64 R26, [R1+0x2c98] ;  /* 0x002c9800011a7983 */ /* 0x001ea80000300a00 */
[----:B------:R-:W2:Y:S01]  /*59a30*/  LDL.LU.64 R24, [R1+0x2c90] ;  /* 0x002c900001187983 */ /* 0x000ea20000300a00 */
[----:B------:R-:W-:Y:S01]  /*59a40*/  BAR.SYNC.DEFER_BLOCKING 0x0 ;  /* 0x0000000000007b1d */ /* 0x000fe20000010000 */
[----:B----4-:R-:W-:-:S05]  /*59a50*/  F2FP.BF16.F32.PACK_AB R12, R16, R12 ;  /* 0x0000000c100c723e */ /* 0x010fca00000010ff */
[----:B--2---:R0:W-:Y:S04]  /*59a60*/  STS.128 [R3+UR6], R24 ;  /* 0x0000001803007988 */ /* 0x0041e80008000c06 */
[----:B0-----:R-:W2:Y:S04]  /*59a70*/  LDL.LU R24, [R1+0xd8] ;  /* 0x0000d80001187983 */ /* 0x001ea80000300800 */
[----:B------:R-:W4:Y:S04]  /*59a80*/  LDL.LU R25, [R1+0xe0] ;  /* 0x0000e00001197983 */ /* 0x000f280000300800 */
[----:B------:R-:W4:Y:S04]  /*59a90*/  LDL.LU R26, [R1+0xf8] ;  /* 0x0000f800011a7983 */ /* 0x000f280000300800 */
[----:B------:R-:W4:Y:S04]  /*59aa0*/  LDL.LU R27, [R1+0xf0] ;  /* 0x0000f000011b7983 */ /* 0x000f280000300800 */
[----:B------:R-:W3:Y:S02]  /*59ab0*/  LDL.LU R16, [R1+0x2c88] ;  /* 0x002c880001107983 */ /* 0x000ee40000300800 */
[----:B---3--:R-:W-:-:S02]  /*59ac0*/  F2FP.BF16.F32.PACK_AB R16, R20, R16 ;  /* 0x000000101410723e */ /* 0x008fc400000010ff */
[----:B------:R-:W3:Y:S02]  /*59ad0*/  LDL.LU R20, [R1+0x2c84] ;  /* 0x002c840001147983 */ /* 0x000ee40000300800 */
[----:B---3--:R-:W-:Y:S02]  /*59ae0*/  F2FP.BF16.F32.PACK_AB R20, R13, R20 ;  /* 0x000000140d14723e */ /* 0x008fe400000010ff */
[----:B------:R-:W3:Y:S02]  /*59af0*/  LDL.LU R13, [R1+0x2c80] ;  /* 0x002c8000010d7983 */ /* 0x000ee40000300800 */
[----:B---3--:R-:W-:Y:S02]  /*59b00*/  F2FP.BF16.F32.PACK_AB R13, R17, R13 ;  /* 0x0000000d110d723e */ /* 0x008fe400000010ff */
[----:B------:R-:W3:Y:S02]  /*59b10*/  LDL.LU R17, [R1+0x2c7c] ;  /* 0x002c7c0001117983 */ /* 0x000ee40000300800 */
[----:B---3--:R-:W-:-:S02]  /*59b20*/  F2FP.BF16.F32.PACK_AB R17, R21, R17 ;  /* 0x000000111511723e */ /* 0x008fc400000010ff */
[----:B------:R-:W3:Y:S02]  /*59b30*/  LDL.LU R21, [R1+0x2c78] ;  /* 0x002c780001157983 */ /* 0x000ee40000300800 */
[----:B---3--:R-:W-:Y:S02]  /*59b40*/  F2FP.BF16.F32.PACK_AB R21, R14, R21 ;  /* 0x000000150e15723e */ /* 0x008fe400000010ff */
[----:B------:R-:W3:Y:S01]  /*59b50*/  LDL.LU R14, [R1+0x2c74] ;  /* 0x002c7400010e7983 */ /* 0x000ee20000300800 */
[----:B------:R-:W-:Y:S02]  /*59b60*/  F2FP.BF16.F32.PACK_AB R22, R0, R22 ;  /* 0x000000160016723e */ /* 0x000fe400000010ff */
[----:B------:R-:W-:Y:S02]  /*59b70*/  F2FP.BF16.F32.PACK_AB R19, R4, R19 ;  /* 0x000000130413723e */ /* 0x000fe400000010ff */
[----:B------:R-:W-:Y:S02]  /*59b80*/  F2FP.BF16.F32.PACK_AB R23, R8, R23 ;  /* 0x000000170817723e */ /* 0x000fe400000010ff */
[----:B---3--:R-:W-:-:S02]  /*59b90*/  F2FP.BF16.F32.PACK_AB R14, R29, R14 ;  /* 0x0000000e1d0e723e */ /* 0x008fc400000010ff */
[----:B------:R-:W3:Y:S04]  /*59ba0*/  LDL.LU R29, [R1+0x2c70] ;  /* 0x002c7000011d7983 */ /* 0x000ee80000300800 */
[----:B------:R-:W3:Y:S04]  /*59bb0*/  LDL.LU R0, [R1+0x214] ;  /* 0x0002140001007983 */ /* 0x000ee80000300800 */
[----:B------:R-:W3:Y:S04]  /*59bc0*/  LDL.LU R4, [R1+0xec] ;  /* 0x0000ec0001047983 */ /* 0x000ee80000300800 */
[----:B------:R-:W2:Y:S02]  /*59bd0*/  LDL.LU R8, [R1+0x2c6c] ;  /* 0x002c6c0001087983 */ /* 0x000ea40000300800 */
[----:B--2---:R-:W-:-:S02]  /*59be0*/  F2FP.BF16.F32.PACK_AB R24, R8, R24 ;  /* 0x000000180818723e */ /* 0x004fc400000010ff */
[----:B------:R-:W4:Y:S01]  /*59bf0*/  LDL.LU R8, [R1+0x2c68] ;  /* 0x002c680001087983 */ /* 0x000f220000300800 */
[----:B------:R-:W-:Y:S02]  /*59c00*/  F2FP.BF16.F32.PACK_AB R15, R15, R28 ;  /* 0x0000001c0f0f723e */ /* 0x000fe400000010ff */
[----:B----4-:R-:W-:Y:S02]  /*59c10*/  F2FP.BF16.F32.PACK_AB R25, R8, R25 ;  /* 0x000000190819723e */ /* 0x010fe400000010ff */
[----:B------:R-:W2:Y:S01]  /*59c20*/  LDL.LU R8, [R1+0x2c64] ;  /* 0x002c640001087983 */ /* 0x000ea20000300800 */
[----:B------:R-:W-:Y:S02]  /*59c30*/  F2FP.BF16.F32.PACK_AB R26, R26, R27 ;  /* 0x0000001b1a1a723e */ /* 0x000fe400000010ff */
[----:B---3--:R-:W-:Y:S01]  /*59c40*/  F2FP.BF16.F32.PACK_AB R18, R29, R18 ;  /* 0x000000121d12723e */ /* 0x008fe200000010ff */
[----:B------:R0:W-:Y:S01]  /*59c50*/  STS.128 [R3+UR6+0x200], R12 ;  /* 0x0002000c03007988 */ /* 0x0001e20008000c06 */
[----:B------:R-:W1:Y:S03]  /*59c60*/  LDC.64 R28, c[0x0][0x228] ;  /* 0x00008a00ff1c7b82 */ /* 0x000e660000000a00 */
[----:B------:R3:W-:Y:S04]  /*59c70*/  STS.128 [R3+UR6+0x80], R16 ;  /* 0x0000801003007988 */ /* 0x0007e80008000c06 */
[----:B------:R4:W-:Y:S01]  /*59c80*/  STS.128 [R3+UR6+0x280], R20 ;  /* 0x0002801403007988 */ /* 0x0009e20008000c06 */
[----:B--2---:R-:W-:-:S03]  /*59c90*/  F2FP.BF16.F32.PACK_AB R27, R8, R2 ;  /* 0x00000002081b723e */ /* 0x004fc600000010ff */
[----:B------:R-:W2:Y:S04]  /*59ca0*/  LDL R2, [R1+0x2a40] ;  /* 0x002a400001027983 */ /* 0x000ea80000100800 */
[----:B------:R-:W2:Y:S04]  /*59cb0*/  LDL.LU R8, [R1+0x224] ;  /* 0x0002240001087983 */ /* 0x000ea80000300800 */
[----:B0-----:R-:W2:Y:S04]  /*59cc0*/  LDL.LU R12, [R1+0x218] ;  /* 0x00021800010c7983 */ /* 0x001ea80000300800 */
[----:B------:R-:W2:Y:S04]  /*59cd0*/  LDL.LU R13, [R1+0x234] ;  /* 0x00023400010d7983 */ /* 0x000ea80000300800 */
[----:B------:R-:W2:Y:S04]  /*59ce0*/  LDL.LU R14, [R1+0x254] ;  /* 0x00025400010e7983 */ /* 0x000ea80000300800 */
[----:B------:R-:W2:Y:S04]  /*59cf0*/  LDL.LU R15, [R1+0x260] ;  /* 0x00026000010f7983 */ /* 0x000ea80000300800 */
[----:B---3--:R-:W3:Y:S04]  /*59d00*/  LDL.LU R19, [R1+0x4c] ;  /* 0x00004c0001137983 */ /* 0x008ee80000300800 */
[----:B------:R-:W3:Y:S04]  /*59d10*/  LDL.LU R16, [R1+0x220] ;  /* 0x0002200001107983 */ /* 0x000ee80000300800 */
[----:B------:R-:W3:Y:S04]  /*59d20*/  LDL.LU R17, [R1+0x248] ;  /* 0x0002480001117983 */ /* 0x000ee80000300800 */
[----:B----4-:R-:W4:Y:S04]  /*59d30*/  LDL.LU R20, [R1+0xe4] ;  /* 0x0000e40001147983 */ /* 0x010f280000300800 */
[----:B------:R-:W4:Y:S04]  /*59d40*/  LDL.LU R21, [R1+0xf4] ;  /* 0x0000f40001157983 */ /* 0x000f280000300800 */
[----:B------:R-:W4:Y:S04]  /*59d50*/  LDL.LU R22, [R1+0x210] ;  /* 0x0002100001167983 */ /* 0x000f280000300800 */
[----:B------:R-:W4:Y:S04]  /*59d60*/  LDL.LU R23, [R1+0x208] ;  /* 0x0002080001177983 */ /* 0x000f280000300800 */
[----:B------:R0:W-:Y:S04]  /*59d70*/  STS.128 [R3+UR6+0x100], R24 ;  /* 0x0001001803007988 */ /* 0x0001e80008000c06 */
[----:B0-----:R-:W4:Y:S04]  /*59d80*/  LDL.LU R26, [R1+0xfc] ;  /* 0x0000fc00011a7983 */ /* 0x001f280000300800 */
[----:B------:R-:W4:Y:S04]  /*59d90*/  LDL.LU R24, [R1+0x24c] ;  /* 0x00024c0001187983 */ /* 0x000f280000300800 */
[----:B------:R-:W4:Y:S04]  /*59da0*/  LDL.LU R25, [R1+0x268] ;  /* 0x0002680001197983 */ /* 0x000f280000300800 */
[----:B------:R-:W4:Y:S01]  /*59db0*/  LDL.LU R18, [R1+0x25c] ;  /* 0x00025c0001127983 */ /* 0x000f220000300800 */
[----:B------:R-:W-:-:S04]  /*59dc0*/  UIMAD UR4, UR7, UR4, URZ ;  /* 0x00000004070472a4 */ /* 0x000fc8000f8e023f */
[----:B------:R-:W-:Y:S01]  /*59dd0*/  USHF.L.U32 UR8, UR4, 0x1, URZ ;  /* 0x0000000104087899 */ /* 0x000fe2000800063f */
[----:B--2---:R-:W-:Y:S01]  /*59de0*/  IMAD R2, R2, UR5, RZ ;  /* 0x0000000502027c24 */ /* 0x004fe2000f8e02ff */
[----:B---3--:R-:W-:Y:S02]  /*59df0*/  MOV R27, R19 ;  /* 0x00000013001b7202 */ /* 0x008fe40000000f00 */
[----:B------:R-:W2:Y:S01]  /*59e00*/  LDL.LU R19, [R1+0x26c] ;  /* 0x00026c0001137983 */ /* 0x000ea20000300800 */
[----:B----4-:R-:W-:-:S03]  /*59e10*/  F2FP.BF16.F32.PACK_AB R20, R4, R20 ;  /* 0x000000140414723e */ /* 0x010fc600000010ff */
[----:B------:R-:W3:Y:S01]  /*59e20*/  LDL.LU R4, [R1+0x2c60] ;  /* 0x002c600001047983 */ /* 0x000ee20000300800 */
[----:B------:R-:W-:Y:S02]  /*59e30*/  F2FP.BF16.F32.PACK_AB R22, R22, R23 ;  /* 0x000000171616723e */ /* 0x000fe400000010ff */
[----:B------:R-:W-:Y:S02]  /*59e40*/  F2FP.BF16.F32.PACK_AB R23, R12, R0 ;  /* 0x000000000c17723e */ /* 0x000fe400000010ff */
[----:B------:R-:W4:Y:S01]  /*59e50*/  LDL.LU R12, [R1+0x21c] ;  /* 0x00021c00010c7983 */ /* 0x000f220000300800 */
[----:B------:R-:W-:-:S04]  /*59e60*/  SHF.L.U32 R0, R2, 0x1, RZ ;  /* 0x0000000102007819 */ /* 0x000fc800000006ff */
[----:B-1----:R-:W-:Y:S02]  /*59e70*/  IADD3 R0, P1, P6, R0, UR8, R28 ;  /* 0x0000000800007c10 */ /* 0x002fe4000fe3e01c */
[----:B------:R-:W2:Y:S01]  /*59e80*/  LDL.LU R28, [R1+0x270] ;  /* 0x00027000011c7983 */ /* 0x000ea20000300800 */
[----:B------:R-:W-:Y:S01]  /*59e90*/  F2FP.BF16.F32.PACK_AB R21, R26, R21 ;  /* 0x000000151a15723e */ /* 0x000fe200000010ff */
[----:B------:R-:W-:Y:S01]  /*59ea0*/  UIMAD.WIDE UR4, UR4, 0x2, URZ ;  /* 0x00000002040478a5 */ /* 0x000fe2000f8e023f */
[----:B------:R-:W-:Y:S01]  /*59eb0*/  IMAD.HI R2, R2, 0x2, RZ ;  /* 0x0000000202027827 */ /* 0x000fe200078e02ff */
[----:B------:R-:W0:Y:S02]  /*59ec0*/  LDC R26, c[0x0][0x278] ;  /* 0x00009e00ff1a7b82 */ /* 0x000e240000000800 */
[----:B------:R1:W-:Y:S01]  /*59ed0*/  STS.128 [R3+UR6+0x300], R20 ;  /* 0x0003001403007988 */ /* 0x0003e20008000c06 */
[----:B------:R-:W-:Y:S02]  /*59ee0*/  F2FP.BF16.F32.PACK_AB R13, R24, R13 ;  /* 0x0000000d180d723e */ /* 0x000fe400000010ff */
[----:B------:R-:W-:Y:S01]  /*59ef0*/  F2FP.BF16.F32.PACK_AB R15, R25, R15 ;  /* 0x0000000f190f723e */ /* 0x000fe200000010ff */
[----:B------:R-:W-:Y:S01]  /*59f00*/  ULDC UR4, c[0x0][0x27c] ;  /* 0x00009f0000047ab9 */ /* 0x000fe20000000800 */
[----:B-1----:R-:W3:Y:S01]  /*59f10*/  LDL.LU R21, [R1+0x230] ;  /* 0x0002300001157983 */ /* 0x002ee20000300800 */
[----:B------:R-:W-:-:S03]  /*59f20*/  IADD3.X R2, R2, UR5, R29, P1, P6 ;  /* 0x0000000502027c10 */ /* 0x000fc60008fec41d */
[----:B------:R-:W3:Y:S04]  /*59f30*/  LDL.LU R20, [R1+0x258] ;  /* 0x0002580001147983 */ /* 0x000ee80000300800 */
[----:B------:R-:W3:Y:S04]  /*59f40*/  LDL.LU R22, [R1+0x264] ;  /* 0x0002640001167983 */ /* 0x000ee80000300800 */
[----:B------:R-:W3:Y:S04]  /*59f50*/  LDL.LU R23, [R1] ;  /* 0x0000000001177983 */ /* 0x000ee80000300800 */
[----:B------:R-:W3:Y:S01]  /*59f60*/  LDL.LU R29, [R1+0x250] ;  /* 0x00025000011d7983 */ /* 0x000ee20000300800 */
[----:B----4-:R-:W-:-:S03]  /*59f70*/  F2FP.BF16.F32.PACK_AB R12, R8, R12 ;  /* 0x0000000c080c723e */ /* 0x010fc600000010ff */
[----:B------:R-:W4:Y:S04]  /*59f80*/  LDL.LU R8, [R1+0x2c5c] ;  /* 0x002c5c0001087983 */ /* 0x000f280000300800 */
[----:B------:R-:W4:Y:S04]  /*59f90*/  LDL.LU R24, [R1+0x10] ;  /* 0x0000100001187983 */ /* 0x000f280000300800 */
[----:B------:R-:W4:Y:S01]  /*59fa0*/  LDL.LU R25, [R1+0x20] ;  /* 0x0000200001197983 */ /* 0x000f220000300800 */
[----:B--2---:R-:W-:-:S03]  /*59fb0*/  F2FP.BF16.F32.PACK_AB R19, R28, R19 ;  /* 0x000000131c13723e */ /* 0x004fc600000010ff */
[----:B------:R-:W2:Y:S01]  /*59fc0*/  LDL.LU R28, [R1+0x40] ;  /* 0x00004000011c7983 */ /* 0x000ea20000300800 */
[----:B---3--:R-:W-:Y:S02]  /*59fd0*/  F2FP.BF16.F32.PACK_AB R16, R21, R16 ;  /* 0x000000101510723e */ /* 0x008fe400000010ff */
[----:B------:R-:W1:Y:S01]  /*59fe0*/  S2R R21, SR_TID.X ;  /* 0x0000000000157919 */ /* 0x000e620000002100 */
[----:B------:R-:W-:Y:S02]  /*59ff0*/  F2FP.BF16.F32.PACK_AB R14, R20, R14 ;  /* 0x0000000e140e723e */ /* 0x000fe400000010ff */
[----:B------:R-:W-:-:S03]  /*5a000*/  F2FP.BF16.F32.PACK_AB R18, R22, R18 ;  /* 0x000000121612723e */ /* 0x000fc600000010ff */
[----:B------:R3:W-:Y:S01]  /*5a010*/  STS.128 [R3+UR6+0x180], R12 ;  /* 0x0001800c03007988 */ /* 0x0007e20008000c06 */
[----:B------:R-:W-:-:S05]  /*5a020*/  F2FP.BF16.F32.PACK_AB R17, R29, R17 ;  /* 0x000000111d11723e */ /* 0x000fca00000010ff */
[----:B------:R3:W-:Y:S01]  /*5a030*/  STS.128 [R3+UR6+0x380], R16 ;  /* 0x0003801003007988 */ /* 0x0007e20008000c06 */
[----:B-1----:R-:W-:-:S04]  /*5a040*/  SHF.R.U32.HI R21, RZ, 0x5, R21 ;  /* 0x00000005ff157819 */ /* 0x002fc80000011615 */
[----:B------:R-:W-:-:S05]  /*5a050*/  SGXT.U32 R21, R21, 0x2 ;  /* 0x000000021515781a */ /* 0x000fca0000000000 */
[----:B0-----:R-:W-:-:S05]  /*5a060*/  IMAD R21, R21, R26, RZ ;  /* 0x0000001a15157224 */ /* 0x001fca00078e02ff */
[----:B------:R-:W-:Y:S01]  /*5a070*/  LEA R22, R26, R21, 0x2 ;  /* 0x000000151a167211 */ /* 0x000fe200078e10ff */
[----:B------:R-:W-:Y:S01]  /*5a080*/  BAR.SYNC.DEFER_BLOCKING 0x0 ;  /* 0x0000000000007b1d */ /* 0x000fe20000010000 */
[----:B------:R-:W-:-:S03]  /*5a090*/  LEA R20, P1, R21, R0, 0x1 ;  /* 0x0000000015147211 */ /* 0x000fc600078208ff */
[----:B---3--:R-:W-:Y:S01]  /*5a0a0*/  IMAD R14, R26, 0x4, R22 ;  /* 0x000000041a0e7824 */ /* 0x008fe200078e0216 */
[----:B------:R-:W-:Y:S02]  /*5a0b0*/  LEA.HI.X.SX32 R21, R21, R2, 0x1, P1 ;  /* 0x0000000215157211 */ /* 0x000fe400008f0eff */
[----:B------:R-:W-:Y:S02]  /*5a0c0*/  LEA R12, P1, R22, R0, 0x1 ;  /* 0x00000000160c7211 */ /* 0x000fe400078208ff */
[----:B------:R-:W-:Y:S02]  /*5a0d0*/  LEA R3, R26, R14, 0x2 ;  /* 0x0000000e1a037211 */ /* 0x000fe400078e10ff */
[----:B------:R-:W-:Y:S02]  /*5a0e0*/  LEA.HI.X.SX32 R13, R22, R2, 0x1, P1 ;  /* 0x00000002160d7211 */ /* 0x000fe400008f0eff */
[----:B------:R-:W-:Y:S02]  /*5a0f0*/  LEA R16, P1, R14, R0, 0x1 ;  /* 0x000000000e107211 */ /* 0x000fe400078208ff */
[----:B------:R-:W-:-:S02]  /*5a100*/  LEA R15, R26, R3, 0x2 ;  /* 0x000000031a0f7211 */ /* 0x000fc400078e10ff */
[----:B------:R-:W-:Y:S02]  /*5a110*/  LEA.HI.X.SX32 R17, R14, R2, 0x1, P1 ;  /* 0x000000020e117211 */ /* 0x000fe400008f0eff */
[----:B------:R-:W-:Y:S01]  /*5a120*/  LEA R18, R26, R15, 0x2 ;  /* 0x0000000f1a127211 */ /* 0x000fe200078e10ff */
[----:B------:R-:W-:Y:S04]  /*5a130*/  STG.E.U16 desc[UR10][R20.64], R23 ;  /* 0x0000001714007986 */ /* 0x000fe8000c10150a */
[----:B------:R0:W-:Y:S01]  /*5a140*/  STG.E.U16 desc[UR10][R12.64], R4 ;  /* 0x000000040c007986 */ /* 0x0001e2000c10150a */
[-C--:B------:R-:W-:Y:S02]  /*5a150*/  LEA R14, P6, R15, R0.reuse, 0x1 ;  /* 0x000000000f0e7211 */ /* 0x080fe400078c08ff */
[----:B0-----:R-:W-:-:S04]  /*5a160*/  LEA R12, P1, R3, R0, 0x1 ;  /* 0x00000000030c7211 */ /* 0x001fc800078208ff */
[----:B------:R-:W-:Y:S02]  /*5a170*/  LEA.HI.X.SX32 R13, R3, R2, 0x1, P1 ;  /* 0x00000002030d7211 */ /* 0x000fe400008f0eff */
[----:B------:R-:W-:Y:S02]  /*5a180*/  LEA R3, R26, R18, 0x2 ;  /* 0x000000121a037211 */ /* 0x000fe400078e10ff */
[----:B------:R-:W-:Y:S02]  /*5a190*/  LEA.HI.X.SX32 R15, R15, R2, 0x1, P6 ;  /* 0x000000020f0f7211 */ /* 0x000fe400030f0eff */
[----:B------:R-:W-:Y:S02]  /*5a1a0*/  PRMT R4, R23, 0x7632, R4 ;  /* 0x0000763217047816 */ /* 0x000fe40000000004 */
[----:B------:R-:W3:Y:S04]  /*5a1b0*/  LDL.LU R23, [R1+0x4] ;  /* 0x0000040001177983 */ /* 0x000ee80000300800 */
[----:B----4-:R0:W-:Y:S04]  /*5a1c0*/  STG.E.U16 desc[UR10][R16.64], R8 ;  /* 0x0000000810007986 */ /* 0x0101e8000c10150a */
[----:B------:R1:W-:Y:S01]  /*5a1d0*/  STG.E.U16 desc[UR10][R12.64], R24 ;  /* 0x000000180c007986 */ /* 0x0003e2000c10150a */
[----:B0-----:R-:W-:-:S04]  /*5a1e0*/  LEA R16, P1, R18, R0, 0x1 ;  /* 0x0000000012107211 */ /* 0x001fc800078208ff */
[----:B------:R-:W-:Y:S01]  /*5a1f0*/  LEA.HI.X.SX32 R17, R18, R2, 0x1, P1 ;  /* 0x0000000212117211 */ /* 0x000fe200008f0eff */
[C---:B------:R-:W-:Y:S01]  /*5a200*/  IMAD R18, R26.reuse, 0x4, R3 ;  /* 0x000000041a127824 */ /* 0x040fe200078e0203 */
[C---:B-1----:R-:W-:Y:S01]  /*5a210*/  LEA R12, P1, R3.reuse, R0, 0x1 ;  /* 0x00000000030c7211 */ /* 0x042fe200078208ff */
[----:B------:R0:W-:Y:S03]  /*5a220*/  STG.E.U16 desc[UR10][R14.64], R25 ;  /* 0x000000190e007986 */ /* 0x0001e6000c10150a */
[----:B------:R-:W-:Y:S02]  /*5a230*/  LEA.HI.X.SX32 R13, R3, R2, 0x1, P1 ;  /* 0x00000002030d7211 */ /* 0x000fe400008f0eff */
[----:B------:R-:W-:Y:S01]  /*5a240*/  LEA R3, R26, R18, 0x2 ;  /* 0x000000121a037211 */ /* 0x000fe200078e10ff */
[----:B------:R1:W-:Y:S01]  /*5a250*/  STG.E.U16 desc[UR10][R16.64], R5 ;  /* 0x0000000510007986 */ /* 0x0003e2000c10150a */
[----:B0-----:R-:W-:-:S03]  /*5a260*/  LEA R14, P1, R18, R0, 0x1 ;  /* 0x00000000120e7211 */ /* 0x001fc600078208ff */
[----:B--2---:R0:W-:Y:S01]  /*5a270*/  STG.E.U16 desc[UR10][R12.64], R28 ;  /* 0x0000001c0c007986 */ /* 0x0041e2000c10150a */
[----:B------:R-:W-:Y:S02]  /*5a280*/  LEA.HI.X.SX32 R15, R18, R2, 0x1, P1 ;  /* 0x00000002120f7211 */ /* 0x000fe400008f0eff */
[----:B-1----:R-:W-:-:S04]  /*5a290*/  LEA R16, P1, R3, R0, 0x1 ;  /* 0x0000000003107211 */ /* 0x002fc800078208ff */
[----:B------:R-:W-:Y:S02]  /*5a2a0*/  LEA.HI.X.SX32 R17, R3, R2, 0x1, P1 ;  /* 0x0000000203117211 */ /* 0x000fe400008f0eff */
[C---:B0-----:R-:W-:Y:S01]  /*5a2b0*/  LEA R13, R26.reuse, R3, 0x2 ;  /* 0x000000031a0d7211 */ /* 0x041fe200078e10ff */
[----:B------:R0:W-:Y:S03]  /*5a2c0*/  STG.E.U16 desc[UR10][R14.64], R9 ;  /* 0x000000090e007986 */ /* 0x0001e6000c10150a */
[C---:B------:R-:W-:Y:S02]  /*5a2d0*/  LEA R12, P1, R13.reuse, R0, 0x1 ;  /* 0x000000000d0c7211 */ /* 0x040fe400078208ff */
[----:B------:R-:W-:Y:S01]  /*5a2e0*/  LEA R3, R26, R13, 0x2 ;  /* 0x0000000d1a037211 */ /* 0x000fe200078e10ff */
[----:B------:R1:W-:Y:S01]  /*5a2f0*/  STG.E.U16 desc[UR10][R16.64], R4 ;  /* 0x0000000410007986 */ /* 0x0003e2000c10150a */
[----:B------:R-:W-:-:S02]  /*5a300*/  LEA.HI.X.SX32 R13, R13, R2, 0x1, P1 ;  /* 0x000000020d0d7211 */ /* 0x000fc400008f0eff */
[C---:B0-----:R-:W-:Y:S02]  /*5a310*/  LEA R14, P1, R3.reuse, R0, 0x1 ;  /* 0x00000000030e7211 */ /* 0x041fe400078208ff */
[----:B-1----:R-:W-:Y:S02]  /*5a320*/  PRMT R16, R4, 0x7632, R16 ;  /* 0x0000763204107816 */ /* 0x002fe40000000010 */
[----:B------:R-:W-:Y:S02]  /*5a330*/  LEA R4, R26, R3, 0x2 ;  /* 0x000000031a047211 */ /* 0x000fe400078e10ff */
[----:B------:R-:W-:Y:S01]  /*5a340*/  LEA.HI.X.SX32 R15, R3, R2, 0x1, P1 ;  /* 0x00000002030f7211 */ /* 0x000fe200008f0eff */
[----:B------:R0:W-:Y:S01]  /*5a350*/  STG.E.U16 desc[UR10][R12.64], R16 ;  /* 0x000000100c007986 */ /* 0x0001e2000c10150a */
[----:B------:R-:W-:Y:S01]  /*5a360*/  PRMT R8, R8, 0x7632, R8 ;  /* 0x0000763208087816 */ /* 0x000fe20000000008 */
[----:B------:R-:W-:-:S04]  /*5a370*/  IMAD R3, R26, 0x4, R4 ;  /* 0x000000041a037824 */ /* 0x000fc800078e0204 */
[----:B------:R1:W-:Y:S01]  /*5a380*/  STG.E.U16 desc[UR10][R14.64], R8 ;  /* 0x000000080e007986 */ /* 0x0003e2000c10150a */
[----:B0-----:R-:W-:-:S04]  /*5a390*/  LEA R12, P1, R4, R0, 0x1 ;  /* 0x00000000040c7211 */ /* 0x001fc800078208ff */
[----:B------:R-:W-:Y:S02]  /*5a3a0*/  LEA.HI.X.SX32 R13, R4, R2, 0x1, P1 ;  /* 0x00000002040d7211 */ /* 0x000fe400008f0eff */
[----:B------:R-:W-:Y:S02]  /*5a3b0*/  PRMT R4, R24, 0x7632, R4 ;  /* 0x0000763218047816 */ /* 0x000fe40000000004 */
[C---:B-1----:R-:W-:Y:S02]  /*5a3c0*/  LEA R14, P1, R3.reuse, R0, 0x1 ;  /* 0x00000000030e7211 */ /* 0x042fe400078208ff */
[----:B------:R-:W-:Y:S01]  /*5a3d0*/  LEA R16, R26, R3, 0x2 ;  /* 0x000000031a107211 */ /* 0x000fe200078e10ff */
[----:B------:R0:W-:Y:S01]  /*5a3e0*/  STG.E.U16 desc[UR10][R12.64], R4 ;  /* 0x000000040c007986 */ /* 0x0001e2000c10150a */
[----:B------:R-:W-:Y:S02]  /*5a3f0*/  LEA.HI.X.SX32 R15, R3, R2, 0x1, P1 ;  /* 0x00000002030f7211 */ /* 0x000fe400008f0eff */
[----:B------:R-:W-:-:S02]  /*5a400*/  PRMT R8, R25, 0x7632, R8 ;  /* 0x0000763219087816 */ /* 0x000fc40000000008 */
[----:B0-----:R-:W-:Y:S02]  /*5a410*/  LEA R12, P1, R16, R0, 0x1 ;  /* 0x00000000100c7211 */ /* 0x001fe400078208ff */
[----:B------:R-:W-:Y:S01]  /*5a420*/  LEA R4, R26, R16, 0x2 ;  /* 0x000000101a047211 */ /* 0x000fe200078e10ff */
[----:B------:R0:W-:Y:S01]  /*5a430*/  STG.E.U16 desc[UR10][R14.64], R8 ;  /* 0x000000080e007986 */ /* 0x0001e2000c10150a */
[----:B------:R-:W-:Y:S02]  /*5a440*/  LEA.HI.X.SX32 R13, R16, R2, 0x1, P1 ;  /* 0x00000002100d7211 */ /* 0x000fe400008f0eff */
[----:B------:R-:W-:Y:S02]  /*5a450*/  PRMT R16, R5, 0x7632, R16 ;  /* 0x0000763205107816 */ /* 0x000fe40000000010 */
[----:B------:R-:W-:Y:S01]  /*5a460*/  LEA R3, R26, R4, 0x2 ;  /* 0x000000041a037211 */ /* 0x000fe200078e10ff */
[----:B------:R-:W2:Y:S01]  /*5a470*/  LDL.LU R5, [R1+0x2c58] ;  /* 0x002c580001057983 */ /* 0x000ea20000300800 */
[----:B0-----:R-:W-:-:S03]  /*5a480*/  LEA R14, P1, R4, R0, 0x1 ;  /* 0x00000000040e7211 */ /* 0x001fc600078208ff */
[----:B------:R0:W-:Y:S01]  /*5a490*/  STG.E.U16 desc[UR10][R12.64], R16 ;  /* 0x000000100c007986 */ /* 0x0001e2000c10150a */
[----:B------:R-:W-:-:S03]  /*5a4a0*/  LEA.HI.X.SX32 R15, R4, R2, 0x1, P1 ;  /* 0x00000002040f7211 */ /* 0x000fc600008f0eff */
[----:B------:R-:W4:Y:S01]  /*5a4b0*/  LDL.LU R24, [R1+0x14] ;  /* 0x0000140001187983 */ /* 0x000f220000300800 */
[----:B------:R-:W-:-:S03]  /*5a4c0*/  LEA R4, R26, R3, 0x2 ;  /* 0x000000031a047211 */ /* 0x000fc600078e10ff */
[----:B------:R-:W4:Y:S01]  /*5a4d0*/  LDL.LU R25, [R1+0x24] ;  /* 0x0000240001197983 */ /* 0x000f220000300800 */
[----:B0-----:R-:W-:-:S04]  /*5a4e0*/  LEA R16, P1, R3, R0, 0x1 ;  /* 0x0000000003107211 */ /* 0x001fc800078208ff */
[----:B------:R-:W-:Y:S02]  /*5a4f0*/  LEA.HI.X.SX32 R17, R3, R2, 0x1, P1 ;  /* 0x0000000203117211 */ /* 0x000fe400008f0eff */
[----:B------:R-:W-:Y:S02]  /*5a500*/  PRMT R3, R9, 0x7632, R3 ;  /* 0x0000763209037816 */ /* 0x000fe40000000003 */
[----:B------:R-:W4:Y:S01]  /*5a510*/  LDL.LU R9, [R1+0x2c54] ;  /* 0x002c540001097983 */ /* 0x000f220000300800 */
[----:B------:R-:W-:-:S03]  /*5a520*/  PRMT R8, R28, 0x7632, R8 ;  /* 0x000076321c087816 */ /* 0x000fc60000000008 */
[----:B------:R-:W4:Y:S01]  /*5a530*/  LDL.LU R28, [R1+0x44] ;  /* 0x00004400011c7983 */ /* 0x000f220000300800 */
[----:B------:R-:W-:-:S03]  /*5a540*/  LEA R12, P6, R4, R0, 0x1 ;  /* 0x00000000040c7211 */ /* 0x000fc600078c08ff */
[----:B------:R0:W-:Y:S01]  /*5a550*/  STG.E.U16 desc[UR10][R14.64], R8 ;  /* 0x000000080e007986 */ /* 0x0001e2000c10150a */
[----:B------:R-:W-:-:S03]  /*5a560*/  LEA.HI.X.SX32 R13, R4, R2, 0x1, P6 ;  /* 0x00000002040d7211 */ /* 0x000fc600030f0eff */
[----:B------:R1:W-:Y:S01]  /*5a570*/  STG.E.U16 desc[UR10][R16.64], R3 ;  /* 0x0000000310007986 */ /* 0x0003e2000c10150a */
[----:B0-----:R-:W-:-:S05]  /*5a580*/  IMAD R8, R26, 0x4, R4 ;  /* 0x000000041a087824 */ /* 0x001fca00078e0204 */
[----:B------:R-:W-:Y:S02]  /*5a590*/  LEA R4, R26, R8, 0x2 ;  /* 0x000000081a047211 */ /* 0x000fe400078e10ff */
[----:B------:R-:W-:Y:S02]  /*5a5a0*/  LEA R14, P1, R8, R0, 0x1 ;  /* 0x00000000080e7211 */ /* 0x000fe400078208ff */
[----:B-1----:R-:W-:Y:S02]  /*5a5b0*/  LEA R3, R26, R4, 0x2 ;  /* 0x000000041a037211 */ /* 0x002fe400078e10ff */
[----:B------:R-:W-:Y:S02]  /*5a5c0*/  LEA.HI.X.SX32 R15, R8, R2, 0x1, P1 ;  /* 0x00000002080f7211 */ /* 0x000fe400008f0eff */
[----:B------:R-:W-:Y:S02]  /*5a5d0*/  LEA R16, P1, R4, R0, 0x1 ;  /* 0x0000000004107211 */ /* 0x000fe400078208ff */
[----:B------:R-:W-:Y:S01]  /*5a5e0*/  LEA R8, R26, R3, 0x2 ;  /* 0x000000031a087211 */ /* 0x000fe200078e10ff */
[----:B---3--:R0:W-:Y:S01]  /*5a5f0*/  STG.E.U16 desc[UR10][R12.64], R23 ;  /* 0x000000170c007986 */ /* 0x0081e2000c10150a */
[----:B------:R-:W-:-:S02]  /*5a600*/  LEA.HI.X.SX32 R17, R4, R2, 0x1, P1 ;  /* 0x0000000204117211 */ /* 0x000fc400008f0eff */
[----:B------:R-:W-:Y:S02]  /*5a610*/  LEA R4, R26, R8, 0x2 ;  /* 0x000000081a047211 */ /* 0x000fe400078e10ff */
[----:B0-----:R-:W-:-:S04]  /*5a620*/  LEA R12, P6, R8, R0, 0x1 ;  /* 0x00000000080c7211 */ /* 0x001fc800078c08ff */
[----:B------:R-:W-:Y:S01]  /*5a630*/  LEA.HI.X.SX32 R13, R8, R2, 0x1, P6 ;  /* 0x00000002080d7211 */ /* 0x000fe200030f0eff */
[----:B--2---:R0:W-:Y:S02]  /*5a640*/  STG.E.U16 desc[UR10][R14.64], R5 ;  /* 0x000000050e007986 */ /* 0x0041e4000c10150a */
[----:B0-----:R-:W-:-:S04]  /*5a650*/  LEA R14, P1, R3, R0, 0x1 ;  /* 0x00000000030e7211 */ /* 0x001fc800078208ff */
[----:B------:R-:W-:Y:S01]  /*5a660*/  LEA.HI.X.SX32 R15, R3, R2, 0x1, P1 ;  /* 0x00000002030f7211 */ /* 0x000fe200008f0eff */
[----:B------:R-:W-:Y:S01]  /*5a670*/  IMAD R3, R26, 0x4, R4 ;  /* 0x000000041a037824 */ /* 0x000fe200078e0204 */
[----:B----4-:R0:W-:Y:S04]  /*5a680*/  STG.E.U16 desc[UR10][R16.64], R9 ;  /* 0x0000000910007986 */ /* 0x0101e8000c10150a */
[----:B------:R1:W-:Y:S01]  /*5a690*/  STG.E.U16 desc[UR10][R14.64], R24 ;  /* 0x000000180e007986 */ /* 0x0003e2000c10150a */
[----:B0-----:R-:W-:-:S04]  /*5a6a0*/  LEA R16, P1, R4, R0, 0x1 ;  /* 0x0000000004107211 */ /* 0x001fc800078208ff */
[----:B------:R-:W-:Y:S02]  /*5a6b0*/  LEA.HI.X.SX32 R17, R4, R2, 0x1, P1 ;  /* 0x0000000204117211 */ /* 0x000fe400008f0eff */
[C---:B-1----:R-:W-:Y:S02]  /*5a6c0*/  LEA R14, P1, R3.reuse, R0, 0x1 ;  /* 0x00000000030e7211 */ /* 0x042fe400078208ff */
[C---:B------:R-:W-:Y:S01]  /*5a6d0*/  LEA R4, R26.reuse, R3, 0x2 ;  /* 0x000000031a047211 */ /* 0x040fe200078e10ff */
[----:B------:R0:W-:Y:S01]  /*5a6e0*/  STG.E.U16 desc[UR10][R12.64], R25 ;  /* 0x000000190c007986 */ /* 0x0001e2000c10150a */
[----:B------:R-:W-:Y:S02]  /*5a6f0*/  LEA.HI.X.SX32 R15, R3, R2, 0x1, P1 ;  /* 0x00000002030f7211 */ /* 0x000fe400008f0eff */
[----:B------:R-:W-:Y:S01]  /*5a700*/  LEA R3, R26, R4, 0x2 ;  /* 0x000000041a037211 */ /* 0x000fe200078e10ff */
[----:B------:R1:W-:Y:S01]  /*5a710*/  STG.E.U16 desc[UR10][R16.64], R6 ;  /* 0x0000000610007986 */ /* 0x0003e2000c10150a */
[----:B0-----:R-:W-:-:S04]  /*5a720*/  LEA R12, P1, R4, R0, 0x1 ;  /* 0x00000000040c7211 */ /* 0x001fc800078208ff */
[----:B------:R-:W-:Y:S02]  /*5a730*/  LEA.HI.X.SX32 R13, R4, R2, 0x1, P1 ;  /* 0x00000002040d7211 */ /* 0x000fe400008f0eff */
[C---:B-1----:R-:W-:Y:S02]  /*5a740*/  LEA R16, P1, R3.reuse, R0, 0x1 ;  /* 0x0000000003107211 */ /* 0x042fe400078208ff */
[----:B------:R-:W-:Y:S01]  /*5a750*/  LEA R4, R26, R3, 0x2 ;  /* 0x000000031a047211 */ /* 0x000fe200078e10ff */
[----:B------:R-:W-:Y:S01]  /*5a760*/  STG.E.U16 desc[UR10][R14.64], R28 ;  /* 0x0000001c0e007986 */ /* 0x000fe2000c10150a */
[----:B------:R-:W-:-:S03]  /*5a770*/  LEA.HI.X.SX32 R17, R3, R2, 0x1, P1 ;  /* 0x0000000203117211 */ /* 0x000fc600008f0eff */
[----:B------:R0:W-:Y:S01]  /*5a780*/  STG.E.U16 desc[UR10][R12.64], R10 ;  /* 0x0000000a0c007986 */ /* 0x0001e2000c10150a */
[----:B------:R-:W-:Y:S02]  /*5a790*/  PRMT R5, R23, 0x7632, R5 ;  /* 0x0000763217057816 */ /* 0x000fe40000000005 */
[----:B------:R-:W-:Y:S01]  /*5a7a0*/  LEA R3, R26, R4, 0x2 ;  /* 0x000000041a037211 */ /* 0x000fe200078e10ff */
[----:B------:R-:W2:Y:S01]  /*5a7b0*/  LDL.LU R23, [R1+0x8] ;  /* 0x0000080001177983 */ /* 0x000ea20000300800 */
[----:B------:R-:W-:Y:S02]  /*5a7c0*/  PRMT R8, R5, 0x7632, R8 ;  /* 0x0000763205087816 */ /* 0x000fe40000000008 */
[C---:B0-----:R-:W-:Y:S02]  /*5a7d0*/  LEA R12, P1, R4.reuse, R0, 0x1 ;  /* 0x00000000040c7211 */ /* 0x041fe400078208ff */
[----:B------:R-:W-:Y:S02]  /*5a7e0*/  PRMT R14, R9, 0x7632, R14 ;  /* 0x00007632090e7816 */ /* 0x000fe4000000000e */
[----:B------:R-:W-:Y:S01]  /*5a7f0*/  LEA.HI.X.SX32 R13, R4, R2, 0x1, P1 ;  /* 0x00000002040d7211 */ /* 0x000fe200008f0eff */
[----:B------:R-:W-:Y:S01]  /*5a800*/  IMAD R9, R26, 0x4, R3 ;  /* 0x000000041a097824 */ /* 0x000fe200078e0203 */
[C---:B------:R-:W-:Y:S01]  /*5a810*/  LEA R4, P1, R3.reuse, R0, 0x1 ;  /* 0x0000000003047211 */ /* 0x040fe200078208ff */
[----:B------:R0:W-:Y:S04]  /*5a820*/  STG.E.U16 desc[UR10][R16.64], R5 ;  /* 0x0000000510007986 */ /* 0x0001e8000c10150a */
[----:B------:R1:W-:Y:S01]  /*5a830*/  STG.E.U16 desc[UR10][R12.64], R8 ;  /* 0x000000080c007986 */ /* 0x0003e2000c10150a */
[----:B0-----:R-:W-:-:S02]  /*5a840*/  LEA.HI.X.SX32 R5, R3, R2, 0x1, P1 ;  /* 0x0000000203057211 */ /* 0x001fc400008f0eff */
[C---:B------:R-:W-:Y:S02]  /*5a850*/  LEA R3, R26.reuse, R9, 0x2 ;  /* 0x000000091a037211 */ /* 0x040fe400078e10ff */
[C---:B-1----:R-:W-:Y:S01]  /*5a860*/  LEA R8, P1, R9.reuse, R0, 0x1 ;  /* 0x0000000009087211 */ /* 0x042fe200078208ff */
[----:B------:R0:W-:Y:S01]  /*5a870*/  STG.E.U16 desc[UR10][R4.64], R14 ;  /* 0x0000000e04007986 */ /* 0x0001e2000c10150a */
[----:B------:R-:W-:Y:S02]  /*5a880*/  LEA R12, R26, R3, 0x2 ;  /* 0x000000031a0c7211 */ /* 0x000fe400078e10ff */
[----:B------:R-:W-:Y:S02]  /*5a890*/  LEA.HI.X.SX32 R9, R9, R2, 0x1, P1 ;  /* 0x0000000209097211 */ /* 0x000fe400008f0eff */
[----:B0-----:R-:W-:Y:S02]  /*5a8a0*/  PRMT R14, R24, 0x7632, R14 ;  /* 0x00007632180e7816 */ /* 0x001fe4000000000e */
[----:B------:R-:W-:-:S03]  /*5a8b0*/  LEA R4, P1, R3, R0, 0x1 ;  /* 0x0000000003047211 */ /* 0x000fc600078208ff */
[----:B------:R0:W-:Y:S01]  /*5a8c0*/  STG.E.U16 desc[UR10][R8.64], R14 ;  /* 0x0000000e08007986 */ /* 0x0001e2000c10150a */
[----:B------:R-:W-:Y:S02]  /*5a8d0*/  LEA.HI.X.SX32 R5, R3, R2, 0x1, P1 ;  /* 0x0000000203057211 */ /* 0x000fe400008f0eff */
[----:B------:R-:W-:Y:S02]  /*5a8e0*/  LEA R3, R26, R12, 0x2 ;  /* 0x0000000c1a037211 */ /* 0x000fe400078e10ff */
[----:B------:R-:W-:Y:S02]  /*5a8f0*/  PRMT R13, R25, 0x7632, R13 ;  /* 0x00007632190d7816 */ /* 0x000fe4000000000d */
[----:B0-----:R-:W-:Y:S02]  /*5a900*/  LEA R8, P1, R12, R0, 0x1 ;  /* 0x000000000c087211 */ /* 0x001fe400078208ff */
[----:B------:R-:W-:Y:S02]  /*5a910*/  PRMT R14, R6, 0x7632, R14 ;  /* 0x00007632060e7816 */ /* 0x000fe4000000000e */
[----:B------:R-:W-:Y:S01]  /*5a920*/  LEA.HI.X.SX32 R9, R12, R2, 0x1, P1 ;  /* 0x000000020c097211 */ /* 0x000fe200008f0eff */
[----:B------:R-:W3:Y:S01]  /*5a930*/  LDL.LU R6, [R1+0x2c50] ;  /* 0x002c500001067983 */ /* 0x000ee20000300800 */
[----:B------:R-:W-:-:S02]  /*5a940*/  LEA R12, P1, R3, R0, 0x1 ;  /* 0x00000000030c7211 */ /* 0x000fc400078208ff */
[----:B------:R-:W-:Y:S01]  /*5a950*/  PRMT R16, R28, 0x7632, R16 ;  /* 0x000076321c107816 */ /* 0x000fe20000000010 */
[----:B------:R0:W-:Y:S04]  /*5a960*/  STG.E.U16 desc[UR10][R4.64], R13 ;  /* 0x0000000d04007986 */ /* 0x0001e8000c10150a */
[----:B------:R-:W-:Y:S04]  /*5a970*/  STG.E.U16 desc[UR10][R8.64], R14 ;  /* 0x0000000e08007986 */ /* 0x000fe8000c10150a */
[----:B------:R-:W4:Y:S01]  /*5a980*/  LDL.LU R24, [R1+0x18] ;  /* 0x0000180001187983 */ /* 0x000f220000300800 */
[----:B0-----:R-:W-:-:S03]  /*5a990*/  LEA.HI.X.SX32 R13, R3, R2, 0x1, P1 ;  /* 0x00000002030d7211 */ /* 0x001fc600008f0eff */
[----:B------:R-:W4:Y:S04]  /*5a9a0*/  LDL.LU R25, [R1+0x28] ;  /* 0x0000280001197983 */ /* 0x000f280000300800 */
[----:B------:R0:W-:Y:S02]  /*5a9b0*/  STG.E.U16 desc[UR10][R12.64], R16 ;  /* 0x000000100c007986 */ /* 0x0001e4000c10150a */
[----:B0-----:R-:W-:Y:S02]  /*5a9c0*/  PRMT R16, R10, 0x7632, R16 ;  /* 0x000076320a107816 */ /* 0x001fe40000000010 */
[----:B------:R-:W4:Y:S04]  /*5a9d0*/  LDL.LU R10, [R1+0x2c4c] ;  /* 0x002c4c00010a7983 */ /* 0x000f280000300800 */
[----:B------:R-:W4:Y:S01]  /*5a9e0*/  LDL.LU R28, [R1+0x48] ;  /* 0x00004800011c7983 */ /* 0x000f220000300800 */
[----:B------:R-:W-:-:S05]  /*5a9f0*/  LEA R15, R26, R3, 0x2 ;  /* 0x000000031a0f7211 */ /* 0x000fca00078e10ff */
[----:B------:R-:W-:-:S05]  /*5aa00*/  IMAD R4, R26, 0x4, R15 ;  /* 0x000000041a047824 */ /* 0x000fca00078e020f */
[----:B------:R-:W-:-:S04]  /*5aa10*/  LEA R5, R26, R4, 0x2 ;  /* 0x000000041a057211 */ /* 0x000fc800078e10ff */
[----:B------:R-:W-:-:S04]  /*5aa20*/  LEA R9, R26, R5, 0x2 ;  /* 0x000000051a097211 */ /* 0x000fc800078e10ff */
[----:B------:R-:W-:-:S04]  /*5aa30*/  LEA R3, R26, R9, 0x2 ;  /* 0x000000091a037211 */ /* 0x000fc800078e10ff */
[----:B------:R-:W-:Y:S02]  /*5aa40*/  LEA R8, R26, R3, 0x2 ;  /* 0x000000031a087211 */ /* 0x000fe400078e10ff */
[CC--:B------:R-:W-:Y:S02]  /*5aa50*/  LEA R14, P1, R15.reuse, R0.reuse, 0x1 ;  /* 0x000000000f0e7211 */ /* 0x0c0fe400078208ff */
[----:B------:R-:W-:Y:S01]  /*5aa60*/  LEA R12, P6, R4, R0, 0x1 ;  /* 0x00000000040c7211 */ /* 0x000fe200078c08ff */
[----:B------:R-:W-:Y:S01]  /*5aa70*/  IMAD R17, R26, 0x4, R8 ;  /* 0x000000041a117824 */ /* 0x000fe200078e0208 */
[-C--:B------:R-:W-:Y:S02]  /*5aa80*/  LEA.HI.X.SX32 R15, R15, R2.reuse, 0x1, P1 ;  /* 0x000000020f0f7211 */ /* 0x080fe400008f0eff */
[----:B------:R-:W-:Y:S02]  /*5aa90*/  LEA.HI.X.SX32 R13, R4, R2, 0x1, P6 ;  /* 0x00000002040d7211 */ /* 0x000fe400030f0eff */
[----:B------:R-:W-:-:S02]  /*5aaa0*/  LEA R4, P1, R5, R0, 0x1 ;  /* 0x0000000005047211 */ /* 0x000fc400078208ff */
[C---:B------:R-:W-:Y:S01]  /*5aab0*/  LEA R19, R26.reuse, R17, 0x2 ;  /* 0x000000111a137211 */ /* 0x040fe200078e10ff */
[----:B------:R0:W-:Y:S01]  /*5aac0*/  STG.E.U16 desc[UR10][R14.64], R16 ;  /* 0x000000100e007986 */ /* 0x0001e2000c10150a */
[----:B------:R-:W-:Y:S02]  /*5aad0*/  LEA.HI.X.SX32 R5, R5, R2, 0x1, P1 ;  /* 0x0000000205057211 */ /* 0x000fe400008f0eff */
[----:B------:R-:W-:Y:S02]  /*5aae0*/  LEA R18, R26, R19, 0x2 ;  /* 0x000000131a127211 */ /* 0x000fe400078e10ff */
[----:B0-----:R-:W-:-:S04]  /*5aaf0*/  LEA R14, P1, R9, R0, 0x1 ;  /* 0x00000000090e7211 */ /* 0x001fc800078208ff */
[----:B------:R-:W-:Y:S02]  /*5ab00*/  LEA.HI.X.SX32 R15, R9, R2, 0x1, P1 ;  /* 0x00000002090f7211 */ /* 0x000fe400008f0eff */
[----:B------:R-:W-:Y:S01]  /*5ab10*/  LEA R9, R26, R18, 0x2 ;  /* 0x000000121a097211 */ /* 0x000fe200078e10ff */
[----:B--2---:R0:W-:Y:S02]  /*5ab20*/  STG.E.U16 desc[UR10][R12.64], R23 ;  /* 0x000000170c007986 */ /* 0x0041e4000c10150a */
[----:B0-----:R-:W-:-:S04]  /*5ab30*/  LEA R12, P6, R3, R0, 0x1 ;  /* 0x00000000030c7211 */ /* 0x001fc800078c08ff */
[----:B------:R-:W-:Y:S02]  /*5ab40*/  LEA.HI.X.SX32 R13, R3, R2, 0x1, P6 ;  /* 0x00000002030d7211 */ /* 0x000fe400030f0eff */
[----:B------:R-:W-:Y:S01]  /*5ab50*/  LEA R3, R26, R9, 0x2 ;  /* 0x000000091a037211 */ /* 0x000fe200078e10ff */
[----:B---3--:R0:W-:Y:S02]  /*5ab60*/  STG.E.U16 desc[UR10][R4.64], R6 ;  /* 0x0000000604007986 */ /* 0x0081e4000c10150a */
[----:B0-----:R-:W-:-:S04]  /*5ab70*/  LEA R4, P1, R8, R0, 0x1 ;  /* 0x0000000008047211 */ /* 0x001fc800078208ff */
[----:B------:R-:W-:Y:S01]  /*5ab80*/  LEA.HI.X.SX32 R5, R8, R2, 0x1, P1 ;  /* 0x0000000208057211 */ /* 0x000fe200008f0eff */
[----:B------:R-:W-:Y:S01]  /*5ab90*/  IMAD R8, R26, 0x4, R3 ;  /* 0x000000041a087824 */ /* 0x000fe200078e0203 */
[----:B------:R-:W-:-:S04]  /*5aba0*/  LEA R16, P1, R17, R0, 0x1 ;  /* 0x0000000011107211 */ /* 0x000fc800078208ff */
[----:B------:R-:W-:Y:S01]  /*5abb0*/  LEA.HI.X.SX32 R17, R17, R2, 0x1, P1 ;  /* 0x0000000211117211 */ /* 0x000fe200008f0eff */
[----:B----4-:R0:W-:Y:S04]  /*5abc0*/  STG.E.U16 desc[UR10][R14.64], R10 ;  /* 0x0000000a0e007986 */ /* 0x0101e8000c10150a */
[----:B------:R1:W-:Y:S01]  /*5abd0*/  STG.E.U16 desc[UR10][R12.64], R24 ;  /* 0x000000180c007986 */ /* 0x0003e2000c10150a */
[C---:B0-----:R-:W-:Y:S02]  /*5abe0*/  LEA R14, R26.reuse, R8, 0x2 ;  /* 0x000000081a0e7211 */ /* 0x041fe400078e10ff */
[----:B-1----:R-:W-:Y:S02]  /*5abf0*/  LEA R12, P6, R19, R0, 0x1 ;  /* 0x00000000130c7211 */ /* 0x002fe400078c08ff */
[----:B------:R-:W-:-:S02]  /*5ac00*/  LEA R15, R26, R14, 0x2 ;  /* 0x0000000e1a0f7211 */ /* 0x000fc400078e10ff */
[----:B------:R-:W-:Y:S02]  /*5ac10*/  LEA.HI.X.SX32 R13, R19, R2, 0x1, P6 ;  /* 0x00000002130d7211 */ /* 0x000fe400030f0eff */
[----:B------:R-:W-:Y:S01]  /*5ac20*/  LEA R19, R26, R15, 0x2 ;  /* 0x0000000f1a137211 */ /* 0x000fe200078e10ff */
[----:B------:R0:W-:Y:S04]  /*5ac30*/  STG.E.U16 desc[UR10][R4.64], R25 ;  /* 0x0000001904007986 */ /* 0x0001e8000c10150a */
[----:B------:R1:W-:Y:S04]  /*5ac40*/  STG.E.U16 desc[UR10][R16.64], R7 ;  /* 0x0000000710007986 */ /* 0x0003e8000c10150a */
[----:B------:R2:W-:Y:S01]  /*5ac50*/  STG.E.U16 desc[UR10][R12.64], R28 ;  /* 0x0000001c0c007986 */ /* 0x0005e2000c10150a */
[----:B0-----:R-:W-:-:S02]  /*5ac60*/  LEA R4, P1, R18, R0, 0x1 ;  /* 0x0000000012047211 */ /* 0x001fc400078208ff */
[----:B-1----:R-:W-:Y:S02]  /*5ac70*/  LEA R16, R26, R19, 0x2 ;  /* 0x000000131a107211 */ /* 0x002fe400078e10ff */
[----:B------:R-:W-:Y:S02]  /*5ac80*/  LEA.HI.X.SX32 R5, R18, R2, 0x1, P1 ;  /* 0x0000000212057211 */ /* 0x000fe400008f0eff */
[----:B--2---:R-:W-:Y:S01]  /*5ac90*/  LEA R12, P1, R9, R0, 0x1 ;  /* 0x00000000090c7211 */ /* 0x004fe200078208ff */
[C---:B------:R-:W-:Y:S01]  /*5aca0*/  IMAD R17, R26.reuse, 0x4, R16 ;  /* 0x000000041a117824 */ /* 0x040fe200078e0210 */
[----:B------:R-:W-:Y:S02]  /*5acb0*/  PRMT R10, R23, 0x7632, R10 ;  /* 0x00007632170a7816 */ /* 0x000fe4000000000a */
[----:B------:R-:W-:Y:S01]  /*5acc0*/  LEA.HI.X.SX32 R13, R9, R2, 0x1, P1 ;  /* 0x00000002090d7211 */ /* 0x000fe200008f0eff */
[----:B------:R0:W-:Y:S01]  /*5acd0*/  STG.E.U16 desc[UR10][R4.64], R11 ;  /* 0x0000000b04007986 */ /* 0x0001e2000c10150a */
[----:B------:R-:W-:-:S04]  /*5ace0*/  LEA R9, R26, R17, 0x2 ;  /* 0x000000111a097211 */ /* 0x000fc800078e10ff */
[----:B------:R-:W-:Y:S01]  /*5acf0*/  LEA R18, R26, R9, 0x2 ;  /* 0x000000091a127211 */ /* 0x000fe200078e10ff */
[----:B------:R1:W-:Y:S01]  /*5ad00*/  STG.E.U16 desc[UR10][R12.64], R10 ;  /* 0x0000000a0c007986 */ /* 0x0003e2000c10150a */
[----:B0-----:R-:W-:-:S04]  /*5ad10*/  LEA R4, P1, R3, R0, 0x1 ;  /* 0x0000000003047211 */ /* 0x001fc800078208ff */
[----:B------:R-:W-:Y:S02]  /*5ad20*/  LEA.HI.X.SX32 R5, R3, R2, 0x1, P1 ;  /* 0x0000000203057211 */ /* 0x000fe400008f0eff */
[----:B-1----:R-:W-:Y:S02]  /*5ad30*/  LEA R12, P1, R8, R0, 0x1 ;  /* 0x00000000080c7211 */ /* 0x002fe400078208ff */
[----:B------:R-:W-:Y:S02]  /*5ad40*/  LEA R3, R26, R18, 0x2 ;  /* 0x000000121a037211 */ /* 0x000fe400078e10ff */
[----:B------:R-:W-:Y:S02]  /*5ad50*/  PRMT R6, R6, 0x7632, R6 ;  /* 0x0000763206067816 */ /* 0x000fe40000000006 */
[----:B------:R-:W-:Y:S02]  /*5ad60*/  LEA.HI.X.SX32 R13, R8, R2, 0x1, P1 ;  /* 0x00000002080d7211 */ /* 0x000fe400008f0eff */
[C---:B------:R-:W-:Y:S01]  /*5ad70*/  LEA R8, R26.reuse, R3, 0x2 ;  /* 0x000000031a087211 */ /* 0x040fe200078e10ff */
[----:B------:R0:W-:Y:S04]  /*5ad80*/  STG.E.U16 desc[UR10][R4.64], R6 ;  /* 0x0000000604007986 */ /* 0x0001e8000c10150a */
[----:B------:R-:W-:Y:S01]  /*5ad90*/  IMAD R20, R26, 0x4, R8 ;  /* 0x000000041a147824 */ /* 0x000fe200078e0208 */
[----:B0-----:R-:W-:-:S02]  /*5ada0*/  LEA R4, P1, R14, R0, 0x1 ;  /* 0x000000000e047211 */ /* 0x001fc400078208ff */
[----:B------:R-:W-:Y:S02]  /*5adb0*/  PRMT R6, R10, 0x7632, R6 ;  /* 0x000076320a067816 */ /* 0x000fe40000000006 */
[----:B------:R-:W-:Y:S02]  /*5adc0*/  PRMT R10, R24, 0x7632, R10 ;  /* 0x00007632180a7816 */ /* 0x000fe4000000000a */
[----:B------:R-:W-:Y:S01]  /*5add0*/  LEA.HI.X.SX32 R5, R14, R2, 0x1, P1 ;  /* 0x000000020e057211 */ /* 0x000fe200008f0eff */
[----:B------:R0:W-:Y:S04]  /*5ade0*/  STG.E.U16 desc[UR10][R12.64], R6 ;  /* 0x000000060c007986 */ /* 0x0001e8000c10150a */
[----:B------:R-:W2:Y:S04]  /*5adf0*/  LDL.LU R24, [R1+0xc] ;  /* 0x00000c0001187983 */ /* 0x000ea80000300800 */
[----:B------:R1:W-:Y:S01]  /*5ae00*/  STG.E.U16 desc[UR10][R4.64], R10 ;  /* 0x0000000a04007986 */ /* 0x0003e2000c10150a */
[----:B0-----:R-:W-:-:S02]  /*5ae10*/  LEA R6, R26, R20, 0x2 ;  /* 0x000000141a067211 */ /* 0x001fc400078e10ff */
[----:B------:R-:W-:Y:S02]  /*5ae20*/  LEA R14, P1, R15, R0, 0x1 ;  /* 0x000000000f0e7211 */ /* 0x000fe400078208ff */
[----:B-1----:R-:W-:-:S04]  /*5ae30*/  LEA R5, R26, R6, 0x2 ;  /* 0x000000061a057211 */ /* 0x002fc800078e10ff */
[C---:B------:R-:W-:Y:S02]  /*5ae40*/  LEA R4, R26.reuse, R5, 0x2 ;  /* 0x000000051a047211 */ /* 0x040fe400078e10ff */
[----:B------:R-:W-:Y:S02]  /*5ae50*/  LEA.HI.X.SX32 R15, R15, R2, 0x1, P1 ;  /* 0x000000020f0f7211 */ /* 0x000fe400008f0eff */
[----:B------:R-:W-:Y:S01]  /*5ae60*/  LEA R12, P1, R19, R0, 0x1 ;  /* 0x00000000130c7211 */ /* 0x000fe200078208ff */
[----:B------:R-:W-:Y:S01]  /*5ae70*/  IMAD R23, R26, 0x4, R4 ;  /* 0x000000041a177824 */ /* 0x000fe200078e0204 */
[----:B------:R-:W-:Y:S02]  /*5ae80*/  PRMT R21, R25, 0x7632, R21 ;  /* 0x0000763219157816 */ /* 0x000fe40000000015 */
[----:B------:R-:W-:Y:S02]  /*5ae90*/  PRMT R10, R7, 0x7632, R10 ;  /* 0x00007632070a7816 */ /* 0x000fe4000000000a */
[----:B------:R-:W-:Y:S01]  /*5aea0*/  LEA.HI.X.SX32 R13, R19, R2, 0x1, P1 ;  /* 0x00000002130d7211 */ /* 0x000fe200008f0eff */
[----:B------:R-:W3:Y:S01]  /*5aeb0*/  LDL.LU R7, [R1+0x2c48] ;  /* 0x002c480001077983 */ /* 0x000ee20000300800 */
[----:B------:R-:W-:-:S03]  /*5aec0*/  PRMT R19, R11, 0x7632, R19 ;  /* 0x000076320b137816 */ /* 0x000fc60000000013 */
[----:B------:R0:W-:Y:S01]  /*5aed0*/  STG.E.U16 desc[UR10][R14.64], R21 ;  /* 0x000000150e007986 */ /* 0x0001e2000c10150a */
[----:B------:R-:W-:-:S03]  /*5aee0*/  MOV R25, R27 ;  /* 0x0000001b00197202 */ /* 0x000fc60000000f00 */
[----:B------:R-:W4:Y:S01]  /*5aef0*/  LDL.LU R11, [R1+0x2c44] ;  /* 0x002c4400010b7983 */ /* 0x000f220000300800 */
[----:B0-----:R-:W-:-:S04]  /*5af00*/  LEA R21, R26, R23, 0x2 ;  /* 0x000000171a157211 */ /* 0x001fc800078e10ff */
[----:B------:R-:W-:-:S04]  /*5af10*/  LEA R27, R26, R21, 0x2 ;  /* 0x000000151a1b7211 */ /* 0x000fc800078e10ff */
[----:B------:R-:W-:Y:S01]  /*5af20*/  LEA R22, R26, R27, 0x2 ;  /* 0x0000001b1a167211 */ /* 0x000fe200078e10ff */
[----:B------:R0:W-:Y:S04]  /*5af30*/  STL [R1+0x2c40], R27 ;  /* 0x002c401b01007387 */ /* 0x0001e80000100800 */
[----:B0-----:R-:W4:Y:S01]  /*5af40*/  LDL.LU R27, [R1+0x1c] ;  /* 0x00001c00011b7983 */ /* 0x001f220000300800 */
[----:B------:R-:W-:-:S03]  /*5af50*/  LEA R14, P1, R16, R0, 0x1 ;  /* 0x00000000100e7211 */ /* 0x000fc600078208ff */
[----:B------:R0:W-:Y:S01]  /*5af60*/  STG.E.U16 desc[UR10][R12.64], R10 ;  /* 0x0000000a0c007986 */ /* 0x0001e2000c10150a */
[----:B------:R-:W-:Y:S02]  /*5af70*/  LEA.HI.X.SX32 R15, R16, R2, 0x1, P1 ;  /* 0x00000002100f7211 */ /* 0x000fe400008f0eff */
[----:B------:R-:W-:-:S04]  /*5af80*/  LEA R16, P1, R17, R0, 0x1 ;  /* 0x0000000011107211 */ /* 0x000fc800078208ff */
[----:B------:R-:W-:Y:S02]  /*5af90*/  LEA.HI.X.SX32 R17, R17, R2, 0x1, P1 ;  /* 0x0000000211117211 */ /* 0x000fe400008f0eff */
[----:B0-----:R-:W-:Y:S02]  /*5afa0*/  PRMT R10, R28, 0x7632, R10 ;  /* 0x000076321c0a7816 */ /* 0x001fe4000000000a */
[----:B------:R-:W-:Y:S02]  /*5afb0*/  LEA R28, R26, R22, 0x2 ;  /* 0x000000161a1c7211 */ /* 0x000fe400078e10ff */
[----:B------:R-:W-:-:S03]  /*5afc0*/  LEA R12, P1, R9, R0, 0x1 ;  /* 0x00000000090c7211 */ /* 0x000fc600078208ff */
[C---:B------:R-:W-:Y:S01]  /*5afd0*/  IMAD R29, R26.reuse, 0x4, R28 ;  /* 0x000000041a1d7824 */ /* 0x040fe200078e021c */
[----:B------:R-:W-:Y:S01]  /*5afe0*/  LEA.HI.X.SX32 R13, R9, R2, 0x1, P1 ;  /* 0x00000002090d7211 */ /* 0x000fe200008f0eff */
[----:B------:R0:W-:Y:S03]  /*5aff0*/  STG.E.U16 desc[UR10][R14.64], R10 ;  /* 0x0000000a0e007986 */ /* 0x0001e6000c10150a */
[C---:B------:R-:W-:Y:S01]  /*5b000*/  LEA R9, R26.reuse, R29, 0x2 ;  /* 0x0000001d1a097211 */ /* 0x040fe200078e10ff */
[----:B------:R-:W-:Y:S03]  /*5b010*/  STG.E.U16 desc[UR10][R16.64], R19 ;  /* 0x0000001310007986 */ /* 0x000fe6000c10150a */
[----:B------:R-:W-:Y:S02]  /*5b020*/  LEA R9, R26, R9, 0x2 ;  /* 0x000000091a097211 */ /* 0x000fe400078e10ff */
[----:B0-----:R-:W-:-:S02]  /*5b030*/  LEA R14, P1, R18, R0, 0x1 ;  /* 0x00000000120e7211 */ /* 0x001fc400078208ff */
[----:B------:R-:W-:Y:S02]  /*5b040*/  LEA R9, R26, R9, 0x2 ;  /* 0x000000091a097211 */ /* 0x000fe400078e10ff */
[----:B------:R-:W-:Y:S01]  /*5b050*/  LEA.HI.X.SX32 R15, R18, R2, 0x1, P1 ;  /* 0x00000002120f7211 */ /* 0x000fe200008f0eff */
[----:B------:R-:W-:Y:S04]  /*5b060*/  STL.64 [R1+0x2c38], R28 ;  /* 0x002c381c01007387 */ /* 0x000fe80000100a00 */
[----:B--2---:R0:W-:Y:S01]  /*5b070*/  STG.E.U16 desc[UR10][R12.64], R24 ;  /* 0x000000180c007986 */ /* 0x0041e2000c10150a */
[----:B------:R-:W-:Y:S02]  /*5b080*/  PRMT R10, R24, 0x7632, R10 ;  /* 0x00007632180a7816 */ /* 0x000fe4000000000a */
[----:B0-----:R-:W-:-:S04]  /*5b090*/  LEA R12, P1, R3, R0, 0x1 ;  /* 0x00000000030c7211 */ /* 0x001fc800078208ff */
[----:B------:R-:W-:Y:S02]  /*5b0a0*/  LEA.HI.X.SX32 R13, R3, R2, 0x1, P1 ;  /* 0x00000002030d7211 */ /* 0x000fe400008f0eff */
[----:B------:R-:W-:Y:S02]  /*5b0b0*/  LEA R3, R26, R9, 0x2 ;  /* 0x000000091a037211 */ /* 0x000fe400078e10ff */
[----:B------:R-:W-:Y:S01]  /*5b0c0*/  LEA R18, P1, R8, R0, 0x1 ;  /* 0x0000000008127211 */ /* 0x000fe200078208ff */
[----:B------:R0:W-:Y:S02]  /*5b0d0*/  STL.S16 [R1+0x18], R10 ;  /* 0x0000180a01007387 */ /* 0x0001e40000100600 */
[----:B------:R-:W-:Y:S01]  /*5b0e0*/  IMAD R24, R26, 0x4, R3 ;  /* 0x000000041a187824 */ /* 0x000fe200078e0203 */
[----:B------:R-:W-:Y:S02]  /*5b0f0*/  LEA.HI.X.SX32 R19, R8, R2, 0x1, P1 ;  /* 0x0000000208137211 */ /* 0x000fe400008f0eff */
[-C--:B------:R-:W-:Y:S01]  /*5b100*/  LEA R8, P6, R6, R0.reuse, 0x1 ;  /* 0x0000000006087211 */ /* 0x080fe200078c08ff */
[----:B------:R1:W-:Y:S01]  /*5b110*/  STL [R1+0x4], R9 ;  /* 0x0000040901007387 */ /* 0x0003e20000100800 */
[----:B0-----:R-:W-:-:S03]  /*5b120*/  LEA R10, P1, R20, R0, 0x1 ;  /* 0x00000000140a7211 */ /* 0x001fc600078208ff */
[----:B---3--:R0:W-:Y:S01]  /*5b130*/  STG.E.U16 desc[UR10][R14.64], R7 ;  /* 0x000000070e007986 */ /* 0x0081e2000c10150a */
[----:B------:R-:W-:Y:S02]  /*5b140*/  PRMT R17, R7, 0x7632, R17 ;  /* 0x0000763207117816 */ /* 0x000fe40000000011 */
[----:B-1----:R-:W-:Y:S01]  /*5b150*/  LEA.HI.X.SX32 R9, R6, R2, 0x1, P6 ;  /* 0x0000000206097211 */ /* 0x002fe200030f0eff */
[----:B----4-:R1:W-:Y:S01]  /*5b160*/  STG.E.U16 desc[UR10][R12.64], R11 ;  /* 0x0000000b0c007986 */ /* 0x0103e2000c10150a */
[----:B------:R-:W-:Y:S02]  /*5b170*/  PRMT R16, R11, 0x7632, R16 ;  /* 0x000076320b107816 */ /* 0x000fe40000000010 */
[C---:B0-----:R-:W-:Y:S01]  /*5b180*/  LEA R7, R26.reuse, R24, 0x2 ;  /* 0x000000181a077211 */ /* 0x041fe200078e10ff */
[----:B------:R0:W-:Y:S03]  /*5b190*/  STL [R1+0x2c24], R3 ;  /* 0x002c240301007387 */ /* 0x0001e60000100800 */
[----:B------:R-:W-:-:S02]  /*5b1a0*/  LEA R6, R26, R7, 0x2 ;  /* 0x000000071a067211 */ /* 0x000fc400078e10ff */
[----:B-1----:R-:W-:Y:S02]  /*5b1b0*/  LEA R12, P6, R4, R0, 0x1 ;  /* 0x00000000040c7211 */ /* 0x002fe400078c08ff */
[-C--:B------:R-:W-:Y:S01]  /*5b1c0*/  LEA.HI.X.SX32 R11, R20, R2.reuse, 0x1, P1 ;  /* 0x00000002140b7211 */ /* 0x080fe200008f0eff */
[----:B0-----:R-:W2:Y:S01]  /*5b1d0*/  LDL.LU R3, [R1+0x2c] ;  /* 0x00002c0001037983 */ /* 0x001ea20000300800 */
[----:B------:R-:W-:-:S03]  /*5b1e0*/  LEA.HI.X.SX32 R13, R4, R2, 0x1, P6 ;  /* 0x00000002040d7211 */ /* 0x000fc600030f0eff */
[----:B------:R-:W-:Y:S04]  /*5b1f0*/  STL [R1+0x2c20], R24 ;  /* 0x002c201801007387 */ /* 0x000fe80000100800 */
[----:B------:R-:W-:Y:S04]  /*5b200*/  STL [R1+0x2c28], R11 ;  /* 0x002c280b01007387 */ /* 0x000fe80000100800 */
[----:B------:R-:W-:Y:S01]  /*5b210*/  STL.64 [R1+0x2c18], R8 ;  /* 0x002c180801007387 */ /* 0x000fe20000100a00 */
[----:B------:R-:W-:-:S03]  /*5b220*/  PRMT R14, R27, 0x7632, R14 ;  /* 0x000076321b0e7816 */ /* 0x000fc6000000000e */
[----:B------:R-:W-:Y:S04]  /*5b230*/  STL.64 [R1+0x2c30], R6 ;  /* 0x002c300601007387 */ /* 0x000fe80000100a00 */
[----:B------:R-:W-:Y:S04]  /*5b240*/  STL.64 [R1+0x2bd8], R12 ;  /* 0x002bd80c01007387 */ /* 0x000fe80000100a00 */
[----:B------:R0:W-:Y:S04]  /*5b250*/  STG.E.U16 desc[UR10][R18.64], R27 ;  /* 0x0000001b12007986 */ /* 0x0001e8000c10150a */
[----:B0-----:R-:W3:Y:S01]  /*5b260*/  LDL.LU R27, [R1+0x2c40] ;  /* 0x002c4000011b7983 */ /* 0x001ee20000300800 */
[----:B------:R-:W-:-:S04]  /*5b270*/  LEA R28, P1, R5, R0, 0x1 ;  /* 0x00000000051c7211 */ /* 0x000fc800078208ff */
[----:B------:R-:W-:Y:S01]  /*5b280*/  LEA.HI.X.SX32 R29, R5, R2, 0x1, P1 ;  /* 0x00000002051d7211 */ /* 0x000fe200008f0eff */
[----:B------:R-:W-:-:S03]  /*5b290*/  IMAD.MOV.U32 R18, RZ, RZ, R28 ;  /* 0x000000ffff127224 */ /* 0x000fc600078e001c */
[----:B------:R-:W-:Y:S02]  /*5b2a0*/  MOV R19, R29 ;  /* 0x0000001d00137202 */ /* 0x000fe40000000f00 */
[----:B------:R-:W4:Y:S01]  /*5b2b0*/  LDL.LU.64 R28, [R1+0x2c38] ;  /* 0x002c3800011c7983 */ /* 0x000f220000300a00 */
[----:B------:R-:W-:Y:S02]  /*5b2c0*/  PRMT R7, R14, 0x7610, R7 ;  /* 0x000076100e077816 */ /* 0x000fe40000000007 */
[-C--:B------:R-:W-:Y:S02]  /*5b2d0*/  LEA R14, P1, R23, R0.reuse, 0x1 ;  /* 0x00000000170e7211 */ /* 0x080fe400078208ff */
[----:B------:R-:W-:Y:S02]  /*5b2e0*/  PRMT R20, R16, 0x7610, R20 ;  /* 0x0000761010147816 */ /* 0x000fe40000000014 */
[----:B------:R-:W-:Y:S02]  /*5b2f0*/  LEA R16, P6, R21, R0, 0x1 ;  /* 0x0000000015107211 */ /* 0x000fe400078c08ff */
[----:B------:R-:W-:-:S02]  /*5b300*/  LEA.HI.X.SX32 R15, R23, R2, 0x1, P1 ;  /* 0x00000002170f7211 */ /* 0x000fc400008f0eff */
[----:B------:R-:W-:Y:S02]  /*5b310*/  PRMT R24, R17, 0x7610, R24 ;  /* 0x0000761011187816 */ /* 0x000fe40000000018 */
[C---:B------:R-:W-:Y:S02]  /*5b320*/  LEA R5, R26.reuse, R6, 0x2 ;  /* 0x000000061a057211 */ /* 0x040fe400078e10ff */
[----:B------:R-:W-:Y:S01]  /*5b330*/  LEA.HI.X.SX32 R17, R21, R2, 0x1, P6 ;  /* 0x0000000215117211 */ /* 0x000fe200030f0eff */
[----:B------:R-:W-:Y:S01]  /*5b340*/  STL.64 [R1+0x2bc8], R14 ;  /* 0x002bc80e01007387 */ /* 0x000fe20000100a00 */
[----:B------:R-:W-:-:S03]  /*5b350*/  LEA R4, R26, R5, 0x2 ;  /* 0x000000051a047211 */ /* 0x000fc600078e10ff */
[----:B------:R0:W-:Y:S04]  /*5b360*/  STL.64 [R1+0x2bf8], R14 ;  /* 0x002bf80e01007387 */ /* 0x0001e80000100a00 */
[----:B------:R-:W-:Y:S04]  /*5b370*/  STL.64 [R1+0x2bc0], R16 ;  /* 0x002bc01001007387 */ /* 0x000fe80000100a00 */
[----:B------:R1:W-:Y:S01]  /*5b380*/  STL [R1+0x2be0], R17 ;  /* 0x002be01101007387 */ /* 0x0003e20000100800 */
[----:B0-----:R-:W-:Y:S02]  /*5b390*/  MOV R14, R18 ;  /* 0x00000012000e7202 */ /* 0x001fe40000000f00 */
[----:B------:R-:W-:-:S02]  /*5b3a0*/  MOV R15, R19 ;  /* 0x00000013000f7202 */ /* 0x000fc40000000f00 */
[----:B-1----:R-:W-:Y:S01]  /*5b3b0*/  MOV R17, R25 ;  /* 0x0000001900117202 */ /* 0x002fe20000000f00 */
[----:B------:R-:W-:-:S05]  /*5b3c0*/  IMAD R25, R26, 0x4, R4 ;  /* 0x000000041a197824 */ /* 0x000fca00078e0204 */
[----:B------:R-:W-:Y:S01]  /*5b3d0*/  LEA R26, R26, R25, 0x2 ;  /* 0x000000191a1a7211 */ /* 0x000fe200078e10ff */
[----:B------:R0:W-:Y:S04]  /*5b3e0*/  STL [R1+0x2c10], R25 ;  /* 0x002c101901007387 */ /* 0x0001e80000100800 */
[----:B0-----:R-:W4:Y:S01]  /*5b3f0*/  LDL.LU R25, [R1+0x3c] ;  /* 0x00003c0001197983 */ /* 0x001f220000300800 */
[----:B------:R-:W-:Y:S02]  /*5b400*/  PRMT R12, R20, 0x7610, R12 ;  /* 0x00007610140c7816 */ /* 0x000fe4000000000c */
[----:B------:R-:W-:-:S04]  /*5b410*/  LEA R20, P6, R22, R0, 0x1 ;  /* 0x0000000016147211 */ /* 0x000fc800078c08ff */
[----:B------:R-:W-:Y:S02]  /*5b420*/  LEA.HI.X.SX32 R21, R22, R2, 0x1, P6 ;  /* 0x0000000216157211 */ /* 0x000fe400030f0eff */
[----:B------:R-:W-:Y:S02]  /*5b430*/  PRMT R13, R7, 0x7610, R13 ;  /* 0x00007610070d7816 */ /* 0x000fe4000000000d */
[----:B--2---:R-:W-:Y:S02]  /*5b440*/  PRMT R11, R3, 0x7632, R11 ;  /* 0x00007632030b7816 */ /* 0x004fe4000000000b */
[----:B---3--:R-:W-:-:S04]  /*5b450*/  LEA R18, P1, R27, R0, 0x1 ;  /* 0x000000001b127211 */ /* 0x008fc800078208ff */
[----:B------:R-:W-:-:S05]  /*5b460*/  LEA.HI.X.SX32 R19, R27, R2, 0x1, P1 ;  /* 0x000000021b137211 */ /* 0x000fca00008f0eff */
[----:B------:R0:W-:Y:S02]  /*5b470*/  STL.64 [R1+0x2bb0], R18 ;  /* 0x002bb01201007387 */ /* 0x0001e40000100a00 */
[----:B0-----:R-:W0:Y:S01]  /*5b480*/  LDC R18, c[0x0][0x278] ;  /* 0x00009e00ff127b82 */ /* 0x001e220000000800 */
[CC--:B----4-:R-:W-:Y:S02]  /*5b490*/  LEA R22, P1, R28.reuse, R0.reuse, 0x1 ;  /* 0x000000001c167211 */ /* 0x0d0fe400078208ff */
[C---:B------:R-:W-:Y:S02]  /*5b4a0*/  LEA R6, P6, R29.reuse, R0, 0x1 ;  /* 0x000000001d067211 */ /* 0x040fe400078c08ff */
[-C--:B------:R-:W-:Y:S01]  /*5b4b0*/  LEA.HI.X.SX32 R23, R28, R2.reuse, 0x1, P1 ;  /* 0x000000021c177211 */ /* 0x080fe200008f0eff */
[----:B------:R-:W-:Y:S01]  /*5b4c0*/  STL.64 [R1+0x2ba8], R20 ;  /* 0x002ba81401007387 */ /* 0x000fe20000100a00 */
[----:B------:R-:W-:-:S03]  /*5b4d0*/  LEA.HI.X.SX32 R7, R29, R2, 0x1, P6 ;  /* 0x000000021d077211 */ /* 0x000fc600030f0eff */
[----:B------:R-:W-:Y:S04]  /*5b4e0*/  STL [R1+0x2bd0], R21 ;  /* 0x002bd01501007387 */ /* 0x000fe80000100800 */
[----:B------:R-:W-:Y:S04]  /*5b4f0*/  STL.64 [R1+0x2c08], R20 ;  /* 0x002c081401007387 */ /* 0x000fe80000100a00 */
[----:B------:R-:W-:Y:S01]  /*5b500*/  STL.64 [R1+0x2b98], R22 ;  /* 0x002b981601007387 */ /* 0x000fe20000100a00 */
[----:B0-----:R-:W-:-:S03]  /*5b510*/  LEA R27, R18, R26, 0x2 ;  /* 0x0000001a121b7211 */ /* 0x001fc600078e10ff */
[----:B------:R0:W-:Y:S01]  /*5b520*/  STL [R1+0x2bd4], R23 ;  /* 0x002bd41701007387 */ /* 0x0001e20000100800 */
[----:B------:R-:W-:-:S03]  /*5b530*/  PRMT R9, R11, 0x7610, R9 ;  /* 0x000076100b097816 */ /* 0x000fc60000000009 */
[----:B0-----:R-:W2:Y:S04]  /*5b540*/  LDL.LU R23, [R1+0x4] ;  /* 0x0000040001177983 */ /* 0x001ea80000300800 */
[----:B------:R-:W-:Y:S04]  /*5b550*/  STL.64 [R1+0x2c00], R26 ;  /* 0x002c001a01007387 */ /* 0x000fe80000100a00 */
[----:B------:R0:W-:Y:S04]  /*5b560*/  STL.64 [R1+0x30], R6 ;  /* 0x0000300601007387 */ /* 0x0001e80000100a00 */
[----:B0-----:R-:W3:Y:S04]  /*5b570*/  LDL.LU.64 R6, [R1+0x2c30] ;  /* 0x002c300001067983 */ /* 0x001ee80000300a00 */
[----:B------:R-:W4:Y:S01]  /*5b580*/  LDL.LU R11, [R1+0x2c28] ;  /* 0x002c2800010b7983 */ /* 0x000f220000300800 */
[----:B------:R-:W-:Y:S01]  /*5b590*/  PRMT R8, R24, 0x7610, R8 ;  /* 0x0000761018087816 */ /* 0x000fe20000000008 */
[C---:B------:R-:W-:Y:S01]  /*5b5a0*/  IMAD R24, R18.reuse, 0x4, R29 ;  /* 0x0000000412187824 */ /* 0x040fe200078e021d */
[----:B------:R-:W-:-:S02]  /*5b5b0*/  LEA R20, R18, R29, 0x2 ;  /* 0x0000001d12147211 */ /* 0x000fc400078e10ff */
[C---:B------:R-:W-:Y:S01]  /*5b5c0*/  LEA R28, R18.reuse, R27, 0x2 ;  /* 0x0000001b121c7211 */ /* 0x040fe200078e10ff */
[----:B------:R-:W0:Y:S01]  /*5b5d0*/  LDC R29, c[0x0][0x278] ;  /* 0x00009e00ff1d7b82 */ /* 0x000e220000000800 */
[----:B------:R-:W-:Y:S02]  /*5b5e0*/  LEA R20, R18, R20, 0x2 ;  /* 0x0000001412147211 */ /* 0x000fe400078e10ff */
[----:B------:R-:W-:Y:S02]  /*5b5f0*/  PRMT R19, R8, 0x7610, R19 ;  /* 0x0000761008137816 */ /* 0x000fe40000000013 */
[C---:B------:R-:W-:Y:S02]  /*5b600*/  LEA R18, P1, R24.reuse, R0, 0x1 ;  /* 0x0000000018127211 */ /* 0x040fe400078208ff */
[----:B------:R-:W-:Y:S02]  /*5b610*/  PRMT R27, R19, 0x7610, R27 ;  /* 0x00007610131b7816 */ /* 0x000fe4000000001b */
[----:B------:R-:W-:Y:S01]  /*5b620*/  LEA.HI.X.SX32 R19, R24, R2, 0x1, P1 ;  /* 0x0000000218137211 */ /* 0x000fe200008f0eff */
[----:B----4-:R1:W-:Y:S04]  /*5b630*/  STG.E.U16 desc[UR10][R10.64], R3 ;  /* 0x000000030a007986 */ /* 0x0103e8000c10150a */
[----:B-1----:R-:W4:Y:S04]  /*5b640*/  LDL.LU R3, [R1+0x2c24] ;  /* 0x002c240001037983 */ /* 0x002f280000300800 */
[----:B------:R-:W3:Y:S04]  /*5b650*/  LDL.LU R24, [R1+0x2c20] ;  /* 0x002c200001187983 */ /* 0x000ee80000300800 */
[----:B------:R1:W-:Y:S01]  /*5b660*/  STL.64 [R1+0x2bb8], R18 ;  /* 0x002bb81201007387 */ /* 0x0003e20000100a00 */
[----:B------:R-:W-:Y:S01]  /*5b670*/  LEA R8, P6, R20, R0, 0x1 ;  /* 0x0000000014087211 */ /* 0x000fe200078c08ff */
[----:B-1----:R-:W1:Y:S01]  /*5b680*/  LDC R19, c[0x0][0x278] ;  /* 0x00009e00ff137b82 */ /* 0x002e620000000800 */
[----:B------:R-:W-:-:S02]  /*5b690*/  PRMT R26, R9, 0x7610, R26 ;  /* 0x00007610091a7816 */ /* 0x000fc4000000001a */
[----:B------:R-:W-:Y:S02]  /*5b6a0*/  LEA.HI.X.SX32 R9, R20, R2, 0x1, P6 ;  /* 0x0000000214097211 */ /* 0x000fe400030f0eff */
[----:B0-----:R-:W-:Y:S02]  /*5b6b0*/  LEA R29, R29, R28, 0x2 ;  /* 0x0000001c1d1d7211 */ /* 0x001fe400078e10ff */
[----:B------:R-:W-:Y:S01]  /*5b6c0*/  PRMT R21, R25, 0x7632, R21 ;  /* 0x0000763219157816 */ /* 0x000fe20000000015 */
[----:B------:R2:W-:Y:S04]  /*5b6d0*/  STL.64 [R1+0x220], R8 ;  /* 0x0002200801007387 */ /* 0x0005e80000100a00 */
[----:B------:R-:W-:Y:S01]  /*5b6e0*/  STL.S16 [R1+0x2c], R21 ;  /* 0x00002c1501007387 */ /* 0x000fe20000100600 */
[----:B--2---:R-:W-:-:S02]  /*5b6f0*/  LEA R8, P1, R23, R0, 0x1 ;  /* 0x0000000017087211 */ /* 0x004fc400078208ff */
[----:B-1----:R-:W-:Y:S02]  /*5b700*/  LEA R11, R19, R29, 0x2 ;  /* 0x0000001d130b7211 */ /* 0x002fe400078e10ff */
[----:B------:R-:W-:Y:S02]  /*5b710*/  LEA.HI.X.SX32 R9, R23, R2, 0x1, P1 ;  /* 0x0000000217097211 */ /* 0x000fe400008f0eff */
[----:B------:R-:W-:-:S03]  /*5b720*/  LEA R10, R19, R11, 0x2 ;  /* 0x0000000b130a7211 */ /* 0x000fc600078e10ff */
[----:B------:R0:W-:Y:S04]  /*5b730*/  STL.64 [R1+0x210], R8 ;  /* 0x0002100801007387 */ /* 0x0001e80000100a00 */
[----:B0-----:R-:W2:Y:S01]  /*5b740*/  LDL.LU.64 R8, [R1+0x2c18] ;  /* 0x002c180001087983 */ /* 0x001ea20000300a00 */
[----:B----4-:R-:W-:-:S04]  /*5b750*/  LEA R20, P6, R3, R0, 0x1 ;  /* 0x0000000003147211 */ /* 0x010fc800078c08ff */
[----:B------:R-:W-:-:S05]  /*5b760*/  LEA.HI.X.SX32 R21, R3, R2, 0x1, P6 ;  /* 0x0000000203157211 */ /* 0x000fca00030f0eff */
[----:B------:R3:W-:Y:S04]  /*5b770*/  STL.64 [R1+0x208], R20 ;  /* 0x0002081401007387 */ /* 0x0007e80000100a00 */
[----:B------:R-:W-:Y:S04]  /*5b780*/  STL.64 [R1+0x2be8], R10 ;  /* 0x002be80a01007387 */ /* 0x000fe80000100a00 */
[----:B------:R-:W4:Y:S01]  /*5b790*/  LDL.LU R23, [R1+0x5c] ;  /* 0x00005c0001177983 */ /* 0x000f220000300800 */
[----:B---3--:R-:W-:-:S04]  /*5b7a0*/  LEA R20, P1, R24, R0, 0x1 ;  /* 0x0000000018147211 */ /* 0x008fc800078208ff */
[----:B------:R-:W-:Y:S01]  /*5b7b0*/  LEA.HI.X.SX32 R21, R24, R2, 0x1, P1 ;  /* 0x0000000218157211 */ /* 0x000fe200008f0eff */
[----:B--2---:R0:W-:Y:S04]  /*5b7c0*/  STG.E.U16 desc[UR10][R8.64], R25 ;  /* 0x0000001908007986 */ /* 0x0041e8000c10150a */
[----:B----4-:R-:W-:Y:S04]  /*5b7d0*/  STL.64 [R1+0x2bf0], R22 ;  /* 0x002bf01601007387 */ /* 0x010fe80000100a00 */
[----:B------:R1:W-:Y:S04]  /*5b7e0*/  STL.64 [R1+0x200], R20 ;  /* 0x0002001401007387 */ /* 0x0003e80000100a00 */
[----:B0-----:R-:W2:Y:S01]  /*5b7f0*/  LDL.LU R25, [R1+0x2c10] ;  /* 0x002c100001197983 */ /* 0x001ea20000300800 */
[--C-:B------:R-:W-:Y:S01]  /*5b800*/  IMAD R3, R19, 0x4, R10.reuse ;  /* 0x0000000413037824 */ /* 0x100fe200078e020a */
[----:B------:R-:W-:-:S02]  /*5b810*/  PRMT R10, R12, 0x7610, R10 ;  /* 0x000076100c0a7816 */ /* 0x000fc4000000000a */
[-C--:B------:R-:W-:Y:S02]  /*5b820*/  LEA R12, P6, R7, R0.reuse, 0x1 ;  /* 0x00000000070c7211 */ /* 0x080fe400078c08ff */
[----:B------:R-:W-:Y:S02]  /*5b830*/  PRMT R11, R13, 0x7610, R11 ;  /* 0x000076100d0b7816 */ /* 0x000fe4000000000b */
[----:B-1----:R-:W-:Y:S02]  /*5b840*/  LEA R20, P1, R6, R0, 0x1 ;  /* 0x0000000006147211 */ /* 0x002fe400078208ff */
[----:B------:R-:W-:Y:S02]  /*5b850*/  MOV R22, R14 ;  /* 0x0000000e00167202 */ /* 0x000fe40000000f00 */
[----:B------:R-:W-:Y:S02]  /*5b860*/  LEA.HI.X.SX32 R13, R7, R2, 0x1, P6 ;  /* 0x00000002070d7211 */ /* 0x000fe400030f0eff */
[----:B------:R-:W-:-:S02]  /*5b870*/  LEA R14, P6, R5, R0, 0x1 ;  /* 0x00000000050e7211 */ /* 0x000fc400078c08ff */
[-C--:B------:R-:W-:Y:S02]  /*5b880*/  LEA.HI.X.SX32 R21, R6, R2.reuse, 0x1, P1 ;  /* 0x0000000206157211 */ /* 0x080fe400008f0eff */
[----:B------:R-:W-:Y:S02]  /*5b890*/  MOV R23, R15 ;  /* 0x0000000f00177202 */ /* 0x000fe40000000f00 */
[----:B------:R-:W-:Y:S02]  /*5b8a0*/  PRMT R16, R27, 0x7610, R16 ;  /* 0x000076101b107816 */ /* 0x000fe40000000010 */
[----:B------:R-:W-:Y:S01]  /*5b8b0*/  LEA.HI.X.SX32 R15, R5, R2, 0x1, P6 ;  /* 0x00000002050f7211 */ /* 0x000fe200030f0eff */
[----:B------:R0:W-:Y:S01]  /*5b8c0*/  STL.64 [R1+0x1f0], R20 ;  /* 0x0001f01401007387 */ /* 0x0001e20000100a00 */
[----:B------:R-:W-:Y:S02]  /*5b8d0*/  PRMT R9, R26, 0x7610, R9 ;  /* 0x000076101a097816 */ /* 0x000fe40000000009 */
[----:B------:R-:W-:-:S04]  /*5b8e0*/  LEA R26, P1, R4, R0, 0x1 ;  /* 0x00000000041a7211 */ /* 0x000fc800078208ff */
[----:B------:R-:W-:Y:S01]  /*5b8f0*/  LEA.HI.X.SX32 R27, R4, R2, 0x1, P1 ;  /* 0x00000002041b7211 */ /* 0x000fe200008f0eff */
[----:B0-----:R-:W3:Y:S04]  /*5b900*/  LDL.LU.64 R20, [R1+0x2c08] ;  /* 0x002c080001147983 */ /* 0x001ee80000300a00 */
[----:B------:R-:W-:Y:S04]  /*5b910*/  STL [R1+0x2be4], R16 ;  /* 0x002be41001007387 */ /* 0x000fe80000100800 */
[----:B------:R-:W-:Y:S04]  /*5b920*/  STL.64 [R1+0x1e8], R14 ;  /* 0x0001e80e01007387 */ /* 0x000fe80000100a00 */
[----:B------:R0:W-:Y:S04]  /*5b930*/  STL.64 [R1+0x1e0], R26 ;  /* 0x0001e01a01007387 */ /* 0x0001e80000100a00 */
[----:B0-----:R-:W4:Y:S01]  /*5b940*/  LDL.LU.64 R26, [R1+0x2c00] ;  /* 0x002c0000011a7983 */ /* 0x001f220000300a00 */
[----:B--2---:R-:W-:-:S04]  /*5b950*/  LEA R14, P6, R25, R0, 0x1 ;  /* 0x00000000190e7211 */ /* 0x004fc800078c08ff */
[----:B------:R-:W-:-:S05]  /*5b960*/  LEA.HI.X.SX32 R15, R25, R2, 0x1, P6 ;  /* 0x00000002190f7211 */ /* 0x000fca00030f0eff */
[----:B------:R0:W-:Y:S04]  /*5b970*/  STL.64 [R1+0x1d8], R14 ;  /* 0x0001d80e01007387 */ /* 0x0001e80000100a00 */
[----:B0-----:R-:W2:Y:S01]  /*5b980*/  LDL.LU.64 R14, [R1+0x2bf8] ;  /* 0x002bf800010e7983 */ /* 0x001ea20000300a00 */
[----:B------:R-:W-:Y:S02]  /*5b990*/  PRMT R25, R9, 0x7610, R25 ;  /* 0x0000761009197816 */ /* 0x000fe40000000019 */
[----:B---3--:R-:W-:Y:S02]  /*5b9a0*/  PRMT R21, R11, 0x7610, R21 ;  /* 0x000076100b157816 */ /* 0x008fe40000000015 */
[----:B----4-:R-:W-:-:S04]  /*5b9b0*/  LEA R8, P1, R26, R0, 0x1 ;  /* 0x000000001a087211 */ /* 0x010fc800078208ff */
[----:B------:R-:W-:-:S05]  /*5b9c0*/  LEA.HI.X.SX32 R9, R26, R2, 0x1, P1 ;  /* 0x000000021a097211 */ /* 0x000fca00008f0eff */
[----:B------:R-:W-:Y:S01]  /*5b9d0*/  STL.64 [R1+0x1d0], R8 ;  /* 0x0001d00801007387 */ /* 0x000fe20000100a00 */
[----:B------:R-:W-:-:S05]  /*5b9e0*/  MOV R26, R17 ;  /* 0x00000011001a7202 */ /* 0x000fca0000000f00 */
[----:B------:R0:W-:Y:S01]  /*5b9f0*/  STG.E.U16 desc[UR10][R22.64], R26 ;  /* 0x0000001a16007986 */ /* 0x0001e2000c10150a */
[----:B--2---:R-:W-:Y:S02]  /*5ba00*/  PRMT R14, R10, 0x7610, R14 ;  /* 0x000076100a0e7816 */ /* 0x004fe4000000000e */
[----:B------:R-:W-:-:S04]  /*5ba10*/  LEA R10, P6, R27, R0, 0x1 ;  /* 0x000000001b0a7211 */ /* 0x000fc800078c08ff */
[----:B------:R-:W-:-:S05]  /*5ba20*/  LEA.HI.X.SX32 R11, R27, R2, 0x1, P6 ;  /* 0x000000021b0b7211 */ /* 0x000fca00030f0eff */
[----:B------:R1:W-:Y:S04]  /*5ba30*/  STL.64 [R1+0x1c8], R10 ;  /* 0x0001c80a01007387 */ /* 0x0003e80000100a00 */
[----:B0-----:R-:W2:Y:S01]  /*5ba40*/  LDL.LU.64 R22, [R1+0x2bf0] ;  /* 0x002bf00001167983 */ /* 0x001ea20000300a00 */
[----:B-1----:R-:W-:-:S04]  /*5ba50*/  LEA R10, P1, R28, R0, 0x1 ;  /* 0x000000001c0a7211 */ /* 0x002fc800078208ff */
[----:B------:R-:W-:-:S05]  /*5ba60*/  LEA.HI.X.SX32 R11, R28, R2, 0x1, P1 ;  /* 0x000000021c0b7211 */ /* 0x000fca00008f0eff */
[----:B------:R0:W-:Y:S04]  /*5ba70*/  STL.64 [R1+0x1c0], R10 ;  /* 0x0001c00a01007387 */ /* 0x0001e80000100a00 */
[----:B0-----:R-:W3:Y:S01]  /*5ba80*/  LDL.LU.64 R10, [R1+0x2be8] ;  /* 0x002be800010a7983 */ /* 0x001ee20000300a00 */
[----:B------:R-:W-:Y:S02]  /*5ba90*/  LEA R16, P6, R29, R0, 0x1 ;  /* 0x000000001d107211 */ /* 0x000fe400078c08ff */
[----:B------:R-:W-:Y:S02]  /*5baa0*/  PRMT R20, R17, 0x7632, R20 ;  /* 0x0000763211147816 */ /* 0x000fe40000000014 */
[----:B------:R-:W-:-:S05]  /*5bab0*/  LEA.HI.X.SX32 R17, R29, R2, 0x1, P6 ;  /* 0x000000021d117211 */ /* 0x000fca00030f0eff */
[----:B------:R3:W-:Y:S02]  /*5bac0*/  STL.64 [R1+0x1b8], R16 ;  /* 0x0001b81001007387 */ /* 0x0007e40000100a00 */
[----:B---3--:R-:W-:-:S04]  /*5bad0*/  LEA R16, P1, R11, R0, 0x1 ;  /* 0x000000000b107211 */ /* 0x008fc800078208ff */
[----:B------:R-:W-:-:S05]  /*5bae0*/  LEA.HI.X.SX32 R17, R11, R2, 0x1, P1 ;  /* 0x000000020b117211 */ /* 0x000fca00008f0eff */
[----:B------:R0:W-:Y:S04]  /*5baf0*/  STL.64 [R1+0x1b0], R16 ;  /* 0x0001b01001007387 */ /* 0x0001e80000100a00 */
[----:B0-----:R-:W3:Y:S01]  /*5bb00*/  LDL.LU R16, [R1+0x2be4] ;  /* 0x002be40001107983 */ /* 0x001ee20000300800 */
[----:B------:R-:W-:Y:S02]  /*5bb10*/  MOV R28, R12 ;  /* 0x0000000c001c7202 */ /* 0x000fe40000000f00 */
[C---:B------:R-:W-:Y:S02]  /*5bb20*/  LEA R12, P6, R10.reuse, R0, 0x1 ;  /* 0x000000000a0c7211 */ /* 0x040fe400078c08ff */
[----:B------:R-:W-:Y:S02]  /*5bb30*/  MOV R29, R13 ;  /* 0x0000000d001d7202 */ /* 0x000fe40000000f00 */
[----:B------:R-:W-:-:S02]  /*5bb40*/  LEA.HI.X.SX32 R13, R10, R2, 0x1, P6 ;  /* 0x000000020a0d7211 */ /* 0x000fc400030f0eff */
[----:B------:R-:W-:-:S03]  /*5bb50*/  LEA R24, R19, R3, 0x2 ;  /* 0x0000000313187211 */ /* 0x000fc600078e10ff */
[----:B------:R0:W-:Y:S02]  /*5bb60*/  STL.64 [R1+0x1a8], R12 ;  /* 0x0001a80c01007387 */ /* 0x0001e40000100a00 */
[----:B0-----:R-:W-:-:S04]  /*5bb70*/  LEA R12, P6, R24, R0, 0x1 ;  /* 0x00000000180c7211 */ /* 0x001fc800078c08ff */
[----:B------:R-:W-:Y:S02]  /*5bb80*/  LEA.HI.X.SX32 R13, R24, R2, 0x1, P6 ;  /* 0x00000002180d7211 */ /* 0x000fe400030f0eff */
[----:B---3--:R-:W-:Y:S02]  /*5bb90*/  PRMT R11, R16, 0x7610, R11 ;  /* 0x00007610100b7816 */ /* 0x008fe4000000000b */
[----:B------:R-:W-:-:S04]  /*5bba0*/  LEA R16, P1, R3, R0, 0x1 ;  /* 0x0000000003107211 */ /* 0x000fc800078208ff */
[----:B------:R-:W-:-:S05]  /*5bbb0*/  LEA.HI.X.SX32 R17, R3, R2, 0x1, P1 ;  /* 0x0000000203117211 */ /* 0x000fca00008f0eff */
[----:B------:R0:W-:Y:S04]  /*5bbc0*/  STL.64 [R1+0x1a0], R16 ;  /* 0x0001a01001007387 */ /* 0x0001e80000100a00 */
[----:B0-----:R-:W3:Y:S04]  /*5bbd0*/  LDL.LU R17, [R1+0x2be0] ;  /* 0x002be00001117983 */ /* 0x001ee80000300800 */
[----:B------:R0:W-:Y:S04]  /*5bbe0*/  STL.64 [R1+0x198], R12 ;  /* 0x0001980c01007387 */ /* 0x0001e80000100a00 */
[----:B0-----:R-:W4:Y:S01]  /*5bbf0*/  LDL.LU.64 R12, [R1+0x2bd8] ;  /* 0x002bd800010c7983 */ /* 0x001f220000300a00 */
[----:B--2---:R-:W-:-:S02]  /*5bc00*/  PRMT R22, R23, 0x7632, R22 ;  /* 0x0000763217167816 */ /* 0x004fc40000000016 */
[----:B------:R-:W-:-:S05]  /*5bc10*/  LEA R7, R19, R24, 0x2 ;  /* 0x0000001813077211 */ /* 0x000fca00078e10ff */
[----:B------:R-:W-:Y:S01]  /*5bc20*/  IMAD R5, R19, 0x4, R7 ;  /* 0x0000000413057824 */ /* 0x000fe200078e0207 */
[----:B----4-:R0:W-:Y:S04]  /*5bc30*/  STG.E.U16 desc[UR10][R12.64], R23 ;  /* 0x000000170c007986 */ /* 0x0101e8000c10150a */
[----:B0-----:R-:W2:Y:S01]  /*5bc40*/  LDL.LU R23, [R1+0x2bd4] ;  /* 0x002bd40001177983 */ /* 0x001ea20000300800 */
[----:B------:R-:W-:-:S03]  /*5bc50*/  PRMT R12, R21, 0x7610, R12 ;  /* 0x00007610150c7816 */ /* 0x000fc6000000000c */
[----:B------:R-:W4:Y:S01]  /*5bc60*/  LDL.LU R21, [R1+0x2bd0] ;  /* 0x002bd00001157983 */ /* 0x000f220000300800 */
[----:B---3--:R-:W-:Y:S02]  /*5bc70*/  PRMT R17, R14, 0x7610, R17 ;  /* 0x000076100e117816 */ /* 0x008fe40000000011 */
[----:B------:R-:W-:Y:S02]  /*5bc80*/  PRMT R15, R11, 0x7610, R15 ;  /* 0x000076100b0f7816 */ /* 0x000fe4000000000f */
[-C--:B------:R-:W-:Y:S02]  /*5bc90*/  LEA R14, P6, R5, R0.reuse, 0x1 ;  /* 0x00000000050e7211 */ /* 0x080fe400078c08ff */
[----:B------:R-:W-:Y:S02]  /*5bca0*/  LEA R16, P1, R7, R0, 0x1 ;  /* 0x0000000007107211 */ /* 0x000fe400078208ff */
[----:B------:R-:W-:Y:S02]  /*5bcb0*/  PRMT R13, R15, 0x7610, R13 ;  /* 0x000076100f0d7816 */ /* 0x000fe4000000000d */
[----:B------:R-:W-:-:S02]  /*5bcc0*/  LEA R6, R19, R5, 0x2 ;  /* 0x0000000513067211 */ /* 0x000fc400078e10ff */
[----:B------:R-:W-:Y:S02]  /*5bcd0*/  LEA.HI.X.SX32 R15, R5, R2, 0x1, P6 ;  /* 0x00000002050f7211 */ /* 0x000fe400030f0eff */
[----:B------:R-:W-:-:S03]  /*5bce0*/  LEA R4, R19, R6, 0x2 ;  /* 0x0000000613047211 */ /* 0x000fc600078e10ff */
[----:B------:R0:W-:Y:S01]  /*5bcf0*/  STL.64 [R1+0x188], R14 ;  /* 0x0001880e01007387 */ /* 0x0001e20000100a00 */
[----:B------:R-:W-:Y:S02]  /*5bd00*/  LEA R8, R19, R4, 0x2 ;  /* 0x0000000413087211 */ /* 0x000fe400078e10ff */
[----:B----4-:R-:W-:Y:S02]  /*5bd10*/  PRMT R21, R17, 0x7610, R21 ;  /* 0x0000761011157816 */ /* 0x010fe40000000015 */
[----:B------:R-:W-:Y:S02]  /*5bd20*/  LEA.HI.X.SX32 R17, R7, R2, 0x1, P1 ;  /* 0x0000000207117211 */ /* 0x000fe400008f0eff */
[----:B0-----:R-:W-:-:S03]  /*5bd30*/  LEA R14, P1, R6, R0, 0x1 ;  /* 0x00000000060e7211 */ /* 0x001fc600078208ff */
[----:B------:R0:W-:Y:S01]  /*5bd40*/  STL.64 [R1+0x190], R16 ;  /* 0x0001901001007387 */ /* 0x0001e20000100a00 */
[----:B------:R-:W-:Y:S02]  /*5bd50*/  LEA.HI.X.SX32 R15, R6, R2, 0x1, P1 ;  /* 0x00000002060f7211 */ /* 0x000fe400008f0eff */
[----:B0-----:R-:W-:-:S03]  /*5bd60*/  LEA R16, P6, R4, R0, 0x1 ;  /* 0x0000000004107211 */ /* 0x001fc600078c08ff */
[----:B------:R0:W-:Y:S01]  /*5bd70*/  STL.64 [R1+0x180], R14 ;  /* 0x0001800e01007387 */ /* 0x0001e20000100a00 */
[----:B------:R-:W-:-:S03]  /*5bd80*/  LEA.HI.X.SX32 R17, R4, R2, 0x1, P6 ;  /* 0x0000000204117211 */ /* 0x000fc600030f0eff */
[----:B0-----:R-:W3:Y:S04]  /*5bd90*/  LDL.LU.64 R14, [R1+0x2bc8] ;  /* 0x002bc800010e7983 */ /* 0x001ee80000300a00 */
[----:B------:R0:W-:Y:S04]  /*5bda0*/  STL.64 [R1+0x178], R16 ;  /* 0x0001781001007387 */ /* 0x0001e80000100a00 */
[----:B0-----:R-:W3:Y:S01]  /*5bdb0*/  LDL.LU.S16 R17, [R1+0x18] ;  /* 0x0000180001117983 */ /* 0x001ee20000300600 */
[----:B------:R-:W-:Y:S01]  /*5bdc0*/  IMAD R9, R19, 0x4, R8 ;  /* 0x0000000413097824 */ /* 0x000fe200078e0208 */
[----:B------:R-:W-:-:S04]  /*5bdd0*/  PRMT R18, R25, 0x7610, R18 ;  /* 0x0000761019127816 */ /* 0x000fc80000000012 */
[----:B------:R-:W-:-:S04]  /*5bde0*/  LEA R25, R19, R9, 0x2 ;  /* 0x0000000913197211 */ /* 0x000fc800078e10ff */
[----:B------:R-:W-:-:S05]  /*5bdf0*/  LEA R26, R19, R25, 0x2 ;  /* 0x00000019131a7211 */ /* 0x000fca00078e10ff */
[----:B------:R-:W-:-:S05]  /*5be00*/  IMAD R10, R19, 0x4, R26 ;  /* 0x00000004130a7824 */ /* 0x000fca00078e021a */
[----:B------:R-:W-:-:S04]  /*5be10*/  LEA R3, R19, R10, 0x2 ;  /* 0x0000000a13037211 */ /* 0x000fc800078e10ff */
[----:B------:R-:W-:-:S04]  /*5be20*/  LEA R11, R19, R3, 0x2 ;  /* 0x00000003130b7211 */ /* 0x000fc800078e10ff */
[C---:B------:R-:W-:Y:S02]  /*5be30*/  LEA R7, R19.reuse, R11, 0x2 ;  /* 0x0000000b13077211 */ /* 0x040fe400078e10ff */
[-C--:B------:R-:W-:Y:S02]  /*5be40*/  LEA R16, P1, R8, R0.reuse, 0x1 ;  /* 0x0000000008107211 */ /* 0x080fe400078208ff */
[----:B------:R-:W-:Y:S02]  /*5be50*/  LEA R5, R19, R7, 0x2 ;  /* 0x0000000713057211 */ /* 0x000fe400078e10ff */
[----:B------:R-:W-:Y:S02]  /*5be60*/  PRMT R6, R18, 0x7610, R6 ;  /* 0x0000761012067816 */ /* 0x000fe40000000006 */
[----:B------:R-:W-:Y:S01]  /*5be70*/  LEA R18, P6, R9, R0, 0x1 ;  /* 0x0000000009127211 */ /* 0x000fe200078c08ff */
[----:B------:R-:W-:-:S03]  /*5be80*/  IMAD R4, R19, 0x4, R5 ;  /* 0x0000000413047824 */ /* 0x000fc600078e0205 */
[-C--:B------:R-:W-:Y:S01]  /*5be90*/  LEA.HI.X.SX32 R19, R9, R2.reuse, 0x1, P6 ;  /* 0x0000000209137211 */ /* 0x080fe200030f0eff */
[----:B---3--:R0:W-:Y:S02]  /*5bea0*/  STG.E.U16 desc[UR10][R14.64], R17 ;  /* 0x000000110e007986 */ /* 0x0081e4000c10150a */
[----:B0-----:R-:W-:Y:S02]  /*5beb0*/  LEA.HI.X.SX32 R17, R8, R2, 0x1, P1 ;  /* 0x0000000208117211 */ /* 0x001fe400008f0eff */
[----:B------:R-:W-:Y:S01]  /*5bec0*/  MOV R14, R28 ;  /* 0x0000001c000e7202 */ /* 0x000fe20000000f00 */
[----:B------:R-:W0:Y:S02]  /*5bed0*/  LDC R8, c[0x0][0x278] ;  /* 0x00009e00ff087b82 */ /* 0x000e240000000800 */
[----:B------:R1:W-:Y:S01]  /*5bee0*/  STL.64 [R1+0x170], R16 ;  /* 0x0001701001007387 */ /* 0x0003e20000100a00 */
[----:B------:R-:W-:Y:S02]  /*5bef0*/  LEA R28, P1, R25, R0, 0x1 ;  /* 0x00000000191c7211 */ /* 0x000fe400078208ff */
[----:B------:R-:W-:-:S02]  /*5bf00*/  MOV R15, R29 ;  /* 0x0000001d000f7202 */ /* 0x000fc40000000f00 */
[----:B------:R-:W-:Y:S02]  /*5bf10*/  LEA.HI.X.SX32 R29, R25, R2, 0x1, P1 ;  /* 0x00000002191d7211 */ /* 0x000fe400008f0eff */
[----:B------:R-:W-:Y:S01]  /*5bf20*/  PRMT R24, R6, 0x7610, R24 ;  /* 0x0000761006187816 */ /* 0x000fe20000000018 */
[----:B------:R-:W3:Y:S01]  /*5bf30*/  LDC R25, c[0x0][0x278] ;  /* 0x00009e00ff197b82 */ /* 0x000ee20000000800 */
[----:B-1----:R-:W4:Y:S04]  /*5bf40*/  LDL.LU.64 R16, [R1+0x2bc0] ;  /* 0x002bc00001107983 */ /* 0x002f280000300a00 */
[----:B------:R1:W-:Y:S04]  /*5bf50*/  STL.64 [R1+0x168], R18 ;  /* 0x0001681201007387 */ /* 0x0003e80000100a00 */
[----:B------:R-:W-:Y:S01]  /*5bf60*/  STL.64 [R1+0x160], R28 ;  /* 0x0001601c01007387 */ /* 0x000fe20000100a00 */
[----:B-1----:R-:W-:-:S04]  /*5bf70*/  LEA R18, P6, R26, R0, 0x1 ;  /* 0x000000001a127211 */ /* 0x002fc800078c08ff */
[----:B------:R-:W-:-:S05]  /*5bf80*/  LEA.HI.X.SX32 R19, R26, R2, 0x1, P6 ;  /* 0x000000021a137211 */ /* 0x000fca00030f0eff */
[----:B------:R1:W-:Y:S02]  /*5bf90*/  STL.64 [R1+0x158], R18 ;  /* 0x0001581201007387 */ /* 0x0003e40000100a00 */
[----:B-1----:R-:W-:-:S04]  /*5bfa0*/  LEA R18, P1, R10, R0, 0x1 ;  /* 0x000000000a127211 */ /* 0x002fc800078208ff */
[----:B------:R-:W-:-:S05]  /*5bfb0*/  LEA.HI.X.SX32 R19, R10, R2, 0x1, P1 ;  /* 0x000000020a137211 */ /* 0x000fca00008f0eff */
[----:B------:R1:W-:Y:S04]  /*5bfc0*/  STL.64 [R1+0x150], R18 ;  /* 0x0001501201007387 */ /* 0x0003e80000100a00 */
[----:B-1----:R-:W2:Y:S01]  /*5bfd0*/  LDL.LU.64 R18, [R1+0x2bb8] ;  /* 0x002bb80001127983 */ /* 0x002ea20000300a00 */
[----:B------:R-:W-:-:S04]  /*5bfe0*/  LEA R28, P6, R3, R0, 0x1 ;  /* 0x00000000031c7211 */ /* 0x000fc800078c08ff */
[----:B------:R-:W-:-:S05]  /*5bff0*/  LEA.HI.X.SX32 R29, R3, R2, 0x1, P6 ;  /* 0x00000002031d7211 */ /* 0x000fca00030f0eff */
[----:B------:R2:W-:Y:S02]  /*5c000*/  STL.64 [R1+0x148], R28 ;  /* 0x0001481c01007387 */ /* 0x0005e40000100a00 */
[----:B--2---:R-:W-:Y:S02]  /*5c010*/  MOV R28, R18 ;  /* 0x00000012001c7202 */ /* 0x004fe40000000f00 */
[C---:B------:R-:W-:Y:S02]  /*5c020*/  LEA R18, P1, R11.reuse, R0, 0x1 ;  /* 0x000000000b127211 */ /* 0x040fe400078208ff */
[----:B------:R-:W-:Y:S02]  /*5c030*/  MOV R29, R19 ;  /* 0x00000013001d7202 */ /* 0x000fe40000000f00 */
[----:B------:R-:W-:-:S03]  /*5c040*/  LEA.HI.X.SX32 R19, R11, R2, 0x1, P1 ;  /* 0x000000020b137211 */ /* 0x000fc600008f0eff */
[----:B------:R-:W-:Y:S04]  /*5c050*/  STL.64 [R1+0x2ba0], R28 ;  /* 0x002ba01c01007387 */ /* 0x000fe80000100a00 */
[----:B------:R1:W-:Y:S04]  /*5c060*/  STL.64 [R1+0x140], R18 ;  /* 0x0001401201007387 */ /* 0x0003e80000100a00 */
[----:B-1----:R-:W2:Y:S01]  /*5c070*/  LDL.LU.64 R18, [R1+0x2bb0] ;  /* 0x002bb00001127983 */ /* 0x002ea20000300a00 */
[----:B------:R-:W-:Y:S02]  /*5c080*/  LEA R28, P6, R7, R0, 0x1 ;  /* 0x00000000071c7211 */ /* 0x000fe400078c08ff */
[----:B------:R-:W-:-:S02]  /*5c090*/  PRMT R10, R21, 0x7610, R10 ;  /* 0x00007610150a7816 */ /* 0x000fc4000000000a */
[----:B------:R-:W-:Y:S01]  /*5c0a0*/  LEA.HI.X.SX32 R29, R7, R2, 0x1, P6 ;  /* 0x00000002071d7211 */ /* 0x000fe200030f0eff */
[----:B----4-:R1:W-:Y:S04]  /*5c0b0*/  STG.E.U16 desc[UR10][R16.64], R13 ;  /* 0x0000000d10007986 */ /* 0x0103e8000c10150a */
[----:B------:R4:W-:Y:S01]  /*5c0c0*/  STL.64 [R1+0x138], R28 ;  /* 0x0001381c01007387 */ /* 0x0009e20000100a00 */
[----:B-1----:R-:W-:Y:S02]  /*5c0d0*/  PRMT R16, R20, 0x7610, R16 ;  /* 0x0000761014107816 */ /* 0x002fe40000000010 */
[----:B------:R-:W-:-:S04]  /*5c0e0*/  LEA R20, P1, R5, R0, 0x1 ;  /* 0x0000000005147211 */ /* 0x000fc800078208ff */
[----:B------:R-:W-:Y:S02]  /*5c0f0*/  LEA.HI.X.SX32 R21, R5, R2, 0x1, P1 ;  /* 0x0000000205157211 */ /* 0x000fe400008f0eff */
[----:B------:R-:W-:Y:S02]  /*5c100*/  PRMT R27, R24, 0x7610, R27 ;  /* 0x00007610181b7816 */ /* 0x000fe4000000001b */
[----:B----4-:R-:W-:Y:S02]  /*5c110*/  LEA R28, P6, R4, R0, 0x1 ;  /* 0x00000000041c7211 */ /* 0x010fe400078c08ff */
[----:B0-----:R-:W-:Y:S02]  /*5c120*/  LEA R6, R8, R4, 0x2 ;  /* 0x0000000408067211 */ /* 0x001fe400078e10ff */
[----:B------:R-:W-:Y:S02]  /*5c130*/  LEA.HI.X.SX32 R29, R4, R2, 0x1, P6 ;  /* 0x00000002041d7211 */ /* 0x000fe400030f0eff */
[----:B------:R-:W-:-:S02]  /*5c140*/  LEA R9, R8, R6, 0x2 ;  /* 0x0000000608097211 */ /* 0x000fc400078e10ff */
[----:B------:R-:W-:Y:S02]  /*5c150*/  PRMT R23, R12, 0x7610, R23 ;  /* 0x000076100c177816 */ /* 0x000fe40000000017 */
[----:B------:R-:W-:Y:S01]  /*5c160*/  PRMT R5, R22, 0x7610, R5 ;  /* 0x0000761016057816 */ /* 0x000fe20000000005 */
[----:B---3--:R-:W-:Y:S01]  /*5c170*/  IMAD R12, R25, 0x4, R9 ;  /* 0x00000004190c7824 */ /* 0x008fe200078e0209 */
[----:B------:R-:W-:Y:S02]  /*5c180*/  LEA R22, P6, R9, R0, 0x1 ;  /* 0x0000000009167211 */ /* 0x000fe400078c08ff */
[----:B------:R-:W-:Y:S02]  /*5c190*/  PRMT R4, R23, 0x7610, R4 ;  /* 0x0000761017047816 */ /* 0x000fe40000000004 */
[----:B------:R-:W-:Y:S02]  /*5c1a0*/  LEA.HI.X.SX32 R23, R9, R2, 0x1, P6 ;  /* 0x0000000209177211 */ /* 0x000fe400030f0eff */
[----:B------:R-:W-:Y:S01]  /*5c1b0*/  LEA R13, R25, R12, 0x2 ;  /* 0x0000000c190d7211 */ /* 0x000fe200078e10ff */
[----:B--2---:R0:W-:Y:S04]  /*5c1c0*/  STG.E.U16 desc[UR10][R18.64], R10 ;  /* 0x0000000a12007986 */ /* 0x0041e8000c10150a */
[----:B0-----:R-:W2:Y:S04]  /*5c1d0*/  LDL.LU.64 R18, [R1+0x220] ;  /* 0x0002200001127983 */ /* 0x001ea80000300a00 */
[----:B------:R-:W3:Y:S04]  /*5c1e0*/  LDL.LU R24, [R1+0x228] ;  /* 0x0002280001187983 */ /* 0x000ee80000300800 */
[----:B------:R0:W-:Y:S04]  /*5c1f0*/  STL.64 [R1+0x130], R20 ;  /* 0x0001301401007387 */ /* 0x0001e80000100a00 */
[----:B0-----:R-:W4:Y:S04]  /*5c200*/  LDL.LU.64 R20, [R1+0x2ba8] ;  /* 0x002ba80001147983 */ /* 0x001f280000300a00 */
[----:B------:R0:W-:Y:S02]  /*5c210*/  STL.64 [R1+0x128], R28 ;  /* 0x0001281c01007387 */ /* 0x0001e40000100a00 */
[----:B0-----:R-:W-:-:S04]  /*5c220*/  LEA R28, P1, R6, R0, 0x1 ;  /* 0x00000000061c7211 */ /* 0x001fc800078208ff */
[----:B------:R-:W-:-:S05]  /*5c230*/  LEA.HI.X.SX32 R29, R6, R2, 0x1, P1 ;  /* 0x00000002061d7211 */ /* 0x000fca00008f0eff */
[----:B------:R0:W-:Y:S04]  /*5c240*/  STL.64 [R1+0x120], R28 ;  /* 0x0001201c01007387 */ /* 0x0001e80000100a00 */
[----:B------:R1:W-:Y:S01]  /*5c250*/  STL.64 [R1+0x118], R22 ;  /* 0x0001181601007387 */ /* 0x0003e20000100a00 */
[CC--:B0-----:R-:W-:Y:S02]  /*5c260*/  LEA R28, P1, R12.reuse, R0.reuse, 0x1 ;  /* 0x000000000c1c7211 */ /* 0x0c1fe400078208ff */
[C---:B-1----:R-:W-:Y:S02]  /*5c270*/  LEA R22, P6, R13.reuse, R0, 0x1 ;  /* 0x000000000d167211 */ /* 0x042fe400078c08ff */
[-C--:B------:R-:W-:Y:S02]  /*5c280*/  LEA.HI.X.SX32 R29, R12, R2.reuse, 0x1, P1 ;  /* 0x000000020c1d7211 */ /* 0x080fe400008f0eff */
[----:B------:R-:W-:-:S03]  /*5c290*/  LEA.HI.X.SX32 R23, R13, R2, 0x1, P6 ;  /* 0x000000020d177211 */ /* 0x000fc600030f0eff */
[----:B------:R0:W-:Y:S04]  /*5c2a0*/  STL.64 [R1+0x110], R28 ;  /* 0x0001101c01007387 */ /* 0x0001e80000100a00 */
[----:B0-----:R-:W3:Y:S04]  /*5c2b0*/  LDL.LU.64 R28, [R1+0x2ba0] ;  /* 0x002ba000011c7983 */ /* 0x001ee80000300a00 */
[----:B------:R0:W-:Y:S04]  /*5c2c0*/  STL.64 [R1+0x108], R22 ;  /* 0x0001081601007387 */ /* 0x0001e80000100a00 */
[----:B0-----:R-:W3:Y:S01]  /*5c2d0*/  LDL.LU.64 R22, [R1+0x2b98] ;  /* 0x002b980001167983 */ /* 0x001ee20000300a00 */
[----:B------:R-:W-:-:S05]  /*5c2e0*/  LEA R8, R25, R13, 0x2 ;  /* 0x0000000d19087211 */ /* 0x000fca00078e10ff */
[----:B------:R-:W-:Y:S01]  /*5c2f0*/  IMAD R11, R25, 0x4, R8 ;  /* 0x00000004190b7824 */ /* 0x000fe200078e0208 */
[----:B------:R-:W-:-:S04]  /*5c300*/  PRMT R17, R5, 0x7610, R17 ;  /* 0x0000761005117816 */ /* 0x000fc80000000011 */
[----:B------:R-:W-:Y:S02]  /*5c310*/  LEA R12, P6, R11, R0, 0x1 ;  /* 0x000000000b0c7211 */ /* 0x000fe400078c08ff */
[----:B------:R-:W-:Y:S02]  /*5c320*/  LEA R7, R25, R11, 0x2 ;  /* 0x0000000b19077211 */ /* 0x000fe400078e10ff */
[----:B------:R-:W-:Y:S02]  /*5c330*/  LEA.HI.X.SX32 R13, R11, R2, 0x1, P6 ;  /* 0x000000020b0d7211 */ /* 0x000fe400030f0eff */
[----:B------:R-:W-:-:S04]  /*5c340*/  LEA R10, R25, R7, 0x2 ;  /* 0x00000007190a7211 */ /* 0x000fc800078e10ff */
[----:B------:R-:W-:-:S04]  /*5c350*/  LEA R3, R25, R10, 0x2 ;  /* 0x0000000a19037211 */ /* 0x000fc800078e10ff */
[----:B------:R-:W-:Y:S01]  /*5c360*/  LEA R6, R25, R3, 0x2 ;  /* 0x0000000319067211 */ /* 0x000fe200078e10ff */
[----:B--2---:R0:W-:Y:S04]  /*5c370*/  STL.64 [R1+0x2b90], R18 ;  /* 0x002b901201007387 */ /* 0x0041e80000100a00 */
[----:B------:R-:W-:Y:S01]  /*5c380*/  STL [R1+0x2b88], R17 ;  /* 0x002b881101007387 */ /* 0x000fe20000100800 */
[----:B0-----:R-:W-:-:S04]  /*5c390*/  LEA R18, P1, R8, R0, 0x1 ;  /* 0x0000000008127211 */ /* 0x001fc800078208ff */
[----:B------:R-:W-:Y:S01]  /*5c3a0*/  LEA.HI.X.SX32 R19, R8, R2, 0x1, P1 ;  /* 0x0000000208137211 */ /* 0x000fe200008f0eff */
[----:B----4-:R0:W-:Y:S04]  /*5c3b0*/  STG.E.U16 desc[UR10][R20.64], R4 ;  /* 0x0000000414007986 */ /* 0x0101e8000c10150a */
[----:B------:R-:W-:Y:S04]  /*5c3c0*/  STL.64 [R1+0x100], R18 ;  /* 0x0001001201007387 */ /* 0x000fe80000100a00 */
[----:B------:R1:W-:Y:S01]  /*5c3d0*/  STL.64 [R1+0xf8], R12 ;  /* 0x0000f80c01007387 */ /* 0x0003e20000100a00 */
[----:B0-----:R-:W-:-:S02]  /*5c3e0*/  PRMT R21, R16, 0x7610, R21 ;  /* 0x0000761010157816 */ /* 0x001fc40000000015 */
[CC--:B------:R-:W-:Y:S02]  /*5c3f0*/  LEA R16, P1, R7.reuse, R0.reuse, 0x1 ;  /* 0x0000000007107211 */ /* 0x0c0fe400078208ff */
[C---:B-1----:R-:W-:Y:S02]  /*5c400*/  LEA R12, P6, R10.reuse, R0, 0x1 ;  /* 0x000000000a0c7211 */ /* 0x042fe400078c08ff */
[-C--:B------:R-:W-:Y:S02]  /*5c410*/  LEA.HI.X.SX32 R17, R7, R2.reuse, 0x1, P1 ;  /* 0x0000000207117211 */ /* 0x080fe400008f0eff */
[----:B------:R-:W-:-:S05]  /*5c420*/  LEA.HI.X.SX32 R13, R10, R2, 0x1, P6 ;  /* 0x000000020a0d7211 */ /* 0x000fca00030f0eff */
[----:B------:R0:W-:Y:S04]  /*5c430*/  STL.64 [R1+0xe8], R12 ;  /* 0x0000e80c01007387 */ /* 0x0001e80000100a00 */
[----:B------:R-:W-:Y:S04]  /*5c440*/  STL.64 [R1+0xf0], R16 ;  /* 0x0000f01001007387 */ /* 0x000fe80000100a00 */
[----:B---3--:R-:W1:Y:S01]  /*5c450*/  LDS.128 R16, [R24+UR6] ;  /* 0x0000000618107984 */ /* 0x008e620008000c00 */
[----:B------:R-:W-:-:S05]  /*5c460*/  IMAD R4, R25, 0x4, R6 ;  /* 0x0000000419047824 */ /* 0x000fca00078e0206 */
[----:B------:R-:W-:-:S04]  /*5c470*/  LEA R5, R25, R4, 0x2 ;  /* 0x0000000419057211 */ /* 0x000fc800078e10ff */
[----:B------:R-:W-:-:S04]  /*5c480*/  LEA R8, R25, R5, 0x2 ;  /* 0x0000000519087211 */ /* 0x000fc800078e10ff */
[----:B------:R-:W-:Y:S02]  /*5c490*/  LEA R9, R25, R8, 0x2 ;  /* 0x0000000819097211 */ /* 0x000fe400078e10ff */
[----:B------:R-:W-:Y:S02]  /*5c4a0*/  LEA R10, P1, R3, R0, 0x1 ;  /* 0x00000000030a7211 */ /* 0x000fe400078208ff */
[----:B0-----:R-:W-:Y:S02]  /*5c4b0*/  LEA R12, R25, R9, 0x2 ;  /* 0x00000009190c7211 */ /* 0x001fe400078e10ff */
[----:B------:R-:W-:-:S03]  /*5c4c0*/  LEA.HI.X.SX32 R11, R3, R2, 0x1, P1 ;  /* 0x00000002030b7211 */ /* 0x000fc600008f0eff */
[----:B------:R-:W-:Y:S01]  /*5c4d0*/  IMAD R3, R25, 0x4, R12 ;  /* 0x0000000419037824 */ /* 0x000fe200078e020c */
[----:B-1----:R-:W-:Y:S04]  /*5c4e0*/  STL.64 [R1+0x10], R16 ;  /* 0x0000101001007387 */ /* 0x002fe80000100a00 */
[----:B------:R0:W-:Y:S04]  /*5c4f0*/  STL.64 [R1+0x18], R18 ;  /* 0x0000181201007387 */ /* 0x0001e80000100a00 */
[----:B------:R1:W-:Y:S04]  /*5c500*/  STG.E.U16 desc[UR10][R22.64], R27 ;  /* 0x0000001b16007986 */ /* 0x0003e8000c10150a */
[----:B0-----:R-:W2:Y:S04]  /*5c510*/  LDL.LU.64 R18, [R1+0x2b90] ;  /* 0x002b900001127983 */ /* 0x001ea80000300a00 */
[----:B------:R-:W3:Y:S04]  /*5c520*/  LDL.LU R17, [R1+0x2b88] ;  /* 0x002b880001117983 */ /* 0x000ee80000300800 */
[----:B-1----:R-:W4:Y:S04]  /*5c530*/  LDL.LU R27, [R1+0x6c] ;  /* 0x00006c00011b7983 */ /* 0x002f280000300800 */
[----:B------:R-:W-:Y:S04]  /*5c540*/  STL.64 [R1+0x2b80], R14 ;  /* 0x002b800e01007387 */ /* 0x000fe80000100a00 */
[----:B------:R-:W-:Y:S04]  /*5c550*/  STL [R1+0x2b78], R12 ;  /* 0x002b780c01007387 */ /* 0x000fe80000100800 */
[----:B------:R-:W0:Y:S01]  /*5c560*/  LDS.128 R12, [R24+UR6+0x400] ;  /* 0x00040006180c7984 */ /* 0x000e220008000c00 */
[----:B------:R-:W-:-:S04]  /*5c570*/  LEA R22, P6, R6, R0, 0x1 ;  /* 0x0000000006167211 */ /* 0x000fc800078c08ff */
[----:B------:R-:W-:Y:S01]  /*5c580*/  LEA.HI.X.SX32 R23, R6, R2, 0x1, P6 ;  /* 0x0000000206177211 */ /* 0x000fe200030f0eff */
[----:B------:R-:W-:Y:S04]  /*5c590*/  STL.64 [R1+0xe0], R10 ;  /* 0x0000e00a01007387 */ /* 0x000fe80000100a00 */
[----:B------:R-:W-:Y:S04]  /*5c5a0*/  STL.64 [R1+0xd8], R22 ;  /* 0x0000d81601007387 */ /* 0x000fe80000100a00 */
[----:B0-----:R-:W-:Y:S04]  /*5c5b0*/  STL.64 [R1], R12 ;  /* 0x0000000c01007387 */ /* 0x001fe80000100a00 */
[----:B------:R0:W-:Y:S04]  /*5c5c0*/  STL.64 [R1+0x8], R14 ;  /* 0x0000080e01007387 */ /* 0x0001e80000100a00 */
[----:B0-----:R-:W2:Y:S04]  /*5c5d0*/  LDL.LU.64 R14, [R1+0x2b80] ;  /* 0x002b8000010e7983 */ /* 0x001ea80000300a00 */
[----:B------:R-:W4:Y:S01]  /*5c5e0*/  LDL.LU R12, [R1+0x2b78] ;  /* 0x002b7800010c7983 */ /* 0x000f220000300800 */
[----:B------:R-:W-:-:S02]  /*5c5f0*/  LEA R22, P1, R4, R0, 0x1 ;  /* 0x0000000004167211 */ /* 0x000fc400078208ff */
[C---:B------:R-:W-:Y:S02]  /*5c600*/  LEA R10, P6, R5.reuse, R0, 0x1 ;  /* 0x00000000050a7211 */ /* 0x040fe400078c08ff */
[-C--:B------:R-:W-:Y:S02]  /*5c610*/  LEA.HI.X.SX32 R23, R4, R2.reuse, 0x1, P1 ;  /* 0x0000000204177211 */ /* 0x080fe400008f0eff */
[----:B------:R-:W-:Y:S02]  /*5c620*/  LEA.HI.X.SX32 R11, R5, R2, 0x1, P6 ;  /* 0x00000002050b7211 */ /* 0x000fe400030f0eff */
[----:B------:R-:W0:Y:S04]  /*5c630*/  LDS.128 R4, [R24+UR6+0x800] ;  /* 0x0008000618047984 */ /* 0x000e280008000c00 */
[----:B------:R1:W-:Y:S04]  /*5c640*/  STL.64 [R1+0xd0], R22 ;  /* 0x0000d01601007387 */ /* 0x0003e80000100a00 */
[----:B------:R1:W-:Y:S02]  /*5c650*/  STL.64 [R1+0xc8], R10 ;  /* 0x0000c80a01007387 */ /* 0x0003e40000100a00 */
[----:B-1----:R-:W-:-:S02]  /*5c660*/  LEA R22, P1, R8, R0, 0x1 ;  /* 0x0000000008167211 */ /* 0x002fc400078208ff */
[C---:B------:R-:W-:Y:S02]  /*5c670*/  LEA R10, P6, R9.reuse, R0, 0x1 ;  /* 0x00000000090a7211 */ /* 0x040fe400078c08ff */
[-C--:B------:R-:W-:Y:S02]  /*5c680*/  LEA.HI.X.SX32 R23, R8, R2.reuse, 0x1, P1 ;  /* 0x0000000208177211 */ /* 0x080fe400008f0eff */
[----:B------:R-:W-:Y:S01]  /*5c690*/  LEA.HI.X.SX32 R11, R9, R2, 0x1, P6 ;  /* 0x00000002090b7211 */ /* 0x000fe200030f0eff */
[----:B0-----:R-:W-:Y:S04]  /*5c6a0*/  STL [R1+0x2b30], R5 ;  /* 0x002b300501007387 */ /* 0x001fe80000100800 */
[----:B------:R0:W-:Y:S04]  /*5c6b0*/  STL.64 [R1+0x2ab8], R6 ;  /* 0x002ab80601007387 */ /* 0x0001e80000100a00 */
[----:B------:R-:W-:Y:S04]  /*5c6c0*/  STL.64 [R1+0xc0], R22 ;  /* 0x0000c01601007387 */ /* 0x000fe80000100a00 */
[----:B------:R-:W-:Y:S04]  /*5c6d0*/  STL.64 [R1+0xb8], R10 ;  /* 0x0000b80a01007387 */ /* 0x000fe80000100a00 */
[----:B------:R-:W1:Y:S01]  /*5c6e0*/  LDS.128 R8, [R24+UR6+0xc00] ;  /* 0x000c000618087984 */ /* 0x000e620008000c00 */
[----:B------:R-:W-:-:S02]  /*5c6f0*/  LEA R16, R25, R3, 0x2 ;  /* 0x0000000319107211 */ /* 0x000fc400078e10ff */
[C---:B0-----:R-:W-:Y:S01]  /*5c700*/  LEA R6, P6, R3.reuse, R0, 0x1 ;  /* 0x0000000003067211 */ /* 0x041fe200078c08ff */
[----:B-1----:R0:W-:Y:S04]  /*5c710*/  STL.64 [R1+0x2b48], R8 ;  /* 0x002b480801007387 */ /* 0x0021e80000100a00 */
[----:B------:R-:W-:Y:S01]  /*5c720*/  STL.64 [R1+0x2aa8], R10 ;  /* 0x002aa80a01007387 */ /* 0x000fe20000100a00 */
[----:B------:R-:W-:Y:S02]  /*5c730*/  LEA.HI.X.SX32 R7, R3, R2, 0x1, P6 ;  /* 0x0000000203077211 */ /* 0x000fe400030f0eff */
[----:B------:R-:W-:Y:S02]  /*5c740*/  PRMT R5, R21, 0x7610, R5 ;  /* 0x0000761015057816 */ /* 0x000fe40000000005 */
[----:B---3--:R-:W-:-:S02]  /*5c750*/  PRMT R26, R17, 0x7610, R26 ;  /* 0x00007610111a7816 */ /* 0x008fc4000000001a */
[----:B------:R-:W-:-:S04]  /*5c760*/  LEA R17, R25, R16, 0x2 ;  /* 0x0000001019117211 */ /* 0x000fc800078e10ff */
[----:B------:R-:W-:Y:S02]  /*5c770*/  LEA R21, R25, R17, 0x2 ;  /* 0x0000001119157211 */ /* 0x000fe400078e10ff */
[----:B--2---:R-:W-:Y:S01]  /*5c780*/  MOV R22, R14 ;  /* 0x0000000e00167202 */ /* 0x004fe20000000f00 */
[----:B------:R-:W-:Y:S01]  /*5c790*/  IMAD.MOV.U32 R23, RZ, RZ, R15 ;  /* 0x000000ffff177224 */ /* 0x000fe200078e000f */
[----:B----4-:R-:W-:-:S04]  /*5c7a0*/  LEA R14, P1, R12, R0, 0x1 ;  /* 0x000000000c0e7211 */ /* 0x010fc800078208ff */
[----:B------:R-:W-:-:S05]  /*5c7b0*/  LEA.HI.X.SX32 R15, R12, R2, 0x1, P1 ;  /* 0x000000020c0f7211 */ /* 0x000fca00008f0eff */
[----:B------:R-:W-:Y:S04]  /*5c7c0*/  STL.64 [R1+0xb0], R14 ;  /* 0x0000b00e01007387 */ /* 0x000fe80000100a00 */
[----:B------:R-:W1:Y:S01]  /*5c7d0*/  LDS.128 R12, [R27+UR6] ;  /* 0x000000061b0c7984 */ /* 0x000e620008000c00 */
[----:B0-----:R-:W-:-:S03]  /*5c7e0*/  LEA R8, P1, R16, R0, 0x1 ;  /* 0x0000000010087211 */ /* 0x001fc600078208ff */
[----:B------:R0:W-:Y:S01]  /*5c7f0*/  STL.64 [R1+0xa8], R6 ;  /* 0x0000a80601007387 */ /* 0x0001e20000100a00 */
[----:B------:R-:W-:Y:S02]  /*5c800*/  LEA.HI.X.SX32 R9, R16, R2, 0x1, P1 ;  /* 0x0000000210097211 */ /* 0x000fe400008f0eff */
[----:B0-----:R-:W-:-:S04]  /*5c810*/  LEA R6, P6, R17, R0, 0x1 ;  /* 0x0000000011067211 */ /* 0x001fc800078c08ff */
[----:B------:R-:W-:Y:S01]  /*5c820*/  LEA.HI.X.SX32 R7, R17, R2, 0x1, P6 ;  /* 0x0000000211077211 */ /* 0x000fe200030f0eff */
[----:B-1----:R-:W-:Y:S04]  /*5c830*/  STL.64 [R1+0x2b58], R12 ;  /* 0x002b580c01007387 */ /* 0x002fe80000100a00 */
[----:B------:R-:W-:Y:S04]  /*5c840*/  STL.64 [R1+0x2ac0], R14 ;  /* 0x002ac00e01007387 */ /* 0x000fe80000100a00 */
[----:B------:R0:W-:Y:S02]  /*5c850*/  STL.64 [R1+0xa0], R8 ;  /* 0x0000a00801007387 */ /* 0x0001e40000100a00 */
[----:B0-----:R-:W-:Y:S01]  /*5c860*/  MOV R8, R18 ;  /* 0x0000001200087202 */ /* 0x001fe20000000f00 */
[----:B------:R-:W-:-:S02]  /*5c870*/  IMAD.MOV.U32 R9, RZ, RZ, R19 ;  /* 0x000000ffff097224 */ /* 0x000fc400078e0013 */
[----:B------:R-:W0:Y:S01]  /*5c880*/  LDS.128 R16, [R27+UR6+0x400] ;  /* 0x000400061b107984 */ /* 0x000e220008000c00 */
[----:B------:R-:W-:-:S03]  /*5c890*/  LEA R20, R25, R21, 0x2 ;  /* 0x0000001519147211 */ /* 0x000fc600078e10ff */
[----:B------:R-:W-:Y:S04]  /*5c8a0*/  STL.64 [R1+0x2b70], R8 ;  /* 0x002b700801007387 */ /* 0x000fe80000100a00 */
[----:B------:R1:W-:Y:S01]  /*5c8b0*/  STL.64 [R1+0x98], R6 ;  /* 0x0000980601007387 */ /* 0x0003e20000100a00 */
[----:B------:R-:W-:Y:S02]  /*5c8c0*/  LEA R24, R25, R20, 0x2 ;  /* 0x0000001419187211 */ /* 0x000fe400078e10ff */
[CC--:B-1----:R-:W-:Y:S02]  /*5c8d0*/  LEA R6, P6, R20.reuse, R0.reuse, 0x1 ;  /* 0x0000000014067211 */ /* 0x0c2fe400078c08ff */
[----:B------:R-:W-:Y:S02]  /*5c8e0*/  LEA R8, P1, R21, R0, 0x1 ;  /* 0x0000000015087211 */ /* 0x000fe400078208ff */
[----:B------:R-:W-:-:S02]  /*5c8f0*/  LEA.HI.X.SX32 R7, R20, R2, 0x1, P6 ;  /* 0x0000000214077211 */ /* 0x000fc400030f0eff */
[----:B------:R-:W-:Y:S02]  /*5c900*/  LEA.HI.X.SX32 R9, R21, R2, 0x1, P1 ;  /* 0x0000000215097211 */ /* 0x000fe400008f0eff */
[C---:B------:R-:W-:Y:S02]  /*5c910*/  LEA R3, R25.reuse, R24, 0x2 ;  /* 0x0000001819037211 */ /* 0x040fe400078e10ff */
[----:B------:R-:W-:Y:S02]  /*5c920*/  MOV R13, R29 ;  /* 0x0000001d000d7202 */ /* 0x000fe40000000f00 */
[----:B------:R-:W-:Y:S01]  /*5c930*/  LEA R29, R25, R3, 0x2 ;  /* 0x00000003191d7211 */ /* 0x000fe200078e10ff */
[----:B0-----:R-:W-:Y:S04]  /*5c940*/  STL.64 [R1+0x2b60], R16 ;  /* 0x002b601001007387 */ /* 0x001fe80000100a00 */
[----:B------:R-:W-:Y:S04]  /*5c950*/  STL.64 [R1+0x2ac8], R18 ;  /* 0x002ac81201007387 */ /* 0x000fe80000100a00 */
[----:B------:R0:W-:Y:S01]  /*5c960*/  STL.64 [R1+0x88], R6 ;  /* 0x0000880601007387 */ /* 0x0001e20000100a00 */
[----:B------:R-:W-:-:S02]  /*5c970*/  MOV R12, R28 ;  /* 0x0000001c000c7202 */ /* 0x000fc40000000f00 */
[C---:B------:R-:W-:Y:S01]  /*5c980*/  LEA R28, R25.reuse, R29, 0x2 ;  /* 0x0000001d191c7211 */ /* 0x040fe200078e10ff */
[----:B------:R1:W-:Y:S01]  /*5c990*/  STL.64 [R1+0x90], R8 ;  /* 0x0000900801007387 */ /* 0x0003e20000100a00 */
[----:B0-----:R-:W-:Y:S01]  /*5c9a0*/  IMAD.MOV.U32 R6, RZ, RZ, R22 ;  /* 0x000000ffff067224 */ /* 0x001fe200078e0016 */
[----:B------:R-:W-:Y:S02]  /*5c9b0*/  MOV R7, R23 ;  /* 0x0000001700077202 */ /* 0x000fe40000000f00 */
[----:B------:R-:W0:Y:S01]  /*5c9c0*/  LDS.128 R20, [R27+UR6+0x800] ;  /* 0x000800061b147984 */ /* 0x000e220008000c00 */
[----:B-1----:R-:W-:Y:S02]  /*5c9d0*/  LEA R8, P1, R24, R0, 0x1 ;  /* 0x0000000018087211 */ /* 0x002fe400078208ff */
[----:B------:R-:W-:Y:S02]  /*5c9e0*/  PRMT R15, R26, 0x7610, R15 ;  /* 0x000076101a0f7816 */ /* 0x000fe4000000000f */
[----:B------:R-:W-:-:S02]  /*5c9f0*/  LEA R16, R25, R28, 0x2 ;  /* 0x0000001c19107211 */ /* 0x000fc400078e10ff */
[----:B------:R-:W-:Y:S02]  /*5ca00*/  LEA.HI.X.SX32 R9, R24, R2, 0x1, P1 ;  /* 0x0000000218097211 */ /* 0x000fe400008f0eff */
[----:B------:R-:W1:Y:S04]  /*5ca10*/  LDS.128 R24, [R27+UR6+0xc00] ;  /* 0x000c00061b187984 */ /* 0x000e680008000c00 */
[----:B------:R2:W-:Y:S04]  /*5ca20*/  STL.64 [R1+0x2b68], R6 ;  /* 0x002b680601007387 */ /* 0x0005e80000100a00 */
[----:B------:R-:W3:Y:S04]  /*5ca30*/  LDL.LU.64 R18, [R1+0x30] ;  /* 0x0000300001127983 */ /* 0x000ee80000300a00 */
[----:B------:R-:W3:Y:S01]  /*5ca40*/  LDL.LU.S16 R17, [R1+0x2c] ;  /* 0x00002c0001117983 */ /* 0x000ee20000300600 */
[----:B--2---:R-:W-:-:S04]  /*5ca50*/  LEA R6, P6, R3, R0, 0x1 ;  /* 0x0000000003067211 */ /* 0x004fc800078c08ff */
[----:B------:R-:W-:Y:S01]  /*5ca60*/  LEA.HI.X.SX32 R7, R3, R2, 0x1, P6 ;  /* 0x0000000203077211 */ /* 0x000fe200030f0eff */
[----:B0-----:R0:W-:Y:S04]  /*5ca70*/  STL.64 [R1+0x2b50], R20 ;  /* 0x002b501401007387 */ /* 0x0011e80000100a00 */
[----:B------:R-:W-:Y:S04]  /*5ca80*/  STL.64 [R1+0x2ab0], R22 ;  /* 0x002ab01601007387 */ /* 0x000fe80000100a00 */
[----:B------:R2:W-:Y:S01]  /*5ca90*/  STL.64 [R1+0x80], R8 ;  /* 0x0000800801007387 */ /* 0x0005e20000100a00 */
[----:B0-----:R-:W0:Y:S03]  /*5caa0*/  LDC R20, c[0x0][0x278] ;  /* 0x00009e00ff147b82 */ /* 0x001e260000000800 */
[----:B--2---:R-:W2:Y:S04]  /*5cab0*/  LDL.LU.64 R8, [R1+0x2b70] ;  /* 0x002b700001087983 */ /* 0x004ea80000300a00 */
[----:B------:R4:W-:Y:S04]  /*5cac0*/  STL.64 [R1+0x78], R6 ;  /* 0x0000780601007387 */ /* 0x0009e80000100a00 */
[----:B-1----:R-:W-:Y:S01]  /*5cad0*/  STL.64 [R1+0x2b40], R24 ;  /* 0x002b401801007387 */ /* 0x002fe20000100a00 */
[----:B----4-:R-:W-:-:S04]  /*5cae0*/  LEA R6, P1, R29, R0, 0x1 ;  /* 0x000000001d067211 */ /* 0x010fc800078208ff */
[----:B------:R-:W-:Y:S01]  /*5caf0*/  LEA.HI.X.SX32 R7, R29, R2, 0x1, P1 ;  /* 0x000000021d077211 */ /* 0x000fe200008f0eff */
[----:B------:R-:W-:Y:S04]  /*5cb00*/  STL.64 [R1+0x2aa0], R26 ;  /* 0x002aa01a01007387 */ /* 0x000fe80000100a00 */
[----:B------:R1:W-:Y:S04]  /*5cb10*/  STL.64 [R1+0x70], R6 ;  /* 0x0000700601007387 */ /* 0x0003e80000100a00 */
[----:B-1----:R-:W4:Y:S01]  /*5cb20*/  LDL.LU.64 R6, [R1+0x2b68] ;  /* 0x002b680001067983 */ /* 0x002f220000300a00 */
[----:B------:R-:W-:-:S02]  /*5cb30*/  PRMT R14, R5, 0x7610, R14 ;  /* 0x00007610050e7816 */ /* 0x000fc4000000000e */
[----:B0-----:R-:W-:Y:S02]  /*5cb40*/  LEA R5, R20, R16, 0x2 ;  /* 0x0000001014057211 */ /* 0x001fe400078e10ff */
[----:B------:R-:W-:Y:S02]  /*5cb50*/  LEA R22, P6, R28, R0, 0x1 ;  /* 0x000000001c167211 */ /* 0x000fe400078c08ff */
[----:B------:R-:W-:Y:S02]  /*5cb60*/  LEA R10, R20, R5, 0x2 ;  /* 0x00000005140a7211 */ /* 0x000fe400078e10ff */
[----:B------:R-:W-:Y:S02]  /*5cb70*/  LEA.HI.X.SX32 R23, R28, R2, 0x1, P6 ;  /* 0x000000021c177211 */ /* 0x000fe400030f0eff */
[----:B------:R-:W-:Y:S02]  /*5cb80*/  PRMT R11, R14, 0x7610, R11 ;  /* 0x000076100e0b7816 */ /* 0x000fe4000000000b */
[----:B------:R-:W-:-:S02]  /*5cb90*/  LEA R14, P1, R16, R0, 0x1 ;  /* 0x00000000100e7211 */ /* 0x000fc400078208ff */
[----:B------:R-:W-:Y:S02]  /*5cba0*/  LEA R3, R20, R10, 0x2 ;  /* 0x0000000a14037211 */ /* 0x000fe400078e10ff */
[----:B------:R-:W-:Y:S02]  /*5cbb0*/  PRMT R21, R15, 0x7610, R21 ;  /* 0x000076100f157816 */ /* 0x000fe40000000015 */
[----:B------:R-:W-:Y:S01]  /*5cbc0*/  LEA.HI.X.SX32 R15, R16, R2, 0x1, P1 ;  /* 0x00000002100f7211 */ /* 0x000fe200008f0eff */
[----:B------:R0:W-:Y:S01]  /*5cbd0*/  STL.64 [R1+0x68], R22 ;  /* 0x0000681601007387 */ /* 0x0001e20000100a00 */
[----:B------:R-:W-:-:S04]  /*5cbe0*/  LEA R29, R20, R3, 0x2 ;  /* 0x00000003141d7211 */ /* 0x000fc800078e10ff */
[----:B------:R-:W-:-:S04]  /*5cbf0*/  LEA R28, R20, R29, 0x2 ;  /* 0x0000001d141c7211 */ /* 0x000fc800078e10ff */
[----:B0-----:R-:W-:Y:S01]  /*5cc00*/  LEA R22, R20, R28, 0x2 ;  /* 0x0000001c14167211 */ /* 0x001fe200078e10ff */
[----:B---3--:R-:W-:Y:S01]  /*5cc10*/  STG.E.U16 desc[UR10][R18.64], R17 ;  /* 0x0000001112007986 */ /* 0x008fe2000c10150a */
[----:B--2---:R-:W-:Y:S01]  /*5cc20*/  IMAD.MOV.U32 R24, RZ, RZ, R8 ;  /* 0x000000ffff187224 */ /* 0x004fe200078e0008 */
[C---:B------:R-:W-:Y:S02]  /*5cc30*/  LEA R8, P6, R5.reuse, R0, 0x1 ;  /* 0x0000000005087211 */ /* 0x040fe400078c08ff */
[----:B------:R-:W-:Y:S02]  /*5cc40*/  MOV R25, R9 ;  /* 0x0000000900197202 */ /* 0x000fe40000000f00 */
[----:B------:R-:W-:-:S05]  /*5cc50*/  LEA.HI.X.SX32 R9, R5, R2, 0x1, P6 ;  /* 0x0000000205097211 */ /* 0x000fca00030f0eff */
[----:B------:R-:W-:Y:S04]  /*5cc60*/  STL.64 [R1+0x58], R8 ;  /* 0x0000580801007387 */ /* 0x000fe80000100a00 */
[----:B------:R0:W-:Y:S04]  /*5cc70*/  STL.64 [R1+0x60], R14 ;  /* 0x0000600e01007387 */ /* 0x0001e80000100a00 */
[----:B------:R-:W2:Y:S04]  /*5cc80*/  LDL.LU R23, [R1+0x10] ;  /* 0x0000100001177983 */ /* 0x000ea80000300800 */
[----:B------:R-:W3:Y:S01]  /*5cc90*/  LDL.LU R5, [R1] ;  /* 0x0000000001057983 */ /* 0x000ee20000300800 */
[----:B0-----:R-:W-:-:S03]  /*5cca0*/  LEA R14, P1, R10, R0, 0x1 ;  /* 0x000000000a0e7211 */ /* 0x001fc600078208ff */
[----:B------:R-:W2:Y:S01]  /*5ccb0*/  LDL.LU.64 R18, [R1+0x210] ;  /* 0x0002100001127983 */ /* 0x000ea20000300a00 */
[----:B------:R-:W-:Y:S02]  /*5ccc0*/  LEA.HI.X.SX32 R15, R10, R2, 0x1, P1 ;  /* 0x000000020a0f7211 */ /* 0x000fe400008f0eff */
[----:B------:R-:W-:Y:S02]  /*5ccd0*/  LEA R16, P1, R29, R0, 0x1 ;  /* 0x000000001d107211 */ /* 0x000fe400078208ff */
[----:B----4-:R-:W-:Y:S02]  /*5cce0*/  MOV R8, R6 ;  /* 0x0000000600087202 */ /* 0x010fe40000000f00 */
[----:B------:R-:W-:Y:S01]  /*5ccf0*/  LEA R6, P6, R3, R0, 0x1 ;  /* 0x0000000003067211 */ /* 0x000fe200078c08ff */
[----:B------:R-:W-:-:S03]  /*5cd00*/  IMAD.MOV.U32 R9, RZ, RZ, R7 ;  /* 0x000000ffff097224 */ /* 0x000fc600078e0007 */
[----:B------:R-:W-:Y:S02]  /*5cd10*/  LEA.HI.X.SX32 R7, R3, R2, 0x1, P6 ;  /* 0x0000000203077211 */ /* 0x000fe400030f0eff */
[----:B------:R-:W-:Y:S02]  /*5cd20*/  LEA R26, P6, R28, R0, 0x1 ;  /* 0x000000001c1a7211 */ /* 0x000fe400078c08ff */
[----:B------:R-:W-:Y:S01]  /*5cd30*/  LEA R3, R20, R22, 0x2 ;  /* 0x0000001614037211 */ /* 0x000fe200078e10ff */
[----:B------:R0:W-:Y:S01]  /*5cd40*/  STL.64 [R1+0x50], R14 ;  /* 0x0000500e01007387 */ /* 0x0001e20000100a00 */
[-C--:B------:R-:W-:Y:S02]  /*5cd50*/  LEA.HI.X.SX32 R17, R29, R2.reuse, 0x1, P1 ;  /* 0x000000021d117211 */ /* 0x080fe400008f0eff */
[----:B------:R-:W-:Y:S02]  /*5cd60*/  LEA.HI.X.SX32 R27, R28, R2, 0x1, P6 ;  /* 0x000000021c1b7211 */ /* 0x000fe400030f0eff */
[----:B------:R-:W-:-:S02]  /*5cd70*/  LEA R10, P6, R3, R0, 0x1 ;  /* 0x00000000030a7211 */ /* 0x000fc400078c08ff */
[----:B------:R-:W-:Y:S01]  /*5cd80*/  PRMT R28, R11, 0x7610, R28 ;  /* 0x000076100b1c7816 */ /* 0x000fe2000000001c */
[----:B0-----:R-:W4:Y:S04]  /*5cd90*/  LDL.LU.64 R14, [R1+0x208] ;  /* 0x00020800010e7983 */ /* 0x001f280000300a00 */
[----:B------:R0:W-:Y:S01]  /*5cda0*/  STL.64 [R1+0x48], R6 ;  /* 0x0000480601007387 */ /* 0x0001e20000100a00 */
[----:B------:R-:W-:Y:S02]  /*5cdb0*/  LEA.HI.X.SX32 R11, R3, R2, 0x1, P6 ;  /* 0x00000002030b7211 */ /* 0x000fe400030f0eff */
[----:B------:R-:W-:Y:S01]  /*5cdc0*/  LEA R29, R20, R3, 0x2 ;  /* 0x00000003141d7211 */ /* 0x000fe200078e10ff */
[----:B------:R-:W-:Y:S04]  /*5cdd0*/  STG.E.U16 desc[UR10][R12.64], R28 ;  /* 0x0000001c0c007986 */ /* 0x000fe8000c10150a */
[----:B0-----:R-:W3:Y:S04]  /*5cde0*/  LDL.LU.64 R6, [R1+0x200] ;  /* 0x0002000001067983 */ /* 0x001ee80000300a00 */
[----:B------:R0:W-:Y:S04]  /*5cdf0*/  STL.64 [R1+0x40], R16 ;  /* 0x0000401001007387 */ /* 0x0001e80000100a00 */
[----:B0-----:R-:W3:Y:S04]  /*5ce00*/  LDL.LU.64 R16, [R1+0x2b60] ;  /* 0x002b600001107983 */ /* 0x001ee80000300a00 */
[----:B------:R0:W-:Y:S04]  /*5ce10*/  STL.64 [R1+0x38], R26 ;  /* 0x0000381a01007387 */ /* 0x0001e80000100a00 */
[----:B------:R-:W4:Y:S04]  /*5ce20*/  LDL.LU.64 R12, [R1+0x2b58] ;  /* 0x002b5800010c7983 */ /* 0x000f280000300a00 */
[----:B------:R1:W-:Y:S01]  /*5ce30*/  STL.64 [R1+0x28], R10 ;  /* 0x0000280a01007387 */ /* 0x0003e20000100a00 */
[----:B0-----:R-:W-:-:S04]  /*5ce40*/  LEA R26, P1, R22, R0, 0x1 ;  /* 0x00000000161a7211 */ /* 0x001fc800078208ff */
[----:B------:R-:W-:Y:S02]  /*5ce50*/  LEA.HI.X.SX32 R27, R22, R2, 0x1, P1 ;  /* 0x00000002161b7211 */ /* 0x000fe400008f0eff */
[----:B-1----:R-:W-:-:S04]  /*5ce60*/  LEA R10, P1, R29, R0, 0x1 ;  /* 0x000000001d0a7211 */ /* 0x002fc800078208ff */
[----:B------:R-:W-:Y:S01]  /*5ce70*/  LEA.HI.X.SX32 R11, R29, R2, 0x1, P1 ;  /* 0x000000021d0b7211 */ /* 0x000fe200008f0eff */
[----:B------:R-:W-:Y:S04]  /*5ce80*/  STL.64 [R1+0x30], R26 ;  /* 0x0000301a01007387 */ /* 0x000fe80000100a00 */
[----:B------:R0:W-:Y:S04]  /*5ce90*/  STL.64 [R1+0x20], R10 ;  /* 0x0000200a01007387 */ /* 0x0001e80000100a00 */
[----:B0-----:R-:W3:Y:S04]  /*5cea0*/  LDL.LU R10, [R1+0x14] ;  /* 0x00001400010a7983 */ /* 0x001ee80000300800 */
[----:B------:R-:W3:Y:S01]  /*5ceb0*/  LDL.LU R11, [R1+0x4] ;  /* 0x00000400010b7983 */ /* 0x000ee20000300800 */
[----:B------:R-:W-:-:S05]  /*5cec0*/  IMAD R20, R20, 0x4, R29 ;  /* 0x0000000414147824 */ /* 0x000fca00078e021d */
[C---:B------:R-:W-:Y:S01]  /*5ced0*/  LEA R28, P6, R20.reuse, R0, 0x1 ;  /* 0x00000000141c7211 */ /* 0x040fe200078c08ff */
[----:B------:R0:W-:Y:S03]  /*5cee0*/  STG.E.U16 desc[UR10][R24.64], R21 ;  /* 0x0000001518007986 */ /* 0x0001e6000c10150a */
[----:B------:R-:W-:Y:S02]  /*5cef0*/  LEA.HI.X.SX32 R29, R20, R2, 0x1, P6 ;  /* 0x00000002141d7211 */ /* 0x000fe400030f0eff */
[----:B------:R-:W-:Y:S02]  /*5cf00*/  MOV R20, R8 ;  /* 0x0000000800147202 */ /* 0x000fe40000000f00 */
[----:B0-----:R-:W-:Y:S01]  /*5cf10*/  MOV R21, R9 ;  /* 0x0000000900157202 */ /* 0x001fe20000000f00 */
[----:B--2---:R0:W-:Y:S04]  /*5cf20*/  STG.E.U16 desc[UR10][R18.64], R23 ;  /* 0x0000001712007986 */ /* 0x0041e8000c10150a */
[----:B---3--:R-:W-:Y:S04]  /*5cf30*/  STL.64 [R1+0x2b08], R10 ;  /* 0x002b080a01007387 */ /* 0x008fe80000100a00 */
[----:B------:R-:W2:Y:S04]  /*5cf40*/  LDL.LU.64 R26, [R1+0x1f0] ;  /* 0x0001f000011a7983 */ /* 0x000ea80000300a00 */
[----:B------:R-:W3:Y:S04]  /*5cf50*/  LDL.LU.64 R8, [R1+0x1e8] ;  /* 0x0001e80001087983 */ /* 0x000ee80000300a00 */
[----:B------:R-:W3:Y:S04]  /*5cf60*/  LDL.LU.64 R24, [R1+0x1e0] ;  /* 0x0001e00001187983 */ /* 0x000ee80000300a00 */
[----:B------:R-:W-:Y:S04]  /*5cf70*/  STL.64 [R1+0x2a68], R2 ;  /* 0x002a680201007387 */ /* 0x000fe80000100a00 */
[----:B------:R-:W-:Y:S04]  /*5cf80*/  STL.64 [R1+0x2a48], R28 ;  /* 0x002a481c01007387 */ /* 0x000fe80000100a00 */
[----:B0-----:R-:W2:Y:S04]  /*5cf90*/  LDL.LU.64 R18, [R1+0x1d0] ;  /* 0x0001d00001127983 */ /* 0x001ea80000300a00 */
[----:B----4-:R-:W-:Y:S04]  /*5cfa0*/  STG.E.U16 desc[UR10][R14.64], R12 ;  /* 0x0000000c0e007986 */ /* 0x010fe8000c10150a */
[----:B--2---:R0:W-:Y:S04]  /*5cfb0*/  STL.64 [R1+0x2b38], R18 ;  /* 0x002b381201007387 */ /* 0x0041e80000100a00 */
[----:B0-----:R-:W2:Y:S04]  /*5cfc0*/  LDL.LU.64 R18, [R1+0x1d8] ;  /* 0x0001d80001127983 */ /* 0x001ea80000300a00 */
[----:B------:R-:W4:Y:S04]  /*5cfd0*/  LDL.LU.64 R14, [R1+0x1c0] ;  /* 0x0001c000010e7983 */ /* 0x000f280000300a00 */
[----:B------:R-:W-:Y:S04]  /*5cfe0*/  STG.E.U16 desc[UR10][R6.64], R5 ;  /* 0x0000000506007986 */ /* 0x000fe8000c10150a */
[----:B----4-:R0:W-:Y:S04]  /*5cff0*/  STL.64 [R1+0x2b28], R14 ;  /* 0x002b280e01007387 */ /* 0x0101e80000100a00 */
[----:B0-----:R-:W4:Y:S04]  /*5d000*/  LDL.LU.64 R14, [R1+0x1c8] ;  /* 0x0001c800010e7983 */ /* 0x001f280000300a00 */
[----:B------:R-:W4:Y:S04]  /*5d010*/  LDL.LU.64 R6, [R1+0x1b8] ;  /* 0x0001b80001067983 */ /* 0x000f280000300a00 */
[----:B------:R-:W3:Y:S04]  /*5d020*/  LDL.LU.64 R10, [R1+0x198] ;  /* 0x00019800010a7983 */ /* 0x000ee80000300a00 */
[----:B---3--:R0:W-:Y:S04]  /*5d030*/  STL.64 [R1+0x2b10], R10 ;  /* 0x002b100a01007387 */ /* 0x0081e80000100a00 */
[----:B0-----:R-:W3:Y:S04]  /*5d040*/  LDL.LU.64 R10, [R1+0x1a0] ;  /* 0x0001a000010a7983 */ /* 0x001ee80000300a00 */
[----:B---3--:R0:W-:Y:S04]  /*5d050*/  STL.64 [R1+0x2b18], R10 ;  /* 0x002b180a01007387 */ /* 0x0081e80000100a00 */
[----:B0-----:R-:W3:Y:S04]  /*5d060*/  LDL.LU.64 R10, [R1+0x1a8] ;  /* 0x0001a800010a7983 */ /* 0x001ee80000300a00 */
[----:B---3--:R0:W-:Y:S04]  /*5d070*/  STL.64 [R1+0x2b20], R10 ;  /* 0x002b200a01007387 */ /* 0x0081e80000100a00 */
[----:B0-----:R-:W3:Y:S04]  /*5d080*/  LDL.LU.64 R10, [R1+0x1b0] ;  /* 0x0001b000010a7983 */ /* 0x001ee80000300a00 */
[----:B------:R-:W2:Y:S04]  /*5d090*/  LDL.LU.64 R28, [R1+0x178] ;  /* 0x00017800011c7983 */ /* 0x000ea80000300a00 */
[----:B--2---:R0:W-:Y:S04]  /*5d0a0*/  STL.64 [R1+0x2af0], R28 ;  /* 0x002af01c01007387 */ /* 0x0041e80000100a00 */
[----:B0-----:R-:W2:Y:S04]  /*5d0b0*/  LDL.LU.64 R28, [R1+0x180] ;  /* 0x00018000011c7983 */ /* 0x001ea80000300a00 */
[----:B--2---:R0:W-:Y:S04]  /*5d0c0*/  STL.64 [R1+0x2af8], R28 ;  /* 0x002af81c01007387 */ /* 0x0041e80000100a00 */
[----:B0-----:R-:W2:Y:S04]  /*5d0d0*/  LDL.LU.64 R28, [R1+0x188] ;  /* 0x00018800011c7983 */ /* 0x001ea80000300a00 */
[----:B------:R-:W-:Y:S04]  /*5d0e0*/  STG.E.U16 desc[UR10][R20.64], R16 ;  /* 0x0000001014007986 */ /* 0x000fe8000c10150a */
[----:B--2---:R0:W-:Y:S04]  /*5d0f0*/  STL.64 [R1+0x2b00], R28 ;  /* 0x002b001c01007387 */ /* 0x0041e80000100a00 */
[----:B0-----:R-:W2:Y:S04]  /*5d100*/  LDL.LU.64 R28, [R1+0x190] ;  /* 0x00019000011c7983 */ /* 0x001ea80000300a00 */
[----:B------:R-:W2:Y:S04]  /*5d110*/  LDL.LU.64 R2, [R1+0x170] ;  /* 0x0001700001027983 */ /* 0x000ea80000300a00 */
[----:B------:R-:W4:Y:S04]  /*5d120*/  LDL.LU.64 R20, [R1+0x2b50] ;  /* 0x002b500001147983 */ /* 0x000f280000300a00 */
[----:B------:R0:W-:Y:S04]  /*5d130*/  STG.E.U16 desc[UR10][R26.64], R4 ;  /* 0x000000041a007986 */ /* 0x0001e8000c10150a */
[----:B0-----:R-:W2:Y:S04]  /*5d140*/  LDL.LU.64 R26, [R1+0x168] ;  /* 0x00016800011a7983 */ /* 0x001ea80000300a00 */
[----:B----4-:R0:W-:Y:S04]  /*5d150*/  STG.E.U16 desc[UR10][R8.64], R20 ;  /* 0x0000001408007986 */ /* 0x0101e8000c10150a */
[----:B0-----:R-:W4:Y:S04]  /*5d160*/  LDL.LU.64 R8, [R1+0x2b48] ;  /* 0x002b480001087983 */ /* 0x001f280000300a00 */
[----:B----4-:R0:W-:Y:S04]  /*5d170*/  STG.E.U16 desc[UR10][R24.64], R8 ;  /* 0x0000000818007986 */ /* 0x0101e8000c10150a */
[----:B0-----:R-:W4:Y:S01]  /*5d180*/  LDL.LU.64 R24, [R1+0x2b40] ;  /* 0x002b400001187983 */ /* 0x001f220000300a00 */
[----:B------:R-:W-:-:S03]  /*5d190*/  PRMT R0, R23, 0x7632, R0 ;  /* 0x0000763217007816 */ /* 0x000fc60000000000 */
[----:B------:R-:W2:Y:S04]  /*5d1a0*/  LDL.LU.64 R22, [R1+0x160] ;  /* 0x0001600001167983 */ /* 0x000ea80000300a00 */
[----:B----4-:R0:W-:Y:S04]  /*5d1b0*/  STG.E.U16 desc[UR10][R18.64], R24 ;  /* 0x0000001812007986 */ /* 0x0101e8000c10150a */
[----:B0-----:R-:W4:Y:S01]  /*5d1c0*/  LDL.LU.64 R18, [R1+0x2b38] ;  /* 0x002b380001127983 */ /* 0x001f220000300a00 */
[----:B------:R-:W-:-:S03]  /*5d1d0*/  PRMT R12, R12, 0x7632, R12 ;  /* 0x000076320c0c7816 */ /* 0x000fc6000000000c */
[----:B----4-:R0:W-:Y:S04]  /*5d1e0*/  STG.E.U16 desc[UR10][R18.64], R0 ;  /* 0x0000000012007986 */ /* 0x0101e8000c10150a */
[----:B------:R1:W-:Y:S04]  /*5d1f0*/  STG.E.U16 desc[UR10][R14.64], R12 ;  /* 0x0000000c0e007986 */ /* 0x0003e8000c10150a */
[----:B0-----:R-:W4:Y:S01]  /*5d200*/  LDL.LU.64 R18, [R1+0x158] ;  /* 0x0001580001127983 */ /* 0x001f220000300a00 */
[----:B------:R-:W-:-:S03]  /*5d210*/  PRMT R0, R5, 0x7632, R0 ;  /* 0x0000763205007816 */ /* 0x000fc60000000000 */
[----:B------:R-:W4:Y:S04]  /*5d220*/  LDL.LU R5, [R1+0x2b30] ;  /* 0x002b300001057983 */ /* 0x000f280000300800 */
[----:B-1----:R-:W3:Y:S01]  /*5d230*/  LDL.LU.64 R14, [R1+0x2b28] ;  /* 0x002b2800010e7983 */ /* 0x002ee20000300a00 */
[----:B------:R-:W-:Y:S02]  /*5d240*/  PRMT R16, R16, 0x7632, R16 ;  /* 0x0000763210107816 */ /* 0x000fe40000000010 */
[----:B------:R-:W-:Y:S01]  /*5d250*/  PRMT R4, R4, 0x7632, R4 ;  /* 0x0000763204047816 */ /* 0x000fe20000000004 */
[----:B---3--:R0:W-:Y:S04]  /*5d260*/  STG.E.U16 desc[UR10][R14.64], R0 ;  /* 0x000000000e007986 */ /* 0x0081e8000c10150a */
[----:B------:R1:W-:Y:S04]  /*5d270*/  STG.E.U16 desc[UR10][R6.64], R16 ;  /* 0x0000001006007986 */ /* 0x0003e8000c10150a */
[----:B------:R3:W-:Y:S04]  /*5d280*/  STG.E.U16 desc[UR10][R10.64], R4 ;  /* 0x000000040a007986 */ /* 0x0007e8000c10150a */
[----:B0-----:R-:W4:Y:S04]  /*5d290*/  LDL.LU.64 R14, [R1+0x150] ;  /* 0x00015000010e7983 */ /* 0x001f280000300a00 */
[----:B-1----:R-:W4:Y:S04]  /*5d2a0*/  LDL.LU.64 R6, [R1+0x148] ;  /* 0x0001480001067983 */ /* 0x002f280000300a00 */
[----:B---3--:R-:W3:Y:S01]  /*5d2b0*/  LDL.LU.64 R10, [R1+0x2b20] ;  /* 0x002b2000010a7983 */ /* 0x008ee20000300a00 */
[----:B------:R-:W-:-:S02]  /*5d2c0*/  PRMT R20, R20, 0x7632, R20 ;  /* 0x0000763214147816 */ /* 0x000fc40000000014 */
[----:B------:R-:W-:-:S03]  /*5d2d0*/  PRMT R8, R8, 0x7632, R8 ;  /* 0x0000763208087816 */ /* 0x000fc60000000008 */
[----:B---3--:R0:W-:Y:S04]  /*5d2e0*/  STG.E.U16 desc[UR10][R10.64], R20 ;  /* 0x000000140a007986 */ /* 0x0081e8000c10150a */
[----:B0-----:R-:W3:Y:S01]  /*5d2f0*/  LDL.LU.64 R10, [R1+0x2b18] ;  /* 0x002b1800010a7983 */ /* 0x001ee20000300a00 */
[----:B------:R-:W-:-:S03]  /*5d300*/  PRMT R24, R24, 0x7632, R24 ;  /* 0x0000763218187816 */ /* 0x000fc60000000018 */
[----:B---3--:R0:W-:Y:S04]  /*5d310*/  STG.E.U16 desc[UR10][R10.64], R8 ;  /* 0x000000080a007986 */ /* 0x0081e8000c10150a */
[----:B0-----:R-:W3:Y:S04]  /*5d320*/  LDL.LU.64 R10, [R1+0x2b10] ;  /* 0x002b1000010a7983 */ /* 0x001ee80000300a00 */
[----:B---3--:R0:W-:Y:S04]  /*5d330*/  STG.E.U16 desc[UR10][R10.64], R24 ;  /* 0x000000180a007986 */ /* 0x0081e8000c10150a */
[----:B0-----:R-:W2:Y:S04]  /*5d340*/  LDL.LU.64 R10, [R1+0x2b08] ;  /* 0x002b0800010a7983 */ /* 0x001ea80000300a00 */
[----:B--2---:R0:W-:Y:S04]  /*5d350*/  STG.E.U16 desc[UR10][R28.64], R10 ;  /* 0x0000000a1c007986 */ /* 0x0041e8000c10150a */
[----:B0-----:R-:W2:Y:S04]  /*5d360*/  LDL.LU.64 R28, [R1+0x2b00] ;  /* 0x002b0000011c7983 */ /* 0x001ea80000300a00 */
[----:B--2---:R0:W-:Y:S04]  /*5d370*/  STG.E.U16 desc[UR10][R28.64], R13 ;  /* 0x0000000d1c007986 */ /* 0x0041e8000c10150a */
[----:B0-----:R-:W2:Y:S04]  /*5d380*/  LDL.LU.64 R28, [R1+0x2af8] ;  /* 0x002af800011c7983 */ /* 0x001ea80000300a00 */
[----:B--2---:R0:W-:Y:S04]  /*5d390*/  STG.E.U16 desc[UR10][R28.64], R11 ;  /* 0x0000000b1c007986 */ /* 0x0041e8000c10150a */
[----:B0-----:R-:W2:Y:S04]  /*5d3a0*/  LDL.LU.64 R28, [R1+0x2af0] ;  /* 0x002af000011c7983 */ /* 0x001ea80000300a00 */
[----:B----4-:R-:W-:Y:S04]  /*5d3b0*/  STL.64 [R1+0x2ae8], R4 ;  /* 0x002ae80401007387 */ /* 0x010fe80000100a00 */
[----:B--2---:R-:W-:Y:S04]  /*5d3c0*/  STG.E.U16 desc[UR10][R28.64], R17 ;  /* 0x000000111c007986 */ /* 0x004fe8000c10150a */
[----:B------:R0:W-:Y:S04]  /*5d3d0*/  STG.E.U16 desc[UR10][R2.64], R5 ;  /* 0x0000000502007986 */ /* 0x0001e8000c10150a */
[----:B------:R-:W-:Y:S04]  /*5d3e0*/  STG.E.U16 desc[UR10][R26.64], R21 ;  /* 0x000000151a007986 */ /* 0x000fe8000c10150a */
[----:B------:R-:W-:Y:S04]  /*5d3f0*/  STG.E.U16 desc[UR10][R22.64], R9 ;  /* 0x0000000916007986 */ /* 0x000fe8000c10150a */
[----:B0-----:R-:W2:Y:S04]  /*5d400*/  LDL.LU.64 R4, [R1+0x140] ;  /* 0x0001400001047983 */ /* 0x001ea80000300a00 */
[----:B------:R0:W-:Y:S04]  /*5d410*/  STL [R1+0x2ae0], R21 ;  /* 0x002ae01501007387 */ /* 0x0001e80000100800 */
[----:B0-----:R-:W3:Y:S04]  /*5d420*/  LDL.LU.64 R20, [R1+0x138] ;  /* 0x0001380001147983 */ /* 0x001ee80000300a00 */
[----:B------:R-:W4:Y:S04]  /*5d430*/  LDL.LU R12, [R1+0x18] ;  /* 0x00001800010c7983 */ /* 0x000f280000300800 */
[----:B------:R0:W-:Y:S04]  /*5d440*/  STL.64 [R1+0x2ad8], R8 ;  /* 0x002ad80801007387 */ /* 0x0001e80000100a00 */
[----:B0-----:R-:W4:Y:S04]  /*5d450*/  LDL.LU.64 R8, [R1+0x130] ;  /* 0x0001300001087983 */ /* 0x001f280000300a00 */
[----:B------:R-:W4:Y:S01]  /*5d460*/  LDL.LU.64 R2, [R1+0x120] ;  /* 0x0001200001027983 */ /* 0x000f220000300a00 */
[----:B------:R-:W-:-:S02]  /*5d470*/  PRMT R0, R10, 0x7632, R0 ;  /* 0x000076320a007816 */ /* 0x000fc40000000000 */
[----:B------:R-:W-:Y:S01]  /*5d480*/  PRMT R13, R13, 0x7632, R13 ;  /* 0x000076320d0d7816 */ /* 0x000fe2000000000d */
[----:B------:R-:W-:Y:S04]  /*5d490*/  STG.E.U16 desc[UR10][R18.64], R25 ;  /* 0x0000001912007986 */ /* 0x000fe8000c10150a */
[----:B------:R0:W-:Y:S04]  /*5d4a0*/  STG.E.U16 desc[UR10][R14.64], R0 ;  /* 0x000000000e007986 */ /* 0x0001e8000c10150a */
[----:B------:R-:W-:Y:S01]  /*5d4b0*/  STG.E.U16 desc[UR10][R6.64], R13 ;  /* 0x0000000d06007986 */ /* 0x000fe2000c10150a */
[----:B------:R-:W-:-:S02]  /*5d4c0*/  PRMT R17, R17, 0x7632, R17 ;  /* 0x0000763211117816 */ /* 0x000fc40000000011 */
[----:B0-----:R-:W-:-:S05]  /*5d4d0*/  PRMT R0, R11, 0x7632, R0 ;  /* 0x000076320b007816 */ /* 0x001fca0000000000 */
[----:B--2---:R-:W-:Y:S04]  /*5d4e0*/  STG.E.U16 desc[UR10][R4.64], R0 ;  /* 0x0000000004007986 */ /* 0x004fe8000c10150a */
[----:B---3--:R-:W-:Y:S04]  /*5d4f0*/  STG.E.U16 desc[UR10][R20.64], R17 ;  /* 0x0000001114007986 */ /* 0x008fe8000c10150a */
[----:B----4-:R0:W-:Y:S04]  /*5d500*/  STL.64 [R1+0x2ad0], R2 ;  /* 0x002ad00201007387 */ /* 0x0101e80000100a00 */
[----:B0-----:R-:W2:Y:S04]  /*5d510*/  LDL.LU.64 R2, [R1+0x128] ;  /* 0x0001280001027983 */ /* 0x001ea80000300a00 */
[----:B------:R-:W3:Y:S04]  /*5d520*/  LDL.LU.64 R18, [R1+0x118] ;  /* 0x0001180001127983 */ /* 0x000ee80000300a00 */
[----:B------:R-:W4:Y:S04]  /*5d530*/  LDL.LU.64 R14, [R1+0x110] ;  /* 0x00011000010e7983 */ /* 0x000f280000300a00 */
[----:B------:R-:W4:Y:S04]  /*5d540*/  LDL.LU.64 R6, [R1+0x100] ;  /* 0x0001000001067983 */ /* 0x000f280000300a00 */
[----:B------:R-:W4:Y:S04]  /*5d550*/  LDL.LU.64 R28, [R1+0xf8] ;  /* 0x0000f800011c7983 */ /* 0x000f280000300a00 */
[----:B------:R-:W4:Y:S04]  /*5d560*/  LDL.LU.64 R22, [R1+0xf0] ;  /* 0x0000f00001167983 */ /* 0x000f280000300a00 */
[----:B------:R-:W4:Y:S04]  /*5d570*/  LDL.LU.64 R10, [R1+0xe8] ;  /* 0x0000e800010a7983 */ /* 0x000f280000300a00 */
[----:B------:R-:W4:Y:S04]  /*5d580*/  LDL.LU.64 R26, [R1+0xe0] ;  /* 0x0000e000011a7983 */ /* 0x000f280000300a00 */
[----:B------:R-:W4:Y:S04]  /*5d590*/  LDL.LU R13, [R1+0x8] ;  /* 0x00000800010d7983 */ /* 0x000f280000300800 */
[----:B------:R-:W2:Y:S04]  /*5d5a0*/  LDL.LU.64 R4, [R1+0x2ae8] ;  /* 0x002ae80001047983 */ /* 0x000ea80000300a00 */
[----:B------:R-:W3:Y:S04]  /*5d5b0*/  LDL.LU R21, [R1+0x2ae0] ;  /* 0x002ae00001157983 */ /* 0x000ee80000300800 */
[----:B------:R-:W4:Y:S01]  /*5d5c0*/  LDL.LU.64 R16, [R1+0xd0] ;  /* 0x0000d00001107983 */ /* 0x000f220000300a00 */
[----:B--2---:R-:W-:-:S05]  /*5d5d0*/  PRMT R5, R5, 0x7632, R5 ;  /* 0x0000763205057816 */ /* 0x004fca0000000005 */
[----:B------:R-:W-:Y:S04]  /*5d5e0*/  STG.E.U16 desc[UR10][R8.64], R5 ;  /* 0x0000000508007986 */ /* 0x000fe8000c10150a */
[----:B----4-:R0:W-:Y:S04]  /*5d5f0*/  STL.64 [R1+0x2a98], R16 ;  /* 0x002a981001007387 */ /* 0x0101e80000100a00 */
[----:B0-----:R-:W2:Y:S04]  /*5d600*/  LDL.LU.64 R16, [R1+0xd8] ;  /* 0x0000d80001107983 */ /* 0x001ea80000300a00 */
[----:B------:R-:W4:Y:S04]  /*5d610*/  LDL.LU.64 R8, [R1+0x2ad8] ;  /* 0x002ad80001087983 */ /* 0x000f280000300a00 */
[----:B------:R0:W-:Y:S04]  /*5d620*/  STL.64 [R1+0x2a78], R4 ;  /* 0x002a780401007387 */ /* 0x0001e80000100a00 */
[----:B0-----:R-:W2:Y:S01]  /*5d630*/  LDL.LU.64 R4, [R1+0xb0] ;  /* 0x0000b00001047983 */ /* 0x001ea20000300a00 */
[----:B---3--:R-:W-:-:S03]  /*5d640*/  PRMT R21, R21, 0x7632, R21 ;  /* 0x0000763215157816 */ /* 0x008fc60000000015 */
[----:B--2---:R0:W-:Y:S04]  /*5d650*/  STL.64 [R1+0x2a88], R4 ;  /* 0x002a880401007387 */ /* 0x0041e80000100a00 */
[----:B0-----:R-:W2:Y:S04]  /*5d660*/  LDL.LU.64 R4, [R1+0xc0] ;  /* 0x0000c00001047983 */ /* 0x001ea80000300a00 */
[----:B------:R-:W-:Y:S04]  /*5d670*/  STG.E.U16 desc[UR10][R2.64], R21 ;  /* 0x0000001502007986 */ /* 0x000fe8000c10150a */
[----:B--2---:R0:W-:Y:S04]  /*5d680*/  STL.64 [R1+0x2a90], R4 ;  /* 0x002a900401007387 */ /* 0x0041e80000100a00 */
[----:B0-----:R-:W2:Y:S04]  /*5d690*/  LDL.LU.64 R4, [R1+0xc8] ;  /* 0x0000c80001047983 */ /* 0x001ea80000300a00 */
[----:B------:R-:W3:Y:S01]  /*5d6a0*/  LDL.LU.64 R2, [R1+0x2ad0] ;  /* 0x002ad00001027983 */ /* 0x000ee20000300a00 */
[----:B----4-:R-:W-:-:S02]  /*5d6b0*/  PRMT R9, R9, 0x7632, R9 ;  /* 0x0000763209097816 */ /* 0x010fc40000000009 */
[----:B------:R-:W-:Y:S01]  /*5d6c0*/  PRMT R25, R25, 0x7632, R25 ;  /* 0x0000763219197816 */ /* 0x000fe20000000019 */
[----:B------:R-:W4:Y:S04]  /*5d6d0*/  LDL.LU.64 R20, [R1+0x108] ;  /* 0x0001080001147983 */ /* 0x000f280000300a00 */
[----:B---3--:R0:W-:Y:S04]  /*5d6e0*/  STG.E.U16 desc[UR10][R2.64], R9 ;  /* 0x0000000902007986 */ /* 0x0081e8000c10150a */
[----:B------:R1:W-:Y:S04]  /*5d6f0*/  STG.E.U16 desc[UR10][R18.64], R25 ;  /* 0x0000001912007986 */ /* 0x0003e8000c10150a */
[----:B------:R3:W-:Y:S04]  /*5d700*/  STG.E.U16 desc[UR10][R14.64], R12 ;  /* 0x0000000c0e007986 */ /* 0x0007e8000c10150a */
[----:B0-----:R-:W2:Y:S04]  /*5d710*/  LDL.LU.64 R2, [R1+0xa8] ;  /* 0x0000a80001027983 */ /* 0x001ea80000300a00 */
[----:B-1----:R-:W2:Y:S04]  /*5d720*/  LDL.LU.64 R18, [R1+0x2ac8] ;  /* 0x002ac80001127983 */ /* 0x002ea80000300a00 */
[----:B------:R-:W2:Y:S04]  /*5d730*/  LDL.LU.64 R24, [R1+0xb8] ;  /* 0x0000b80001187983 */ /* 0x000ea80000300a00 */
[----:B---3--:R-:W4:Y:S04]  /*5d740*/  LDL.LU.64 R14, [R1+0x2ac0] ;  /* 0x002ac000010e7983 */ /* 0x008f280000300a00 */
[----:B----4-:R0:W-:Y:S04]  /*5d750*/  STG.E.U16 desc[UR10][R20.64], R14 ;  /* 0x0000000e14007986 */ /* 0x0101e8000c10150a */
[----:B------:R1:W-:Y:S04]  /*5d760*/  STG.E.U16 desc[UR10][R6.64], R13 ;  /* 0x0000000d06007986 */ /* 0x0003e8000c10150a */
[----:B0-----:R-:W3:Y:S04]  /*5d770*/  LDL.LU.64 R20, [R1+0xa0] ;  /* 0x0000a00001147983 */ /* 0x001ee80000300a00 */
[----:B-1----:R-:W4:Y:S04]  /*5d780*/  LDL.LU.64 R6, [R1+0x2ab8] ;  /* 0x002ab80001067983 */ /* 0x002f280000300a00 */
[----:B--2---:R0:W-:Y:S04]  /*5d790*/  STG.E.U16 desc[UR10][R28.64], R18 ;  /* 0x000000121c007986 */ /* 0x0041e8000c10150a */
[----:B0-----:R-:W2:Y:S04]  /*5d7a0*/  LDL.LU.64 R28, [R1+0x98] ;  /* 0x00009800011c7983 */ /* 0x001ea80000300a00 */
[----:B----4-:R0:W-:Y:S04]  /*5d7b0*/  STG.E.U16 desc[UR10][R22.64], R6 ;  /* 0x0000000616007986 */ /* 0x0101e8000c10150a */
[----:B0-----:R-:W4:Y:S04]  /*5d7c0*/  LDL.LU.64 R22, [R1+0x2ab0] ;  /* 0x002ab00001167983 */ /* 0x001f280000300a00 */
[----:B----4-:R0:W-:Y:S04]  /*5d7d0*/  STG.E.U16 desc[UR10][R10.64], R22 ;  /* 0x000000160a007986 */ /* 0x0101e8000c10150a */
[----:B0-----:R-:W4:Y:S04]  /*5d7e0*/  LDL.LU.64 R10, [R1+0x2aa8] ;  /* 0x002aa800010a7983 */ /* 0x001f280000300a00 */
[----:B----4-:R0:W-:Y:S04]  /*5d7f0*/  STG.E.U16 desc[UR10][R26.64], R10 ;  /* 0x0000000a1a007986 */ /* 0x0101e8000c10150a */
[----:B0-----:R-:W4:Y:S01]  /*5d800*/  LDL.LU.64 R26, [R1+0x2aa0] ;  /* 0x002aa000011a7983 */ /* 0x001f220000300a00 */
[----:B------:R-:W-:-:S02]  /*5d810*/  PRMT R0, R12, 0x7632, R0 ;  /* 0x000076320c007816 */ /* 0x000fc40000000000 */
[----:B------:R-:W-:Y:S01]  /*5d820*/  PRMT R14, R14, 0x7632, R14 ;  /* 0x000076320e0e7816 */ /* 0x000fe2000000000e */
[----:B----4-:R0:W-:Y:S04]  /*5d830*/  STG.E.U16 desc[UR10][R16.64], R26 ;  /* 0x0000001a10007986 */ /* 0x0101e8000c10150a */
[----:B0-----:R-:W4:Y:S04]  /*5d840*/  LDL.LU.64 R16, [R1+0x2a98] ;  /* 0x002a980001107983 */ /* 0x001f280000300a00 */
[----:B------:R-:W2:Y:S04]  /*5d850*/  LDL.LU R12, [R1+0x1c] ;  /* 0x00001c00010c7983 */ /* 0x000ea80000300800 */
[----:B----4-:R0:W-:Y:S04]  /*5d860*/  STG.E.U16 desc[UR10][R16.64], R0 ;  /* 0x0000000010007986 */ /* 0x0101e8000c10150a */
[----:B------:R1:W-:Y:S04]  /*5d870*/  STG.E.U16 desc[UR10][R4.64], R14 ;  /* 0x0000000e04007986 */ /* 0x0003e8000c10150a */
[----:B0-----:R-:W4:Y:S04]  /*5d880*/  LDL.LU.64 R16, [R1+0x90] ;  /* 0x0000900001107983 */ /* 0x001f280000300a00 */
[----:B-1----:R-:W3:Y:S01]  /*5d890*/  LDL.LU.64 R4, [R1+0x2a90] ;  /* 0x002a900001047983 */ /* 0x002ee20000300a00 */
[----:B------:R-:W-:-:S02]  /*5d8a0*/  PRMT R0, R13, 0x7632, R0 ;  /* 0x000076320d007816 */ /* 0x000fc40000000000 */
[----:B------:R-:W-:-:S03]  /*5d8b0*/  PRMT R18, R18, 0x7632, R18 ;  /* 0x0000763212127816 */ /* 0x000fc60000000012 */
[----:B---3--:R0:W-:Y:S04]  /*5d8c0*/  STG.E.U16 desc[UR10][R4.64], R0 ;  /* 0x0000000004007986 */ /* 0x0081e8000c10150a */
[----:B0-----:R-:W3:Y:S01]  /*5d8d0*/  LDL.LU.64 R4, [R1+0x2a88] ;  /* 0x002a880001047983 */ /* 0x001ee20000300a00 */
[----:B------:R-:W-:Y:S02]  /*5d8e0*/  PRMT R6, R6, 0x7632, R6 ;  /* 0x0000763206067816 */ /* 0x000fe40000000006 */
[----:B------:R-:W-:Y:S01]  /*5d8f0*/  PRMT R22, R22, 0x7632, R22 ;  /* 0x0000763216167816 */ /* 0x000fe20000000016 */
[----:B------:R-:W-:Y:S01]  /*5d900*/  STG.E.U16 desc[UR10][R24.64], R18 ;  /* 0x0000001218007986 */ /* 0x000fe2000c10150a */
[----:B------:R-:W-:-:S03]  /*5d910*/  PRMT R10, R10, 0x7632, R10 ;  /* 0x000076320a0a7816 */ /* 0x000fc6000000000a */
[----:B------:R-:W-:Y:S01]  /*5d920*/  STL.64 [R1+0x2a80], R6 ;  /* 0x002a800601007387 */ /* 0x000fe20000100a00 */
[----:B------:R-:W-:-:S03]  /*5d930*/  PRMT R26, R26, 0x7632, R26 ;  /* 0x000076321a1a7816 */ /* 0x000fc6000000001a */
[----:B---3--:R0:W-:Y:S04]  /*5d940*/  STG.E.U16 desc[UR10][R4.64], R6 ;  /* 0x0000000604007986 */ /* 0x0081e8000c10150a */
[----:B------:R-:W-:Y:S04]  /*5d950*/  STG.E.U16 desc[UR10][R2.64], R22 ;  /* 0x0000001602007986 */ /* 0x000fe8000c10150a */
[----:B0-----:R-:W3:Y:S04]  /*5d960*/  LDL.LU.64 R6, [R1+0x88] ;  /* 0x0000880001067983 */ /* 0x001ee80000300a00 */
[----:B------:R-:W3:Y:S04]  /*5d970*/  LDL.LU.64 R4, [R1+0x80] ;  /* 0x0000800001047983 */ /* 0x000ee80000300a00 */
[----:B------:R-:W3:Y:S04]  /*5d980*/  LDL.LU R18, [R1+0xc] ;  /* 0x00000c0001127983 */ /* 0x000ee80000300800 */
[----:B------:R0:W-:Y:S04]  /*5d990*/  STL [R1+0x2a70], R23 ;  /* 0x002a701701007387 */ /* 0x0001e80000100800 */
[----:B------:R-:W-:Y:S04]  /*5d9a0*/  STG.E.U16 desc[UR10][R20.64], R10 ;  /* 0x0000000a14007986 */ /* 0x000fe8000c10150a */
[----:B0-----:R-:W3:Y:S04]  /*5d9b0*/  LDL.LU.64 R22, [R1+0x78] ;  /* 0x0000780001167983 */ /* 0x001ee80000300a00 */
[----:B------:R-:W3:Y:S04]  /*5d9c0*/  LDL.LU.64 R2, [R1+0x70] ;  /* 0x0000700001027983 */ /* 0x000ee80000300a00 */
[----:B------:R0:W-:Y:S04]  /*5d9d0*/  STL [R1+0x2a64], R11 ;  /* 0x002a640b01007387 */ /* 0x0001e80000100800 */
[----:B--2---:R-:W-:Y:S04]  /*5d9e0*/  STG.E.U16 desc[UR10][R28.64], R26 ;  /* 0x0000001a1c007986 */ /* 0x004fe8000c10150a */
[----:B0-----:R-:W2:Y:S04]  /*5d9f0*/  LDL.LU.64 R10, [R1+0x68] ;  /* 0x00006800010a7983 */ /* 0x001ea80000300a00 */
[----:B------:R0:W-:Y:S04]  /*5da00*/  STL [R1+0x2a60], R27 ;  /* 0x002a601b01007387 */ /* 0x0001e80000100800 */
[----:B0-----:R-:W2:Y:S04]  /*5da10*/  LDL.LU.64 R26, [R1+0x60] ;  /* 0x00006000011a7983 */ /* 0x001ea80000300a00 */
[----:B------:R-:W4:Y:S04]  /*5da20*/  LDL.LU.64 R28, [R1+0x48] ;  /* 0x00004800011c7983 */ /* 0x000f280000300a00 */
[----:B----4-:R0:W-:Y:S04]  /*5da30*/  STL.64 [R1+0x2a50], R28 ;  /* 0x002a501c01007387 */ /* 0x0101e80000100a00 */
[----:B0-----:R-:W4:Y:S01]  /*5da40*/  LDL.LU.64 R28, [R1+0x50] ;  /* 0x00005000011c7983 */ /* 0x001f220000300a00 */
[----:B------:R-:W-:-:S03]  /*5da50*/  PRMT R9, R12, 0x7632, R9 ;  /* 0x000076320c097816 */ /* 0x000fc60000000009 */
[----:B------:R-:W-:Y:S04]  /*5da60*/  STG.E.U16 desc[UR10][R16.64], R12 ;  /* 0x0000000c10007986 */ /* 0x000fe8000c10150a */
[----:B---3--:R-:W-:Y:S04]  /*5da70*/  STG.E.U16 desc[UR10][R6.64], R15 ;  /* 0x0000000f06007986 */ /* 0x008fe8000c10150a */
[----:B------:R-:W-:Y:S04]  /*5da80*/  STG.E.U16 desc[UR10][R4.64], R18 ;  /* 0x0000001204007986 */ /* 0x000fe8000c10150a */
[----:B------:R-:W-:Y:S04]  /*5da90*/  STG.E.U16 desc[UR10][R22.64], R19 ;  /* 0x0000001316007986 */ /* 0x000fe8000c10150a */
[----:B----4-:R0:W-:Y:S04]  /*5daa0*/  STL.64 [R1+0x2a58], R28 ;  /* 0x002a581c01007387 */ /* 0x0101e80000100a00 */
[----:B0-----:R-:W3:Y:S04]  /*5dab0*/  LDL.LU.64 R28, [R1+0x58] ;  /* 0x00005800011c7983 */ /* 0x001ee80000300a00 */
[----:B------:R-:W4:Y:S04]  /*5dac0*/  LDL.LU R14, [R1+0x244] ;  /* 0x00024400010e7983 */ /* 0x000f280000300800 */
[----:B------:R-:W4:Y:S04]  /*5dad0*/  LDL.LU R25, [R1+0x240] ;  /* 0x0002400001197983 */ /* 0x000f280000300800 */
[----:B------:R-:W4:Y:S04]  /*5dae0*/  LDL.LU R21, [R1+0x23c] ;  /* 0x00023c0001157983 */ /* 0x000f280000300800 */
[----:B------:R-:W4:Y:S04]  /*5daf0*/  LDL.LU R12, [R1+0x238] ;  /* 0x00023800010c7983 */ /* 0x000f280000300800 */
[----:B------:R-:W4:Y:S04]  /*5db00*/  LDL.LU R17, [R1+0x49c] ;  /* 0x00049c0001117983 */ /* 0x000f280000300800 */
[----:B------:R-:W2:Y:S04]  /*5db10*/  LDL.LU.64 R6, [R1+0x2a80] ;  /* 0x002a800001067983 */ /* 0x000ea80000300a00 */
[----:B------:R-:W4:Y:S04]  /*5db20*/  LDL.LU R13, [R1+0x498] ;  /* 0x00049800010d7983 */ /* 0x000f280000300800 */
[----:B------:R-:W4:Y:S04]  /*5db30*/  LDL.LU R24, [R1+0x474] ;  /* 0x0004740001187983 */ /* 0x000f280000300800 */
[----:B------:R-:W4:Y:S04]  /*5db40*/  LDL.LU R16, [R1+0x468] ;  /* 0x0004680001107983 */ /* 0x000f280000300800 */
[----:B------:R-:W4:Y:S04]  /*5db50*/  LDL.LU R20, [R1+0x2a40] ;  /* 0x002a400001147983 */ /* 0x000f280000300800 */
[----:B------:R-:W3:Y:S04]  /*5db60*/  LDL.LU.64 R4, [R1+0x2a78] ;  /* 0x002a780001047983 */ /* 0x000ee80000300a00 */
[----:B------:R-:W4:Y:S01]  /*5db70*/  LDL.LU R23, [R1+0x2a70] ;  /* 0x002a700001177983 */ /* 0x000f220000300800 */
[----:B--2---:R-:W-:-:S03]  /*5db80*/  PRMT R6, R18, 0x7632, R6 ;  /* 0x0000763212067816 */ /* 0x004fc60000000006 */
[----:B------:R0:W-:Y:S01]  /*5db90*/  STG.E.U16 desc[UR10][R2.64], R7 ;  /* 0x0000000702007986 */ /* 0x0001e2000c10150a */
[----:B---3--:R-:W-:-:S03]  /*5dba0*/  PRMT R5, R19, 0x7632, R5 ;  /* 0x0000763213057816 */ /* 0x008fc60000000005 */
[----:B------:R-:W2:Y:S04]  /*5dbb0*/  LDL.LU.64 R18, [R1+0x20] ;  /* 0x0000200001127983 */ /* 0x000ea80000300a00 */
[----:B0-----:R-:W3:Y:S04]  /*5dbc0*/  LDL.LU.64 R2, [R1+0x2a68] ;  /* 0x002a680001027983 */ /* 0x001ee80000300a00 */
[----:B----4-:R0:W-:Y:S04]  /*5dbd0*/  STG.E.U16 desc[UR10][R10.64], R23 ;  /* 0x000000170a007986 */ /* 0x0101e8000c10150a */
[----:B0-----:R-:W4:Y:S01]  /*5dbe0*/  LDL.LU R11, [R1+0x2a64] ;  /* 0x002a6400010b7983 */ /* 0x001f220000300800 */
[----:B---3--:R-:W-:-:S03]  /*5dbf0*/  PRMT R3, R23, 0x7632, R3 ;  /* 0x0000763217037816 */ /* 0x008fc60000000003 */
[----:B------:R-:W3:Y:S04]  /*5dc00*/  LDL.LU.64 R22, [R1+0x28] ;  /* 0x0000280001167983 */ /* 0x000ee80000300a00 */
[----:B----4-:R0:W-:Y:S04]  /*5dc10*/  STG.E.U16 desc[UR10][R26.64], R11 ;  /* 0x0000000b1a007986 */ /* 0x0101e8000c10150a */
[----:B0-----:R-:W4:Y:S01]  /*5dc20*/  LDL.LU R27, [R1+0x2a60] ;  /* 0x002a6000011b7983 */ /* 0x001f220000300800 */
[----:B------:R-:W-:-:S03]  /*5dc30*/  PRMT R0, R11, 0x7632, R0 ;  /* 0x000076320b007816 */ /* 0x000fc60000000000 */
[----:B------:R-:W2:Y:S04]  /*5dc40*/  LDL.LU.64 R10, [R1+0x30] ;  /* 0x00003000010a7983 */ /* 0x000ea80000300a00 */
[----:B----4-:R0:W-:Y:S04]  /*5dc50*/  STG.E.U16 desc[UR10][R28.64], R27 ;  /* 0x0000001b1c007986 */ /* 0x0101e8000c10150a */
[----:B0-----:R-:W4:Y:S01]  /*5dc60*/  LDL.LU.64 R28, [R1+0x2a58] ;  /* 0x002a5800011c7983 */ /* 0x001f220000300a00 */
[----:B------:R-:W-:-:S03]  /*5dc70*/  PRMT R2, R27, 0x7632, R2 ;  /* 0x000076321b027816 */ /* 0x000fc60000000002 */
[----:B------:R-:W3:Y:S04]  /*5dc80*/  LDL.LU.64 R26, [R1+0x38] ;  /* 0x00003800011a7983 */ /* 0x000ee80000300a00 */
[----:B----4-:R0:W-:Y:S04]  /*5dc90*/  STG.E.U16 desc[UR10][R28.64], R9 ;  /* 0x000000091c007986 */ /* 0x0101e8000c10150a */
[----:B0-----:R-:W4:Y:S01]  /*5dca0*/  LDL.LU.64 R28, [R1+0x2a50] ;  /* 0x002a5000011c7983 */ /* 0x001f220000300a00 */
[----:B------:R-:W-:Y:S02]  /*5dcb0*/  PRMT R8, R15, 0x7632, R8 ;  /* 0x000076320f087816 */ /* 0x000fe40000000008 */
[----:B------:R-:W-:-:S03]  /*5dcc0*/  PRMT R4, R7, 0x7632, R4 ;  /* 0x0000763207047816 */ /* 0x000fc60000000004 */
[----:B----4-:R0:W-:Y:S04]  /*5dcd0*/  STG.E.U16 desc[UR10][R28.64], R8 ;  /* 0x000000081c007986 */ /* 0x0101e8000c10150a */
[----:B0-----:R-:W4:Y:S04]  /*5dce0*/  LDL.LU.64 R28, [R1+0x2a48] ;  /* 0x002a4800011c7983 */ /* 0x001f280000300a00 */
[----:B------:R-:W2:Y:S01]  /*5dcf0*/  LDL.LU.64 R8, [R1+0x40] ;  /* 0x0000400001087983 */ /* 0x000ea20000300a00 */
[----:B------:R-:W-:Y:S02]  /*5dd00*/  FSEL R7, R21, -INF , P5 ;  /* 0xff80000015077808 */ /* 0x000fe40002800000 */
[----:B------:R-:W-:Y:S01]  /*5dd10*/  FSEL R12, R12, -INF , P3 ;  /* 0xff8000000c0c7808 */ /* 0x000fe20001800000 */
[----:B------:R-:W-:-:S04]  /*5dd20*/  UIMAD UR4, UR7, UR4, URZ ;  /* 0x00000004070472a4 */ /* 0x000fc8000f8e023f */
[----:B------:R-:W-:Y:S02]  /*5dd30*/  USHF.L.U32 UR7, UR4, 0x2, URZ ;  /* 0x0000000204077899 */ /* 0x000fe4000800063f */
[----:B------:R-:W-:Y:S01]  /*5dd40*/  UIMAD.WIDE UR4, UR4, 0x4, URZ ;  /* 0x00000004040478a5 */ /* 0x000fe2000f8e023f */
[----:B--2---:R0:W-:Y:S02]  /*5dd50*/  STG.E.U16 desc[UR10][R8.64], R6 ;  /* 0x0000000608007986 */ /* 0x0041e4000c10150a */
[----:B0-----:R-:W-:Y:S01]  /*5dd60*/  FFMA R6, R7, 0.69314718246459960938, R24 ;  /* 0x3f31721807067823 */ /* 0x001fe20000000018 */
[----:B------:R-:W-:Y:S01]  /*5dd70*/  FFMA R7, R12, 0.69314718246459960938, R16 ;  /* 0x3f3172180c077823 */ /* 0x000fe20000000010 */
[----:B------:R-:W0:Y:S01]  /*5dd80*/  LDC.64 R8, c[0x0][0x230] ;  /* 0x00008c00ff087b82 */ /* 0x000e220000000a00 */
[----:B------:R-:W1:Y:S01]  /*5dd90*/  S2R R16, SR_TID.X ;  /* 0x0000000000107919 */ /* 0x000e620000002100 */
[----:B---3--:R-:W-:Y:S04]  /*5dda0*/  STG.E.U16 desc[UR10][R26.64], R5 ;  /* 0x000000051a007986 */ /* 0x008fe8000c10150a */
[----:B------:R2:W-:Y:S04]  /*5ddb0*/  STG.E.U16 desc[UR10][R10.64], R4 ;  /* 0x000000040a007986 */ /* 0x0005e8000c10150a */
[----:B------:R3:W-:Y:S04]  /*5ddc0*/  STG.E.U16 desc[UR10][R22.64], R3 ;  /* 0x0000000316007986 */ /* 0x0007e8000c10150a */
[----:B------:R3:W-:Y:S04]  /*5ddd0*/  STG.E.U16 desc[UR10][R18.64], R0 ;  /* 0x0000000012007986 */ /* 0x0007e8000c10150a */
[----:B----4-:R4:W-:Y:S01]  /*5dde0*/  STG.E.U16 desc[UR10][R28.64], R2 ;  /* 0x000000021c007986 */ /* 0x0109e2000c10150a */
[----:B--2---:R-:W-:-:S02]  /*5ddf0*/  FSEL R11, R14, -INF , P2 ;  /* 0xff8000000e0b7808 */ /* 0x004fc40001000000 */
[----:B------:R-:W-:-:S03]  /*5de00*/  FSEL R10, R25, -INF , P4 ;  /* 0xff800000190a7808 */ /* 0x000fc60002000000 */
[----:B------:R-:W-:Y:S02]  /*5de10*/  FFMA R4, R11, 0.69314718246459960938, R17 ;  /* 0x3f3172180b047823 */ /* 0x000fe40000000011 */
[----:B------:R-:W-:Y:S01]  /*5de20*/  FFMA R5, R10, 0.69314718246459960938, R13 ;  /* 0x3f3172180a057823 */ /* 0x000fe2000000000d */
[----:B-1----:R-:W-:-:S04]  /*5de30*/  SHF.L.U32 R16, R16, 0x2, RZ ;  /* 0x0000000210107819 */ /* 0x002fc800000006ff */
[----:B------:R-:W-:Y:S01]  /*5de40*/  LOP3.LUT R16, R16, 0x70, RZ, 0xc0, !PT ;  /* 0x0000007010107812 */ /* 0x000fe200078ec0ff */
[----:B------:R-:W-:Y:S01]  /*5de50*/  BAR.SYNC.DEFER_BLOCKING 0x0 ;  /* 0x0000000000007b1d */ /* 0x000fe20000010000 */
[C---:B---3--:R-:W-:Y:S01]  /*5de60*/  SHF.L.U32 R3, R20.reuse, 0x2, RZ ;  /* 0x0000000214037819 */ /* 0x048fe200000006ff */
[----:B------:R-:W-:-:S04]  /*5de70*/  IMAD.HI R0, R20, 0x4, RZ ;  /* 0x0000000414007827 */ /* 0x000fc800078e02ff */
[----:B------:R4:W-:Y:S02]  /*5de80*/  STS.128 [R16+UR6], R4 ;  /* 0x0000000410007988 */ /* 0x0009e40008000c06 */
[----:B------:R-:W-:Y:S01]  /*5de90*/  BAR.SYNC.DEFER_BLOCKING 0x0 ;  /* 0x0000000000007b1d */ /* 0x000fe20000010000 */
[----:B0-----:R-:W-:-:S04]  /*5dea0*/  IADD3 R8, P1, P2, R3, UR7, R8 ;  /* 0x0000000703087c10 */ /* 0x001fc8000fa3e008 */
[----:B------:R-:W-:Y:S01]  /*5deb0*/  IADD3.X R9, R0, UR5, R9, P1, P2 ;  /* 0x0000000500097c10 */ /* 0x000fe20008fe4409 */
[----:B------:R-:W-:Y:S08]  /*5dec0*/  @P0 EXIT ;  /* 0x000000000000094d */ /* 0x000ff00003800000 */
[----:B----4-:R-:W2:Y:S04]  /*5ded0*/  LDL.LU R16, [R1+0x274] ;  /* 0x0002740001107983 */ /* 0x010ea80000300800 */
[----:B--2---:R-:W0:Y:S04]  /*5dee0*/  LDS R3, [R16] ;  /* 0x0000000010037984 */ /* 0x004e280000000800 */
[----:B0-----:R-:W-:Y:S01]  /*5def0*/  STG.E desc[UR10][R8.64], R3 ;  /* 0x0000000308007986 */ /* 0x001fe2000c10190a */
[----:B------:R-:W-:Y:S05]  /*5df00*/  EXIT ;  /* 0x000000000000794d */ /* 0x000fea0003800000 */
.L_x_2:
[----:B------:R-:W-:-:S00]  /*5df10*/  BRA `(.L_x_2) ;  /* 0xfffffffc00fc7947 */ /* 0x000fc0000383ffff */
[----:B------:R-:W-:-:S00]  /*5df20*/  NOP ;  /* 0x0000000000007918 */ /* 0x000fc00000000000 */
        /* <DEDUP_REMOVED lines=13> */
.L_x_3:


//--------------------- .nv.global.init           --------------------------
	.section	.nv.global.init,"aw",@progbits
.nv.global.init:
	.type		_$_str,@object
	.size		_$_str,(.L_0 - _$_str)
_$_str:
        /*0000*/ 	.byte	0x5f, 0x5f, 0x43, 0x55, 0x44, 0x41, 0x5f, 0x46, 0x54, 0x5a, 0x00
.L_0:


//--------------------- .nv.shared.attn_fwd       --------------------------
	.section	.nv.shared.attn_fwd,"aw",@nobits
	.sectionflags	@""
	.align	16
	.zero		1024


//--------------------- .nv.shared.reserved.0     --------------------------
	.section	.nv.shared.reserved.0,"aw",@nobits
	.weak		__nv_reservedSMEM_offset_0_alias
	.size		__nv_reservedSMEM_offset_0_alias, 0, 0
	.other		__nv_reservedSMEM_offset_0_alias,@"STO_CUDA_RESERVED_SHARED STV_DEFAULT"
__nv_reservedSMEM_offset_0_alias:
	.zero		0


//--------------------- .nv.constant0.attn_fwd    --------------------------
	.section	.nv.constant0.attn_fwd,"a",@progbits
	.sectionflags	@""
	.align	4
.nv.constant0.attn_fwd:
	.zero		664


//--------------------- SYMBOLS --------------------------

	.type		.nv.reservedSmem.offset0,@object
	.size		.nv.reservedSmem.offset0,0x4
